def matmul_kernel(
    a_ptr,
    b_ptr,
    c_ptr,
    M,
    N,
    K,
    stride_am,
    stride_ak,
    stride_bk,
    stride_bn,
    stride_cm,
    stride_cn,
    BLOCK_M: tl.constexpr,
    BLOCK_N: tl.constexpr,
    BLOCK_K: tl.constexpr,
    GROUP_M: tl.constexpr,
):
    pid = tl.program_id(axis=0)
    num_pid_m = tl.cdiv(M, BLOCK_M)
    num_pid_n = tl.cdiv(N, BLOCK_N)
    num_pid_in_group = GROUP_M * num_pid_n
    group_id = pid // num_pid_in_group
    first_pid_m = group_id * GROUP_M
    group_size_m = min(num_pid_m - first_pid_m, GROUP_M)
    pid_m = first_pid_m + ((pid % num_pid_in_group) % group_size_m)
    pid_n = (pid % num_pid_in_group) // group_size_m

    offs_am = (pid_m * BLOCK_M + tl.arange(0, BLOCK_M)) % M
    offs_bn = (pid_n * BLOCK_N + tl.arange(0, BLOCK_N)) % N
    offs_k = tl.arange(0, BLOCK_K)
    a_ptrs = a_ptr + offs_am[:, None] * stride_am + offs_k[None, :] * stride_ak
    b_ptrs = b_ptr + offs_k[:, None] * stride_bk + offs_bn[None, :] * stride_bn

    acc = tl.zeros((BLOCK_M, BLOCK_N), dtype=tl.float32)
    for kk in range(0, tl.cdiv(K, BLOCK_K)):
        a = tl.load(a_ptrs, mask=offs_k[None, :] < K - kk * BLOCK_K, other=0.0)
        b = tl.load(b_ptrs, mask=offs_k[:, None] < K - kk * BLOCK_K, other=0.0)
        acc = tl.dot(a, b, acc)
        a_ptrs += BLOCK_K * stride_ak
        b_ptrs += BLOCK_K * stride_bk

    c = acc.to(c_ptr.dtype.element_ty)
    offs_cm = pid_m * BLOCK_M + tl.arange(0, BLOCK_M)
    offs_cn = pid_n * BLOCK_N + tl.arange(0, BLOCK_N)
    c_ptrs = c_ptr + offs_cm[:, None] * stride_cm + offs_cn[None, :] * stride_cn
    mask = (offs_cm[:, None] < M) & (offs_cn[None, :] < N)
    tl.store(c_ptrs, c, mask=mask)

# config = {"BLOCK_K": 128, "BLOCK_M": 128, "BLOCK_N": 256, "GROUP_M": 1, "arch": "sm_100", "dtype": "fp8e4m3", "num_ctas": 1, "num_stages": 3, "num_warps": 4}
# arch = sm_100


// ===== COMPILED SASS (sm_100a) =====

	.target	sm_100a

	.elftype	@"ET_EXEC"


//--------------------- .note.nv.tkinfo           --------------------------
	.section	.note.nv.tkinfo,"",@"SHT_NOTE"
	.sectionflags	@"SHF_NOTE_NV_TKINFO"
	.tkinfo
        /*0018*/ 	.word	0x00000081
        /*0030*/ 	.string	""
        /*0030*/ 	.string	"ptxas-blackwell"
        /*0030*/ 	.string	"Cuda compilation tools, release 12.9, V12.9.86"
        /*0030*/ 	.string	"Build cuda_12.9.r12.9/compiler.36037853_0"
        /*0030*/ 	.string	"-v  -suppress-debug-info  -lineinfo  -arch sm_100a "



//--------------------- .note.nv.cuver            --------------------------
	.section	.note.nv.cuver,"",@"SHT_NOTE"
	.sectionflags	@"SHF_NOTE_NV_CUVER"
        /*0018*/ 	.short	0x0001
        /*001a*/ 	.short	0x0064
        /*001c*/ 	.short	0x0001
        /*001e*/ 	.short	0x0000
        /*0020*/ 	.short	0x0001
        /*0022*/ 	.short	0x0000


//--------------------- .nv.info                  --------------------------
	.section	.nv.info,"",@"SHT_CUDA_INFO"
	.align	4


	//----- nvinfo : EIATTR_REGCOUNT
	.align		4
        /*0000*/ 	.byte	0x04, 0x2f
        /*0002*/ 	.short	(.L_4 - .L_3)
	.align		4
.L_3:
        /*0004*/ 	.word	index@(matmul_kernel)
        /*0008*/ 	.word	0x00000060


	//----- nvinfo : EIATTR_FRAME_SIZE
	.align		4
.L_4:
        /*000c*/ 	.byte	0x04, 0x11
        /*000e*/ 	.short	(.L_6 - .L_5)
	.align		4
.L_5:
        /*0010*/ 	.word	index@($__internal_2_$__cuda_sm10x_tcgen05_guardrail_trap_unallocated_columns_being_dealloced)
        /*0014*/ 	.word	0x00001808


	//----- nvinfo : EIATTR_FRAME_SIZE
	.align		4
.L_6:
        /*0018*/ 	.byte	0x04, 0x11
        /*001a*/ 	.short	(.L_8 - .L_7)
	.align		4
.L_7:
        /*001c*/ 	.word	index@($__internal_1_$__cuda_sm10x_tcgen05_guardrail_trap_phase_invalid_during_alloc)
        /*0020*/ 	.word	0x00001808


	//----- nvinfo : EIATTR_FRAME_SIZE
	.align		4
.L_8:
        /*0024*/ 	.byte	0x04, 0x11
        /*0026*/ 	.short	(.L_10 - .L_9)
	.align		4
.L_9:
        /*0028*/ 	.word	index@($__internal_0_$__cuda_sm10x_tcgen05_guardrail_trap_col_being_dealloced_not_returned_by_alloc)
        /*002c*/ 	.word	0x00001808


	//----- nvinfo : EIATTR_FRAME_SIZE
	.align		4
.L_10:
        /*0030*/ 	.byte	0x04, 0x11
        /*0032*/ 	.short	(.L_12 - .L_11)
	.align		4
.L_11:
        /*0034*/ 	.word	index@(matmul_kernel)
        /*0038*/ 	.word	0x00001808


	//----- nvinfo : EIATTR_MIN_STACK_SIZE
	.align		4
.L_12:
        /*003c*/ 	.byte	0x04, 0x12
        /*003e*/ 	.short	(.L_14 - .L_13)
	.align		4
.L_13:
        /*0040*/ 	.word	index@(matmul_kernel)
        /*0044*/ 	.word	0x00001808
.L_14:


//--------------------- .nv.info.matmul_kernel    --------------------------
	.section	.nv.info.matmul_kernel,"",@"SHT_CUDA_INFO"
	.sectionflags	@""
	.align	4


	//----- nvinfo : EIATTR_CUDA_API_VERSION
	.align		4
        /*0000*/ 	.byte	0x04, 0x37
        /*0002*/ 	.short	(.L_16 - .L_15)
.L_15:
        /*0004*/ 	.word	0x00000081


	//----- nvinfo : EIATTR_KPARAM_INFO
	.align		4
.L_16:
        /*0008*/ 	.byte	0x04, 0x17
        /*000a*/ 	.short	(.L_18 - .L_17)
.L_17:
        /*000c*/ 	.word	0x00000000
        /*0010*/ 	.short	0x000d
        /*0012*/ 	.short	0x0048
        /*0014*/ 	.byte	0x00, 0xf4, 0x21, 0x00


	//----- nvinfo : EIATTR_KPARAM_INFO
	.align		4
.L_18:
        /*0018*/ 	.byte	0x04, 0x17
        /*001a*/ 	.short	(.L_20 - .L_19)
.L_19:
        /*001c*/ 	.word	0x00000000
        /*0020*/ 	.short	0x000c
        /*0022*/ 	.short	0x0040
        /*0024*/ 	.byte	0x00, 0xf4, 0x21, 0x00


	//----- nvinfo : EIATTR_KPARAM_INFO
	.align		4
.L_20:
        /*0028*/ 	.byte	0x04, 0x17
        /*002a*/ 	.short	(.L_22 - .L_21)
.L_21:
        /*002c*/ 	.word	0x00000000
        /*0030*/ 	.short	0x000b
        /*0032*/ 	.short	0x0038
        /*0034*/ 	.byte	0x00, 0xf0, 0x11, 0x00


	//----- nvinfo : EIATTR_KPARAM_INFO
	.align		4
.L_22:
        /*0038*/ 	.byte	0x04, 0x17
        /*003a*/ 	.short	(.L_24 - .L_23)
.L_23:
        /*003c*/ 	.word	0x00000000
        /*0040*/ 	.short	0x000a
        /*0042*/ 	.short	0x0034
        /*0044*/ 	.byte	0x00, 0xf0, 0x11, 0x00


	//----- nvinfo : EIATTR_KPARAM_INFO
	.align		4
.L_24:
        /*0048*/ 	.byte	0x04, 0x17
        /*004a*/ 	.short	(.L_26 - .L_25)
.L_25:
        /*004c*/ 	.word	0x00000000
        /*0050*/ 	.short	0x0009
        /*0052*/ 	.short	0x0030
        /*0054*/ 	.byte	0x00, 0xf0, 0x11, 0x00


	//----- nvinfo : EIATTR_KPARAM_INFO
	.align		4
.L_26:
        /*0058*/ 	.byte	0x04, 0x17
        /*005a*/ 	.short	(.L_28 - .L_27)
.L_27:
        /*005c*/ 	.word	0x00000000
        /*0060*/ 	.short	0x0008
        /*0062*/ 	.short	0x002c
        /*0064*/ 	.byte	0x00, 0xf0, 0x11, 0x00


	//----- nvinfo : EIATTR_KPARAM_INFO
	.align		4
.L_28:
        /*0068*/ 	.byte	0x04, 0x17
        /*006a*/ 	.short	(.L_30 - .L_29)
.L_29:
        /*006c*/ 	.word	0x00000000
        /*0070*/ 	.short	0x0007
        /*0072*/ 	.short	0x0028
        /*0074*/ 	.byte	0x00, 0xf0, 0x11, 0x00


	//----- nvinfo : EIATTR_KPARAM_INFO
	.align		4
.L_30:
        /*0078*/ 	.byte	0x04, 0x17
        /*007a*/ 	.short	(.L_32 - .L_31)
.L_31:
        /*007c*/ 	.word	0x00000000
        /*0080*/ 	.short	0x0006
        /*0082*/ 	.short	0x0024
        /*0084*/ 	.byte	0x00, 0xf0, 0x11, 0x00


	//----- nvinfo : EIATTR_KPARAM_INFO
	.align		4
.L_32:
        /*0088*/ 	.byte	0x04, 0x17
        /*008a*/ 	.short	(.L_34 - .L_33)
.L_33:
        /*008c*/ 	.word	0x00000000
        /*0090*/ 	.short	0x0005
        /*0092*/ 	.short	0x0020
        /*0094*/ 	.byte	0x00, 0xf0, 0x11, 0x00


	//----- nvinfo : EIATTR_KPARAM_INFO
	.align		4
.L_34:
        /*0098*/ 	.byte	0x04, 0x17
        /*009a*/ 	.short	(.L_36 - .L_35)
.L_35:
        /*009c*/ 	.word	0x00000000
        /*00a0*/ 	.short	0x0004
        /*00a2*/ 	.short	0x001c
        /*00a4*/ 	.byte	0x00, 0xf0, 0x11, 0x00


	//----- nvinfo : EIATTR_KPARAM_INFO
	.align		4
.L_36:
        /*00a8*/ 	.byte	0x04, 0x17
        /*00aa*/ 	.short	(.L_38 - .L_37)
.L_37:
        /*00ac*/ 	.word	0x00000000
        /*00b0*/ 	.short	0x0003
        /*00b2*/ 	.short	0x0018
        /*00b4*/ 	.byte	0x00, 0xf0, 0x11, 0x00


	//----- nvinfo : EIATTR_KPARAM_INFO
	.align		4
.L_38:
        /*00b8*/ 	.byte	0x04, 0x17
        /*00ba*/ 	.short	(.L_40 - .L_39)
.L_39:
        /*00bc*/ 	.word	0x00000000
        /*00c0*/ 	.short	0x0002
        /*00c2*/ 	.short	0x0010
        /*00c4*/ 	.byte	0x00, 0xf4, 0x21, 0x00


	//----- nvinfo : EIATTR_KPARAM_INFO
	.align		4
.L_40:
        /*00c8*/ 	.byte	0x04, 0x17
        /*00ca*/ 	.short	(.L_42 - .L_41)
.L_41:
        /*00cc*/ 	.word	0x00000000
        /*00d0*/ 	.short	0x0001
        /*00d2*/ 	.short	0x0008
        /*00d4*/ 	.byte	0x00, 0xf4, 0x21, 0x00


	//----- nvinfo : EIATTR_KPARAM_INFO
	.align		4
.L_42:
        /*00d8*/ 	.byte	0x04, 0x17
        /*00da*/ 	.short	(.L_44 - .L_43)
.L_43:
        /*00dc*/ 	.word	0x00000000
        /*00e0*/ 	.short	0x0000
        /*00e2*/ 	.short	0x0000
        /*00e4*/ 	.byte	0x00, 0xf4, 0x21, 0x00


	//----- nvinfo : EIATTR_AT_ENTRY_FRAGMENTS
	.align		4
.L_44:
        /*00e8*/ 	.byte	0x04, 0x4f
        /*00ea*/ 	.short	(.L_46 - .L_45)


	//   ....[0]....
.L_45:
        /*00ec*/ 	.word	0x00000004


	//----- nvinfo : EIATTR_RESERVED_SMEM_USED
	.align		4
.L_46:
        /*00f0*/ 	.byte	0x01, 0x41
	.zero		2


	//----- nvinfo : EIATTR_SPARSE_MMA_MASK
	.align		4
        /*00f4*/ 	.byte	0x03, 0x50
        /*00f6*/ 	.short	0x0000


	//----- nvinfo : EIATTR_TCGEN05_1CTA_USED
	.align		4
        /*00f8*/ 	.byte	0x01, 0x51
	.zero		2


	//----- nvinfo : EIATTR_MAXREG_COUNT
	.align		4
        /*00fc*/ 	.byte	0x03, 0x1b
        /*00fe*/ 	.short	0x00ff


	//----- nvinfo : EIATTR_NUM_BARRIERS
	.align		4
        /*0100*/ 	.byte	0x02, 0x4c
        /*0102*/ 	.byte	0x01
	.zero		1


	//----- nvinfo : EIATTR_ANNOTATIONS
	.align		4
        /*0104*/ 	.byte	0x04, 0x55
        /*0106*/ 	.short	(.L_48 - .L_47)


	//   ....[0]....
.L_47:
        /*0108*/ 	.word	0x00000001
        /*010c*/ 	.byte	0xc0, 0x03, 0x00, 0x00, 0x01, 0x00, 0x00, 0x00, 0x60, 0x09, 0x00, 0x00, 0x01, 0x00, 0x00, 0x00
        /* <DEDUP_REMOVED lines=2941> */
        /*b8ec*/ 	.byte	0xe0, 0x6e, 0x04, 0x00, 0x01, 0x00, 0x00, 0x00, 0xf0, 0x6e, 0x04, 0x00


	//----- nvinfo : EIATTR_INT_WARP_WIDE_INSTR_OFFSETS
	.align		4
.L_48:
        /*b8f8*/ 	.byte	0x04, 0x31
        /*b8fa*/ 	.short	(.L_50 - .L_49)


	//   ....[0]....
.L_49:
        /*b8fc*/ 	.word	0x0000b340


	//   ....[1]....
        /*b900*/ 	.word	0x0000b360


	//   ....[2]....
        /*b904*/ 	.word	0x00015b30


	//   ....[3]....
        /*b908*/ 	.word	0x00047410


	//   ....[4]....
        /*b90c*/ 	.word	0x00047460


	//----- nvinfo : EIATTR_COOP_GROUP_MASK_REGIDS
	.align		4
.L_50:
        /*b910*/ 	.byte	0x04, 0x29
        /*b912*/ 	.short	(.L_52 - .L_51)


	//   ....[0]....
.L_51:
        /*b914*/ 	.word	0xffffffff


	//   ....[1]....
        /*b918*/ 	.word	0xffffffff


	//   ....[2]....
        /*b91c*/ 	.word	0xffffffff


	//   ....[3]....
        /*b920*/ 	.word	0xffffffff


	//----- nvinfo : EIATTR_COOP_GROUP_INSTR_OFFSETS
	.align		4
.L_52:
        /*b924*/ 	.byte	0x04, 0x28
        /*b926*/ 	.short	(.L_54 - .L_53)


	//   ....[0]....
.L_53:
        /*b928*/ 	.word	0x00000070


	//   ....[1]....
        /*b92c*/ 	.word	0x00000330


	//   ....[2]....
        /*b930*/ 	.word	0x000472a0


	//   ....[3]....
        /*b934*/ 	.word	0x00047510


	//----- nvinfo : EIATTR_VRC_CTA_INIT_COUNT
	.align		4
.L_54:
        /*b938*/ 	.byte	0x02, 0x4a
        /*b93a*/ 	.byte	0x80
	.zero		1


	//----- nvinfo : EIATTR_MBARRIER_INSTR_OFFSETS
	.align		4
        /*b93c*/ 	.byte	0x04, 0x39
        /*b93e*/ 	.short	(.L_56 - .L_55)


	//   ....[0]....
.L_55:
        /*b940*/ 	.word	0x0000bcf0
        /*b944*/ 	.word	0x000000ff
        /*b948*/ 	.word	0x00000000
        /*b94c*/ 	.short	0x0100
        /*b94e*/ 	.byte	0x06
	.zero		1


	//   ....[1]....
        /*b950*/ 	.word	0x00015b60
        /*b954*/ 	.word	0x000000ff
        /*b958*/ 	.word	0x00018008
        /*b95c*/ 	.short	0x0100
        /*b95e*/ 	.byte	0x09
	.zero		1


	//   ....[2]....
        /*b960*/ 	.word	0x00027c40
        /*b964*/ 	.word	0x000000ff
        /*b968*/ 	.word	0x00000000
        /*b96c*/ 	.short	0x010a
        /*b96e*/ 	.byte	0x06
	.zero		1


	//   ....[3]....
        /*b970*/ 	.word	0x0003d230
        /*b974*/ 	.word	0x000000ff
        /*b978*/ 	.word	0x00000000
        /*b97c*/ 	.short	0x010a
        /*b97e*/ 	.byte	0x06
	.zero		1


	//   ....[4]....
        /*b980*/ 	.word	0x0003d3c0
        /*b984*/ 	.word	0x000000ff
        /*b988*/ 	.word	0x00018000
        /*b98c*/ 	.short	0x0108
        /*b98e*/ 	.byte	0x09
	.zero		1


	//   ....[5]....
        /*b990*/ 	.word	0x0003d470
        /*b994*/ 	.word	0x000000ff
        /*b998*/ 	.word	0x00018008
        /*b99c*/ 	.short	0x0108
        /*b99e*/ 	.byte	0x09
	.zero		1


	//   ....[6]....
        /*b9a0*/ 	.word	0x00047530
        /*b9a4*/ 	.word	0x000000ff
        /*b9a8*/ 	.word	0x00000000
        /*b9ac*/ 	.short	0x010a
        /*b9ae*/ 	.byte	0x06
	.zero		1


	//   ....[7]....
        /*b9b0*/ 	.word	0x00047560
        /*b9b4*/ 	.word	0x000000ff
        /*b9b8*/ 	.word	0x00000000
        /*b9bc*/ 	.short	0x010a
        /*b9be*/ 	.byte	0x06
	.zero		1


	//----- nvinfo : EIATTR_NUM_MBARRIERS
	.align		4
.L_56:
        /*b9c0*/ 	.byte	0x03, 0x38
        /*b9c2*/ 	.short	0x0002


	//----- nvinfo : EIATTR_EXIT_INSTR_OFFSETS
	.align		4
        /*b9c4*/ 	.byte	0x04, 0x1c
        /*b9c6*/ 	.short	(.L_58 - .L_57)


	//   ....[0]....
.L_57:
        /*b9c8*/ 	.word	0x00047520


	//----- nvinfo : EIATTR_REQNTID
	.align		4
.L_58:
        /*b9cc*/ 	.byte	0x04, 0x10
        /*b9ce*/ 	.short	(.L_60 - .L_59)
.L_59:
        /*b9d0*/ 	.word	0x00000080
        /*b9d4*/ 	.word	0x00000001
        /*b9d8*/ 	.word	0x00000001


	//----- nvinfo : EIATTR_CRS_STACK_SIZE
	.align		4
.L_60:
        /*b9dc*/ 	.byte	0x04, 0x1e
        /*b9de*/ 	.short	(.L_62 - .L_61)
.L_61:
        /*b9e0*/ 	.word	0x00000000


	//----- nvinfo : EIATTR_CBANK_PARAM_SIZE
	.align		4
.L_62:
        /*b9e4*/ 	.byte	0x03, 0x19
        /*b9e6*/ 	.short	0x0050


	//----- nvinfo : EIATTR_PARAM_CBANK
	.align		4
        /*b9e8*/ 	.byte	0x04, 0x0a
        /*b9ea*/ 	.short	(.L_64 - .L_63)
	.align		4
.L_63:
        /*b9ec*/ 	.word	index@(.nv.constant0.matmul_kernel)
        /*b9f0*/ 	.short	0x0380
        /*b9f2*/ 	.short	0x0050


	//----- nvinfo : EIATTR_SW_WAR
	.align		4
.L_64:
        /*b9f4*/ 	.byte	0x04, 0x36
        /*b9f6*/ 	.short	(.L_66 - .L_65)
.L_65:
        /*b9f8*/ 	.word	0x00000008
.L_66:


//--------------------- .nv.compat                --------------------------
	.section	.nv.compat,"",@"SHT_CUDA_COMPAT_INFO"
	.align	4
        /*0000*/ 	.byte	0x02, 0x02, 0x02, 0x00, 0x02, 0x05, 0x05, 0x00, 0x02, 0x03, 0x00, 0x00, 0x02, 0x06, 0x01, 0x00


//--------------------- .nv.callgraph             --------------------------
	.section	.nv.callgraph,"",@"SHT_CUDA_CALLGRAPH"
	.align	4
	.sectionentsize	8
	.align		4
        /*0000*/ 	.word	0x00000000
	.align		4
        /*0004*/ 	.word	0xffffffff
	.align		4
        /*0008*/ 	.word	0x00000000
	.align		4
        /*000c*/ 	.word	0xfffffffe
	.align		4
        /*0010*/ 	.word	0x00000000
	.align		4
        /*0014*/ 	.word	0xfffffffd
	.align		4
        /*0018*/ 	.word	0x00000000
	.align		4
        /*001c*/ 	.word	0xfffffffc


//--------------------- .text.matmul_kernel       --------------------------
	.section	.text.matmul_kernel,"ax",@progbits
	.align	128
        .global         matmul_kernel
        .type           matmul_kernel,@function
        .size           matmul_kernel,(.L_x_20 - matmul_kernel)
        .other          matmul_kernel,@"STO_CUDA_ENTRY STV_DEFAULT"
matmul_kernel:
.text.matmul_kernel:
[----:B------:R-:W0:Y:S01]  /*0000*/  LDC R1, c[0x0][0x37c] ;  /* 0x0000df00ff017b82 */ /* 0x000e220000000800 */
[----:B------:R-:W1:Y:S01]  /*0010*/  S2R R39, SR_TID.X ;  /* 0x0000000000277919 */ /* 0x000e620000002100 */
[----:B0-----:R-:W-:Y:S01]  /*0020*/  VIADD R1, R1, 0xffffe7f8 ;  /* 0xffffe7f801017836 */ /* 0x001fe20000000000 */
[----:B-1----:R-:W-:-:S13]  /*0030*/  ISETP.GE.U32.AND P0, PT, R39, 0x20, PT ;  /* 0x000000202700780c */ /* 0x002fda0003f06070 */
[----:B------:R-:W-:Y:S02]  /*0040*/  VOTEU.ANY UP0, P0 ;  /* 0x0000000000ff7886 */ /* 0x000fe40000000100 */
[----:B------:R-:W-:Y:S05]  /*0050*/  BRA.U UP0, `(.L_x_0) ;  /* 0x0000000100b87547 */ /* 0x000fea000b800000 */
[----:B------:R-:W0:Y:S01]  /*0060*/  S2UR UR6, SR_CgaCtaId ;  /* 0x00000000000679c3 */ /* 0x000e220000008800 */
[----:B------:R-:W-:Y:S01]  /*0070*/  NOP ;  /* 0x0000000000007918 */ /* 0x000fe20000000000 */
[----:B------:R-:W-:Y:S02]  /*0080*/  UMOV UR4, 0x40 ;  /* 0x0000004000047882 */ /* 0x000fe40000000000 */
[----:B0-----:R-:W-:-:S09]  /*0090*/  ULEA UR4, UR6, UR4, 0x18 ;  /* 0x0000000406047291 */ /* 0x001fd2000f8ec0ff */
[----:B------:R-:W0:Y:S01]  /*00a0*/  LDS.U8 R0, [UR4] ;  /* 0x00000004ff007984 */ /* 0x000e220008000000 */
[----:B------:R-:W-:Y:S02]  /*00b0*/  UMOV UR4, 0x400 ;  /* 0x0000040000047882 */ /* 0x000fe40000000000 */
[----:B------:R-:W-:Y:S01]  /*00c0*/  ULEA UR4, UR6, UR4, 0x18 ;  /* 0x0000000406047291 */ /* 0x000fe2000f8ec0ff */
[----:B0-----:R-:W-:-:S13]  /*00d0*/  ISETP.NE.AND P0, PT, R0, RZ, PT ;  /* 0x000000ff0000720c */ /* 0x001fda0003f05270 */
[----:B------:R-:W-:Y:S05]  /*00e0*/  @P0 BRA `(.L_x_1) ;  /* 0x00000000007c0947 */ /* 0x000fea0003800000 */
[----:B------:R-:W-:-:S13]  /*00f0*/  ELECT P0, URZ, PT ;  /* 0x0000000000ff782f */ /* 0x000fda0003800000 */
[----:B------:R-:W-:Y:S05]  /*0100*/  @!P0 BRA `(.L_x_2) ;  /* 0x0000000000848947 */ /* 0x000fea0003800000 */
[----:B------:R-:W-:Y:S01]  /*0110*/  UMOV UR5, 0x8 ;  /* 0x0000000800057882 */ /* 0x000fe20000000000 */
[----:B------:R-:W-:Y:S02]  /*0120*/  IMAD.MOV.U32 R4, RZ, RZ, 0x1 ;  /* 0x00000001ff047424 */ /* 0x000fe400078e00ff */
[----:B------:R-:W-:Y:S02]  /*0130*/  IMAD.MOV.U32 R5, RZ, RZ, 0xff ;  /* 0x000000ffff057424 */ /* 0x000fe400078e00ff */
[----:B------:R-:W-:Y:S04]  /*0140*/  DEPBAR.LE SB0, 0x36 ;  /* 0x00008d800000791a */ /* 0x000fe80000000000 */
[----:B------:R-:W0:Y:S02]  /*0150*/  UTCATOMSWS.FIND_AND_SET.ALIGN UP1, UR5, UR5 ;  /* 0x00000005000575e3 */ /* 0x000e240008020800 */
[----:B0-----:R-:W-:-:S04]  /*0160*/  PLOP3.LUT P0, PT, PT, PT, UP1, 0x80, 0x8 ;  /* 0x000000000008781c */ /* 0x001fc80003f0f018 */
[----:B------:R-:W-:-:S04]  /*0170*/  SEL R0, RZ, 0xffffffff, !P0 ;  /* 0xffffffffff007807 */ /* 0x000fc80004000000 */
[----:B------:R-:W-:Y:S01]  /*0180*/  ISETP.NE.AND P0, PT, R0, RZ, PT ;  /* 0x000000ff0000720c */ /* 0x000fe20003f05270 */
[----:B------:R-:W-:-:S12]  /*0190*/  IMAD.U32 R0, RZ, RZ, UR5 ;  /* 0x00000005ff007e24 */ /* 0x000fd8000f8e00ff */
[----:B------:R-:W-:Y:S05]  /*01a0*/  @P0 BRA `(.L_x_3) ;  /* 0x0000000000240947 */ /* 0x000fea0003800000 */
.L_x_4:
[----:B------:R-:W-:Y:S05]  /*01b0*/  NANOSLEEP 0x64 ;  /* 0x000000640000795d */ /* 0x000fea0003800000 */
[----:B------:R-:W-:-:S05]  /*01c0*/  UMOV UR5, 0x8 ;  /* 0x0000000800057882 */ /* 0x000fca0000000000 */
[----:B------:R-:W-:Y:S04]  /*01d0*/  DEPBAR.LE SB0, 0x36 ;  /* 0x00008d800000791a */ /* 0x000fe80000000000 */
[----:B------:R-:W0:Y:S02]  /*01e0*/  UTCATOMSWS.FIND_AND_SET.ALIGN UP1, UR5, UR5 ;  /* 0x00000005000575e3 */ /* 0x000e240008020800 */
[----:B0-----:R-:W-:-:S04]  /*01f0*/  PLOP3.LUT P0, PT, PT, PT, UP1, 0x80, 0x8 ;  /* 0x000000000008781c */ /* 0x001fc80003f0f018 */
[----:B------:R-:W-:-:S04]  /*0200*/  SEL R0, RZ, 0xffffffff, !P0 ;  /* 0xffffffffff007807 */ /* 0x000fc80004000000 */
[----:B------:R-:W-:Y:S01]  /*0210*/  ISETP.NE.AND P0, PT, R0, RZ, PT ;  /* 0x000000ff0000720c */ /* 0x000fe20003f05270 */
[----:B------:R-:W-:-:S12]  /*0220*/  IMAD.U32 R0, RZ, RZ, UR5 ;  /* 0x00000005ff007e24 */ /* 0x000fd8000f8e00ff */
[----:B------:R-:W-:Y:S05]  /*0230*/  @!P0 BRA `(.L_x_4) ;  /* 0xfffffffc00dc8947 */ /* 0x000fea000383ffff */
.L_x_3:
[C---:B------:R-:W-:Y:S01]  /*0240*/  VIADD R3, R0.reuse, 0x10 ;  /* 0x0000001000037836 */ /* 0x040fe20000000000 */
[----:B------:R-:W-:Y:S01]  /*0250*/  UMOV UR5, 0x50 ;  /* 0x0000005000057882 */ /* 0x000fe20000000000 */
[----:B------:R-:W-:Y:S01]  /*0260*/  SHF.L.U32 R2, R5, R0, RZ ;  /* 0x0000000005027219 */ /* 0x000fe200000006ff */
[----:B------:R-:W-:Y:S01]  /*0270*/  ULEA UR5, UR6, UR5, 0x18 ;  /* 0x0000000506057291 */ /* 0x000fe2000f8ec0ff */
[----:B------:R-:W-:Y:S01]  /*0280*/  IMAD.SHL.U32 R0, R0, 0x20, RZ ;  /* 0x0000002000007824 */ /* 0x000fe200078e00ff */
[----:B------:R-:W-:-:S04]  /*0290*/  SHF.L.U32 R3, R4, R3, RZ ;  /* 0x0000000304037219 */ /* 0x000fc800000006ff */
[----:B------:R-:W-:-:S05]  /*02a0*/  LOP3.LUT R2, R3, R2, RZ, 0xfc, !PT ;  /* 0x0000000203027212 */ /* 0x000fca00078efcff */
[----:B------:R0:W-:Y:S04]  /*02b0*/  ATOMS.OR RZ, [UR5], R2 ;  /* 0x00000002ffff798c */ /* 0x0001e8000b000005 */
[----:B------:R0:W-:Y:S01]  /*02c0*/  STS [UR4], R0 ;  /* 0x00000000ff007988 */ /* 0x0001e20008000804 */
[----:B------:R-:W-:Y:S05]  /*02d0*/  BRA `(.L_x_2) ;  /* 0x0000000000107947 */ /* 0x000fea0003800000 */
.L_x_1:
[----:B------:R-:W-:Y:S01]  /*02e0*/  IMAD.MOV.U32 R0, RZ, RZ, -0x1 ;  /* 0xffffffffff007424 */ /* 0x000fe200078e00ff */
[----:B------:R-:W-:-:S04]  /*02f0*/  MOV R2, 0x320 ;  /* 0x0000032000027802 */ /* 0x000fc80000000f00 */
[----:B------:R0:W-:Y:S03]  /*0300*/  STS [UR4], R0 ;  /* 0x00000000ff007988 */ /* 0x0001e60008000804 */
[----:B0-----:R-:W-:Y:S05]  /*0310*/  CALL.REL.NOINC `($__internal_1_$__cuda_sm10x_tcgen05_guardrail_trap_phase_invalid_during_alloc) ;  /* 0x0000047000a87944 */ /* 0x001fea0003c00000 */
.L_x_2:
[----:B------:R-:W-:Y:S05]  /*0320*/  WARPSYNC.ALL ;  /* 0x0000000000007948 */ /* 0x000fea0003800000 */
[----:B------:R-:W-:Y:S01]  /*0330*/  NOP ;  /* 0x0000000000007918 */ /* 0x000fe20000000000 */
.L_x_0:
[----:B------:R-:W1:Y:S01]  /*0340*/  LDC.64 R10, c[0x0][0x398] ;  /* 0x0000e600ff0a7b82 */ /* 0x000e620000000a00 */
[----:B------:R-:W2:Y:S01]  /*0350*/  S2R R5, SR_CTAID.X ;  /* 0x0000000000057919 */ /* 0x000ea20000002500 */
[----:B------:R-:W-:Y:S01]  /*0360*/  UMOV UR9, 0x400 ;  /* 0x0000040000097882 */ /* 0x000fe20000000000 */
[----:B------:R-:W3:Y:S01]  /*0370*/  LDCU UR4, c[0x0][0x3a4] ;  /* 0x00007480ff0477ac */ /* 0x000ee20008000800 */
[----:B------:R-:W4:Y:S04]  /*0380*/  LDCU.128 UR12, c[0x0][0x380] ;  /* 0x00007000ff0c77ac */ /* 0x000f280008000c00 */
[----:B------:R-:W0:Y:S02]  /*0390*/  S2UR UR5, SR_CgaCtaId ;  /* 0x00000000000579c3 */ /* 0x000e240000008800 */
[----:B01----:R-:W-:Y:S01]  /*03a0*/  VIADD R0, R11, 0xff ;  /* 0x000000ff0b007836 */ /* 0x003fe20000000000 */
[----:B------:R-:W-:Y:S01]  /*03b0*/  IABS R15, R10 ;  /* 0x0000000a000f7213 */ /* 0x000fe20000000000 */
[----:B------:R-:W-:Y:S03]  /*03c0*/  STL [R1+0x12bc], R11 ;  /* 0x0012bc0b01007387 */ /* 0x000fe60000100800 */
[----:B------:R-:W-:Y:S01]  /*03d0*/  SHF.R.S32.HI R3, RZ, 0x1f, R0 ;  /* 0x0000001fff037819 */ /* 0x000fe20000011400 */
[----:B------:R-:W-:-:S03]  /*03e0*/  ULEA UR9, UR5, UR9, 0x18 ;  /* 0x0000000905097291 */ /* 0x000fc6000f8ec0ff */
[----:B------:R-:W-:Y:S02]  /*03f0*/  LEA.HI R3, R3, R0, RZ, 0x8 ;  /* 0x0000000003037211 */ /* 0x000fe400078f40ff */
[----:B--2---:R-:W-:Y:S02]  /*0400*/  IABS R8, R5 ;  /* 0x0000000500087213 */ /* 0x004fe40000000000 */
[----:B------:R-:W-:-:S04]  /*0410*/  SHF.R.S32.HI R4, RZ, 0x8, R3 ;  /* 0x00000008ff047819 */ /* 0x000fc80000011403 */
[-C--:B------:R-:W-:Y:S02]  /*0420*/  IABS R7, R4.reuse ;  /* 0x0000000400077213 */ /* 0x080fe40000000000 */
[----:B------:R-:W-:Y:S02]  /*0430*/  IABS R12, R4 ;  /* 0x00000004000c7213 */ /* 0x000fe40000000000 */
[----:B------:R-:W0:Y:S08]  /*0440*/  I2F.RP R0, R7 ;  /* 0x0000000700007306 */ /* 0x000e300000209400 */
[----:B0-----:R-:W0:Y:S02]  /*0450*/  MUFU.RCP R0, R0 ;  /* 0x0000000000007308 */ /* 0x001e240000001000 */
[----:B0-----:R-:W-:-:S02]  /*0460*/  VIADD R2, R0, 0xffffffe ;  /* 0x0ffffffe00027836 */ /* 0x001fc40000000000 */
[----:B------:R-:W-:-:S04]  /*0470*/  IMAD.MOV R0, RZ, RZ, -R12 ;  /* 0x000000ffff007224 */ /* 0x000fc800078e0a0c */
[----:B------:R0:W1:Y:S02]  /*0480*/  F2I.FTZ.U32.TRUNC.NTZ R3, R2 ;  /* 0x0000000200037305 */ /* 0x000064000021f000 */
[----:B0-----:R-:W-:Y:S02]  /*0490*/  IMAD.MOV.U32 R2, RZ, RZ, RZ ;  /* 0x000000ffff027224 */ /* 0x001fe400078e00ff */
[----:B-1----:R-:W-:-:S04]  /*04a0*/  IMAD.MOV R6, RZ, RZ, -R3 ;  /* 0x000000ffff067224 */ /* 0x002fc800078e0a03 */
[----:B------:R-:W-:Y:S02]  /*04b0*/  IMAD R9, R6, R7, RZ ;  /* 0x0000000706097224 */ /* 0x000fe400078e02ff */
[----:B------:R-:W-:Y:S02]  /*04c0*/  IMAD.MOV.U32 R6, RZ, RZ, R8 ;  /* 0x000000ffff067224 */ /* 0x000fe400078e0008 */
[----:B------:R-:W-:Y:S01]  /*04d0*/  IMAD.HI.U32 R3, R3, R9, R2 ;  /* 0x0000000903037227 */ /* 0x000fe200078e0002 */
[----:B------:R-:W-:Y:S05]  /*04e0*/  BAR.SYNC.DEFER_BLOCKING 0x0 ;  /* 0x0000000000007b1d */ /* 0x000fea0000010000 */
[----:B------:R-:W-:-:S04]  /*04f0*/  IMAD.HI.U32 R3, R3, R6, RZ ;  /* 0x0000000603037227 */ /* 0x000fc800078e00ff */
[----:B------:R-:W-:-:S05]  /*0500*/  IMAD R0, R3, R0, R6 ;  /* 0x0000000003007224 */ /* 0x000fca00078e0206 */
[----:B------:R-:W-:Y:S01]  /*0510*/  ISETP.GT.U32.AND P1, PT, R7, R0, PT ;  /* 0x000000000700720c */ /* 0x000fe20003f24070 */
[----:B------:R-:W0:-:S12]  /*0520*/  LDS R9, [UR9] ;  /* 0x00000009ff097984 */ /* 0x000e180008000800 */
[----:B------:R-:W-:Y:S02]  /*0530*/  @!P1 IMAD.IADD R0, R0, 0x1, -R7 ;  /* 0x0000000100009824 */ /* 0x000fe400078e0a07 */
[----:B------:R-:W-:Y:S01]  /*0540*/  @!P1 VIADD R3, R3, 0x1 ;  /* 0x0000000103039836 */ /* 0x000fe20000000000 */
[----:B------:R-:W-:Y:S01]  /*0550*/  BAR.SYNC.DEFER_BLOCKING 0x0 ;  /* 0x0000000000007b1d */ /* 0x000fe20000010000 */
[----:B------:R-:W-:Y:S02]  /*0560*/  ISETP.NE.AND P1, PT, R4, RZ, PT ;  /* 0x000000ff0400720c */ /* 0x000fe40003f25270 */
[----:B------:R-:W-:Y:S02]  /*0570*/  ISETP.GE.U32.AND P0, PT, R0, R7, PT ;  /* 0x000000070000720c */ /* 0x000fe40003f06070 */
[----:B------:R-:W-:-:S04]  /*0580*/  LOP3.LUT R0, R5, R4, RZ, 0x3c, !PT ;  /* 0x0000000405007212 */ /* 0x000fc800078e3cff */
[----:B------:R-:W-:Y:S01]  /*0590*/  ISETP.GE.AND P2, PT, R0, RZ, PT ;  /* 0x000000ff0000720c */ /* 0x000fe20003f46270 */
[----:B------:R-:W-:-:S06]  /*05a0*/  VIADD R0, R10, 0x7f ;  /* 0x0000007f0a007836 */ /* 0x000fcc0000000000 */
[----:B------:R-:W-:-:S04]  /*05b0*/  @P0 VIADD R3, R3, 0x1 ;  /* 0x0000000103030836 */ /* 0x000fc80000000000 */
[----:B------:R-:W-:Y:S01]  /*05c0*/  IMAD.MOV.U32 R12, RZ, RZ, R3 ;  /* 0x000000ffff0c7224 */ /* 0x000fe200078e0003 */
[----:B------:R-:W-:-:S03]  /*05d0*/  SHF.R.S32.HI R3, RZ, 0x1f, R0 ;  /* 0x0000001fff037819 */ /* 0x000fc60000011400 */
[----:B------:R-:W-:Y:S01]  /*05e0*/  @!P2 IMAD.MOV R12, RZ, RZ, -R12 ;  /* 0x000000ffff0ca224 */ /* 0x000fe200078e0a0c */
[----:B------:R-:W-:Y:S02]  /*05f0*/  LEA.HI R3, R3, R0, RZ, 0x7 ;  /* 0x0000000003037211 */ /* 0x000fe400078f38ff */
[----:B------:R-:W-:-:S04]  /*0600*/  @!P1 LOP3.LUT R12, RZ, R4, RZ, 0x33, !PT ;  /* 0x00000004ff0c9212 */ /* 0x000fc800078e33ff */
[----:B------:R-:W-:Y:S01]  /*0610*/  LEA.HI.SX32 R3, R3, -R12, 0x19 ;  /* 0x8000000c03037211 */ /* 0x000fe200078fcaff */
[----:B------:R-:W-:Y:S01]  /*0620*/  IMAD.MOV R6, RZ, RZ, -R12 ;  /* 0x000000ffff067224 */ /* 0x000fe200078e0a0c */
[----:B0-----:R-:W-:Y:S02]  /*0630*/  R2UR UR8, R9 ;  /* 0x00000000090872ca */ /* 0x001fe400000e0000 */
[----:B------:R-:W-:Y:S01]  /*0640*/  VIMNMX R13, PT, PT, R3, 0x1, PT ;  /* 0x00000001030d7848 */ /* 0x000fe20003fe0100 */
[----:B------:R-:W-:Y:S01]  /*0650*/  IMAD R16, R4, R6, R5 ;  /* 0x0000000604107224 */ /* 0x000fe200078e0205 */
[----:B------:R-:W-:Y:S02]  /*0660*/  IABS R6, R11 ;  /* 0x0000000b00067213 */ /* 0x000fe40000000000 */
[----:B------:R-:W-:Y:S02]  /*0670*/  IABS R7, R13 ;  /* 0x0000000d00077213 */ /* 0x000fe40000000000 */
[----:B------:R-:W-:-:S02]  /*0680*/  IABS R4, R16 ;  /* 0x0000001000047213 */ /* 0x000fc40000000000 */
[----:B------:R-:W0:Y:S08]  /*0690*/  I2F.RP R0, R7 ;  /* 0x0000000700007306 */ /* 0x000e300000209400 */
[----:B0-----:R-:W0:Y:S02]  /*06a0*/  MUFU.RCP R0, R0 ;  /* 0x0000000000007308 */ /* 0x001e240000001000 */
[----:B0-----:R-:W-:Y:S01]  /*06b0*/  VIADD R2, R0, 0xffffffe ;  /* 0x0ffffffe00027836 */ /* 0x001fe20000000000 */
[----:B------:R-:W-:-:S05]  /*06c0*/  IABS R0, R13 ;  /* 0x0000000d00007213 */ /* 0x000fca0000000000 */
[----:B------:R0:W1:Y:S01]  /*06d0*/  F2I.FTZ.U32.TRUNC.NTZ R3, R2 ;  /* 0x0000000200037305 */ /* 0x000062000021f000 */
[----:B------:R-:W-:Y:S02]  /*06e0*/  IMAD.MOV R0, RZ, RZ, -R0 ;  /* 0x000000ffff007224 */ /* 0x000fe400078e0a00 */
[----:B0-----:R-:W-:Y:S02]  /*06f0*/  IMAD.MOV.U32 R2, RZ, RZ, RZ ;  /* 0x000000ffff027224 */ /* 0x001fe400078e00ff */
[----:B-1----:R-:W-:-:S04]  /*0700*/  IMAD.MOV R8, RZ, RZ, -R3 ;  /* 0x000000ffff087224 */ /* 0x002fc800078e0a03 */
[----:B------:R-:W-:Y:S02]  /*0710*/  IMAD R5, R8, R7, RZ ;  /* 0x0000000708057224 */ /* 0x000fe400078e02ff */
[----:B------:R-:W-:Y:S02]  /*0720*/  IMAD.MOV.U32 R8, RZ, RZ, R6 ;  /* 0x000000ffff087224 */ /* 0x000fe400078e0006 */
[----:B------:R-:W-:Y:S02]  /*0730*/  IMAD.HI.U32 R2, R3, R5, R2 ;  /* 0x0000000503027227 */ /* 0x000fe400078e0002 */
[----:B------:R-:W0:Y:S02]  /*0740*/  I2F.RP R6, R8 ;  /* 0x0000000800067306 */ /* 0x000e240000209400 */
[----:B------:R-:W-:-:S04]  /*0750*/  IMAD.MOV.U32 R3, RZ, RZ, R4 ;  /* 0x000000ffff037224 */ /* 0x000fc800078e0004 */
[----:B------:R-:W-:-:S04]  /*0760*/  IMAD.HI.U32 R2, R2, R3, RZ ;  /* 0x0000000302027227 */ /* 0x000fc800078e00ff */
[----:B------:R-:W-:Y:S02]  /*0770*/  IMAD R0, R2, R0, R3 ;  /* 0x0000000002007224 */ /* 0x000fe400078e0203 */
[----:B------:R-:W1:Y:S03]  /*0780*/  I2F.RP R3, R15 ;  /* 0x0000000f00037306 */ /* 0x000e660000209400 */
[----:B------:R-:W-:-:S05]  /*0790*/  ISETP.GT.U32.AND P1, PT, R7, R0, PT ;  /* 0x000000000700720c */ /* 0x000fca0003f24070 */
[----:B0-----:R-:W0:Y:S08]  /*07a0*/  MUFU.RCP R6, R6 ;  /* 0x0000000600067308 */ /* 0x001e300000001000 */
[----:B------:R-:W-:Y:S01]  /*07b0*/  @!P1 IMAD.IADD R0, R0, 0x1, -R7 ;  /* 0x0000000100009824 */ /* 0x000fe200078e0a07 */
[----:B-1----:R-:W1:Y:S01]  /*07c0*/  MUFU.RCP R3, R3 ;  /* 0x0000000300037308 */ /* 0x002e620000001000 */
[----:B------:R-:W-:Y:S01]  /*07d0*/  @!P1 VIADD R2, R2, 0x1 ;  /* 0x0000000102029836 */ /* 0x000fe20000000000 */
[----:B------:R-:W-:-:S02]  /*07e0*/  ISETP.NE.AND P1, PT, R13, RZ, PT ;  /* 0x000000ff0d00720c */ /* 0x000fc40003f25270 */
[----:B------:R-:W-:Y:S02]  /*07f0*/  ISETP.GE.U32.AND P0, PT, R0, R7, PT ;  /* 0x000000070000720c */ /* 0x000fe40003f06070 */
[----:B------:R-:W-:Y:S01]  /*0800*/  LOP3.LUT R0, R16, R13, RZ, 0x3c, !PT ;  /* 0x0000000d10007212 */ /* 0x000fe200078e3cff */
[----:B0-----:R-:W-:-:S03]  /*0810*/  VIADD R5, R6, 0xffffffe ;  /* 0x0ffffffe06057836 */ /* 0x001fc60000000000 */
[----:B------:R-:W-:Y:S02]  /*0820*/  ISETP.GE.AND P2, PT, R0, RZ, PT ;  /* 0x000000ff0000720c */ /* 0x000fe40003f46270 */
[----:B------:R-:W-:Y:S01]  /*0830*/  SHF.R.U32.HI R0, RZ, 0x5, R39 ;  /* 0x00000005ff007819 */ /* 0x000fe20000011627 */
[----:B------:R-:W0:Y:S03]  /*0840*/  F2I.FTZ.U32.TRUNC.NTZ R5, R5 ;  /* 0x0000000500057305 */ /* 0x000e26000021f000 */
[----:B------:R-:W-:Y:S01]  /*0850*/  R2UR UR7, R0 ;  /* 0x00000000000772ca */ /* 0x000fe200000e0000 */
[----:B-1----:R-:W-:Y:S02]  /*0860*/  VIADD R4, R3, 0xffffffe ;  /* 0x0ffffffe03047836 */ /* 0x002fe40000000000 */
[----:B------:R-:W-:Y:S02]  /*0870*/  @P0 VIADD R2, R2, 0x1 ;  /* 0x0000000102020836 */ /* 0x000fe40000000000 */
[----:B------:R1:W2:Y:S02]  /*0880*/  F2I.FTZ.U32.TRUNC.NTZ R3, R4 ;  /* 0x0000000400037305 */ /* 0x0002a4000021f000 */
[----:B------:R-:W-:-:S02]  /*0890*/  IMAD.MOV.U32 R38, RZ, RZ, R2 ;  /* 0x000000ffff267224 */ /* 0x000fc400078e0002 */
[----:B------:R-:W-:Y:S02]  /*08a0*/  IMAD.MOV.U32 R2, RZ, RZ, RZ ;  /* 0x000000ffff027224 */ /* 0x000fe400078e00ff */
[----:B------:R-:W-:Y:S01]  /*08b0*/  @!P2 IMAD.MOV R38, RZ, RZ, -R38 ;  /* 0x000000ffff26a224 */ /* 0x000fe200078e0a26 */
[----:B------:R-:W-:Y:S01]  /*08c0*/  @!P1 LOP3.LUT R38, RZ, R13, RZ, 0x33, !PT ;  /* 0x0000000dff269212 */ /* 0x000fe200078e33ff */
[----:B0-----:R-:W-:Y:S02]  /*08d0*/  IMAD.MOV R7, RZ, RZ, -R5 ;  /* 0x000000ffff077224 */ /* 0x001fe400078e0a05 */
[----:B-1----:R-:W-:Y:S02]  /*08e0*/  IMAD.MOV.U32 R4, RZ, RZ, RZ ;  /* 0x000000ffff047224 */ /* 0x002fe400078e00ff */
[----:B------:R-:W-:Y:S02]  /*08f0*/  IMAD.SHL.U32 R0, R38, 0x100, RZ ;  /* 0x0000010026007824 */ /* 0x000fe400078e00ff */
[----:B------:R-:W-:-:S02]  /*0900*/  IMAD R9, R7, R8, RZ ;  /* 0x0000000807097224 */ /* 0x000fc400078e02ff */
[----:B------:R-:W-:Y:S01]  /*0910*/  VIADD R17, R0, 0x1 ;  /* 0x0000000100117836 */ /* 0x000fe20000000000 */
[----:B------:R-:W-:Y:S01]  /*0920*/  IABS R14, R0 ;  /* 0x00000000000e7213 */ /* 0x000fe20000000000 */
[----:B--2---:R-:W-:Y:S02]  /*0930*/  IMAD.MOV R6, RZ, RZ, -R3 ;  /* 0x000000ffff067224 */ /* 0x004fe400078e0a03 */
[----:B------:R-:W-:Y:S01]  /*0940*/  IMAD.HI.U32 R9, R5, R9, R4 ;  /* 0x0000000905097227 */ /* 0x000fe200078e0004 */
[----:B------:R-:W-:Y:S01]  /*0950*/  IABS R81, R17 ;  /* 0x0000001100517213 */ /* 0x000fe20000000000 */
[----:B------:R-:W-:Y:S02]  /*0960*/  STL [R1+0xf48], R17 ;  /* 0x000f481101007387 */ /* 0x000fe40000100800 */
[----:B------:R-:W-:Y:S02]  /*0970*/  IMAD R91, R6, R15, RZ ;  /* 0x0000000f065b7224 */ /* 0x000fe400078e02ff */
[----:B------:R-:W-:-:S02]  /*0980*/  VIADD R4, R0, 0x3 ;  /* 0x0000000300047836 */ /* 0x000fc40000000000 */
[----:B------:R-:W-:-:S03]  /*0990*/  IMAD.HI.U32 R91, R3, R91, R2 ;  /* 0x0000005b035b7227 */ /* 0x000fc600078e0002 */
[----:B------:R-:W-:Y:S01]  /*09a0*/  IABS R23, R4 ;  /* 0x0000000400177213 */ /* 0x000fe20000000000 */
[----:B------:R-:W-:-:S04]  /*09b0*/  IMAD.HI.U32 R3, R9, R81, RZ ;  /* 0x0000005109037227 */ /* 0x000fc800078e00ff */
[C---:B------:R-:W-:Y:S02]  /*09c0*/  VIADD R5, R0.reuse, 0x2 ;  /* 0x0000000200057836 */ /* 0x040fe40000000000 */
[----:B------:R-:W-:Y:S02]  /*09d0*/  IMAD.MOV R3, RZ, RZ, -R3 ;  /* 0x000000ffff037224 */ /* 0x000fe400078e0a03 */
[----:B------:R-:W-:Y:S01]  /*09e0*/  IMAD.HI.U32 R2, R9, R14, RZ ;  /* 0x0000000e09027227 */ /* 0x000fe200078e00ff */
[----:B------:R0:W-:Y:S01]  /*09f0*/  STL [R1+0xf54], R5 ;  /* 0x000f540501007387 */ /* 0x0001e20000100800 */
[----:B------:R-:W-:Y:S02]  /*0a00*/  IABS R82, R5 ;  /* 0x0000000500527213 */ /* 0x000fe40000000000 */
[----:B------:R-:W-:Y:S01]  /*0a10*/  VIADD R7, R0, 0x4 ;  /* 0x0000000400077836 */ /* 0x000fe20000000000 */
[----:B------:R1:W-:Y:S01]  /*0a20*/  STL [R1+0xf50], R4 ;  /* 0x000f500401007387 */ /* 0x0003e20000100800 */
[----:B------:R-:W-:-:S02]  /*0a30*/  IMAD R81, R8, R3, R81 ;  /* 0x0000000308517224 */ /* 0x000fc400078e0251 */
[C---:B------:R-:W-:Y:S01]  /*0a40*/  VIADD R6, R0.reuse, 0x5 ;  /* 0x0000000500067836 */ /* 0x040fe20000000000 */
[----:B------:R-:W-:Y:S01]  /*0a50*/  IABS R22, R7 ;  /* 0x0000000700167213 */ /* 0x000fe20000000000 */
[C---:B------:R-:W-:Y:S01]  /*0a60*/  IMAD.HI.U32 R3, R9.reuse, R23, RZ ;  /* 0x0000001709037227 */ /* 0x040fe200078e00ff */
[----:B------:R-:W-:Y:S02]  /*0a70*/  STL [R1+0x137c], R81 ;  /* 0x00137c5101007387 */ /* 0x000fe40000100800 */
[----:B------:R-:W-:Y:S01]  /*0a80*/  IABS R24, R6 ;  /* 0x0000000600187213 */ /* 0x000fe20000000000 */
[----:B0-----:R-:W-:Y:S01]  /*0a90*/  IMAD.MOV R5, RZ, RZ, -R2 ;  /* 0x000000ffff057224 */ /* 0x001fe200078e0a02 */
[----:B------:R0:W-:Y:S01]  /*0aa0*/  STL [R1+0xf4c], R7 ;  /* 0x000f4c0701007387 */ /* 0x0001e20000100800 */
[----:B-1----:R-:W-:Y:S02]  /*0ab0*/  VIADD R4, R0, 0x6 ;  /* 0x0000000600047836 */ /* 0x002fe40000000000 */
[----:B------:R-:W-:Y:S01]  /*0ac0*/  IMAD.HI.U32 R2, R9, R82, RZ ;  /* 0x0000005209027227 */ /* 0x000fe200078e00ff */
[----:B------:R1:W-:Y:S02]  /*0ad0*/  STL [R1+0xf58], R6 ;  /* 0x000f580601007387 */ /* 0x0003e40000100800 */
[----:B------:R-:W-:Y:S01]  /*0ae0*/  IABS R25, R4 ;  /* 0x0000000400197213 */ /* 0x000fe20000000000 */
[----:B------:R-:W-:Y:S01]  /*0af0*/  IMAD.MOV R3, RZ, RZ, -R3 ;  /* 0x000000ffff037224 */ /* 0x000fe200078e0a03 */
[----:B------:R2:W-:Y:S01]  /*0b00*/  STL [R1+0xf5c], R4 ;  /* 0x000f5c0401007387 */ /* 0x0005e20000100800 */
[----:B------:R-:W-:-:S02]  /*0b10*/  IMAD R14, R8, R5, R14 ;  /* 0x00000005080e7224 */ /* 0x000fc400078e020e */
[----:B------:R-:W-:Y:S02]  /*0b20*/  IMAD.MOV R5, RZ, RZ, -R2 ;  /* 0x000000ffff057224 */ /* 0x000fe400078e0a02 */
[----:B0-----:R-:W-:Y:S02]  /*0b30*/  VIADD R7, R0, 0x8 ;  /* 0x0000000800077836 */ /* 0x001fe40000000000 */
[----:B------:R-:W-:-:S03]  /*0b40*/  IMAD.HI.U32 R2, R9, R22, RZ ;  /* 0x0000001609027227 */ /* 0x000fc600078e00ff */
[----:B------:R-:W-:Y:S01]  /*0b50*/  IABS R83, R7 ;  /* 0x0000000700537213 */ /* 0x000fe20000000000 */
[----:B------:R-:W-:Y:S02]  /*0b60*/  IMAD R23, R8, R3, R23 ;  /* 0x0000000308177224 */ /* 0x000fe400078e0217 */
[----:B-1----:R-:W-:Y:S02]  /*0b70*/  VIADD R6, R0, 0x9 ;  /* 0x0000000900067836 */ /* 0x002fe40000000000 */
[C---:B------:R-:W-:Y:S01]  /*0b80*/  IMAD.HI.U32 R3, R9.reuse, R24, RZ ;  /* 0x0000001809037227 */ /* 0x040fe200078e00ff */
[----:B------:R-:W-:Y:S02]  /*0b90*/  STL [R1+0x12c0], R23 ;  /* 0x0012c01701007387 */ /* 0x000fe40000100800 */
[----:B------:R-:W-:Y:S01]  /*0ba0*/  IABS R84, R6 ;  /* 0x0000000600547213 */ /* 0x000fe20000000000 */
[----:B--2---:R-:W-:Y:S01]  /*0bb0*/  IMAD.HI.U32 R4, R9, R25, RZ ;  /* 0x0000001909047227 */ /* 0x004fe200078e00ff */
[----:B------:R0:W-:Y:S03]  /*0bc0*/  STL [R1+0xf60], R7 ;  /* 0x000f600701007387 */ /* 0x0001e60000100800 */
[----:B------:R-:W-:Y:S01]  /*0bd0*/  IMAD R82, R8, R5, R82 ;  /* 0x0000000508527224 */ /* 0x000fe200078e0252 */
[----:B------:R1:W-:Y:S01]  /*0be0*/  STL [R1+0xf64], R6 ;  /* 0x000f640601007387 */ /* 0x0003e20000100800 */
[----:B------:R-:W-:-:S02]  /*0bf0*/  IMAD.MOV R5, RZ, RZ, -R2 ;  /* 0x000000ffff057224 */ /* 0x000fc400078e0a02 */
[----:B------:R-:W-:Y:S02]  /*0c00*/  IMAD.MOV R3, RZ, RZ, -R3 ;  /* 0x000000ffff037224 */ /* 0x000fe400078e0a03 */
[----:B------:R-:W-:Y:S02]  /*0c10*/  IMAD.MOV R4, RZ, RZ, -R4 ;  /* 0x000000ffff047224 */ /* 0x000fe400078e0a04 */
[----:B------:R-:W-:Y:S02]  /*0c20*/  IMAD.MOV R38, RZ, RZ, -R38 ;  /* 0x000000ffff267224 */ /* 0x000fe400078e0a26 */
[----:B------:R-:W-:Y:S02]  /*0c30*/  IMAD R22, R8, R5, R22 ;  /* 0x0000000508167224 */ /* 0x000fe400078e0216 */
[----:B0-----:R-:W-:Y:S02]  /*0c40*/  VIADD R7, R0, 0xa ;  /* 0x0000000a00077836 */ /* 0x001fe40000000000 */
[----:B------:R-:W-:Y:S01]  /*0c50*/  IMAD R24, R8, R3, R24 ;  /* 0x0000000308187224 */ /* 0x000fe200078e0218 */
[----:B------:R0:W-:Y:S01]  /*0c60*/  STL [R1+0x12c4], R22 ;  /* 0x0012c41601007387 */ /* 0x0001e20000100800 */
[----:B------:R-:W-:-:S03]  /*0c70*/  IMAD.HI.U32 R2, R9, R83, RZ ;  /* 0x0000005309027227 */ /* 0x000fc600078e00ff */
[----:B------:R-:W-:Y:S01]  /*0c80*/  STL [R1+0x12c8], R24 ;  /* 0x0012c81801007387 */ /* 0x000fe20000100800 */
[----:B-1----:R-:W-:Y:S02]  /*0c90*/  VIADD R6, R0, 0xb ;  /* 0x0000000b00067836 */ /* 0x002fe40000000000 */
[----:B------:R-:W-:Y:S02]  /*0ca0*/  IMAD R25, R8, R4, R25 ;  /* 0x0000000408197224 */ /* 0x000fe400078e0219 */
[----:B------:R-:W-:Y:S01]  /*0cb0*/  IMAD.HI.U32 R3, R9, R84, RZ ;  /* 0x0000005409037227 */ /* 0x000fe200078e00ff */
[----:B------:R-:W-:Y:S02]  /*0cc0*/  IABS R26, R6 ;  /* 0x00000006001a7213 */ /* 0x000fe40000000000 */
[----:B------:R-:W-:Y:S01]  /*0cd0*/  STL [R1+0x12cc], R25 ;  /* 0x0012cc1901007387 */ /* 0x000fe20000100800 */
[----:B------:R-:W-:Y:S01]  /*0ce0*/  VIADD R5, R0, 0xc ;  /* 0x0000000c00057836 */ /* 0x000fe20000000000 */
[----:B0-----:R-:W-:Y:S01]  /*0cf0*/  LOP3.LUT R22, R39, 0x7f, RZ, 0xc0, !PT ;  /* 0x0000007f27167812 */ /* 0x001fe200078ec0ff */
[----:B------:R-:W-:Y:S01]  /*0d00*/  IMAD R38, R13, R38, R16 ;  /* 0x000000260d267224 */ /* 0x000fe200078e0210 */
[----:B------:R-:W-:Y:S01]  /*0d10*/  IABS R16, R7 ;  /* 0x0000000700107213 */ /* 0x000fe20000000000 */
[----:B------:R-:W-:Y:S01]  /*0d20*/  IMAD.MOV R2, RZ, RZ, -R2 ;  /* 0x000000ffff027224 */ /* 0x000fe200078e0a02 */
[----:B------:R0:W-:Y:S01]  /*0d30*/  STL [R1+0xf68], R7 ;  /* 0x000f680701007387 */ /* 0x0001e20000100800 */
[----:B------:R-:W-:Y:S01]  /*0d40*/  IMAD.MOV R3, RZ, RZ, -R3 ;  /* 0x000000ffff037224 */ /* 0x000fe200078e0a03 */
[----:B------:R-:W-:Y:S01]  /*0d50*/  IABS R28, R5 ;  /* 0x00000005001c7213 */ /* 0x000fe20000000000 */
[----:B------:R-:W-:Y:S01]  /*0d60*/  IMAD R83, R8, R2, R83 ;  /* 0x0000000208537224 */ /* 0x000fe200078e0253 */
[----:B------:R1:W-:Y:S01]  /*0d70*/  STL [R1+0xf6c], R6 ;  /* 0x000f6c0601007387 */ /* 0x0003e20000100800 */
[----:B------:R-:W-:-:S03]  /*0d80*/  IMAD.HI.U32 R2, R9, R16, RZ ;  /* 0x0000001009027227 */ /* 0x000fc600078e00ff */
[----:B------:R2:W-:Y:S01]  /*0d90*/  STL [R1+0xf70], R5 ;  /* 0x000f700501007387 */ /* 0x0005e20000100800 */
[----:B------:R-:W-:Y:S02]  /*0da0*/  IMAD R84, R8, R3, R84 ;  /* 0x0000000308547224 */ /* 0x000fe400078e0254 */
[----:B0-----:R-:W-:Y:S02]  /*0db0*/  VIADD R7, R0, 0xd ;  /* 0x0000000d00077836 */ /* 0x001fe40000000000 */
[----:B------:R-:W-:-:S03]  /*0dc0*/  IMAD.HI.U32 R3, R9, R26, RZ ;  /* 0x0000001a09037227 */ /* 0x000fc600078e00ff */
[----:B------:R-:W-:Y:S01]  /*0dd0*/  IABS R27, R7 ;  /* 0x00000007001b7213 */ /* 0x000fe20000000000 */
[----:B-1----:R-:W-:Y:S01]  /*0de0*/  VIADD R6, R0, 0xe ;  /* 0x0000000e00067836 */ /* 0x002fe20000000000 */
[----:B------:R0:W-:Y:S01]  /*0df0*/  STL [R1+0xf74], R7 ;  /* 0x000f740701007387 */ /* 0x0001e20000100800 */
[----:B------:R-:W-:-:S03]  /*0e00*/  IMAD.HI.U32 R4, R9, R28, RZ ;  /* 0x0000001c09047227 */ /* 0x000fc600078e00ff */
[----:B------:R-:W-:Y:S01]  /*0e10*/  IABS R29, R6 ;  /* 0x00000006001d7213 */ /* 0x000fe20000000000 */
[----:B--2---:R-:W-:Y:S01]  /*0e20*/  IMAD.MOV R5, RZ, RZ, -R2 ;  /* 0x000000ffff057224 */ /* 0x004fe200078e0a02 */
[----:B------:R1:W-:Y:S01]  /*0e30*/  STL [R1+0xf78], R6 ;  /* 0x000f780601007387 */ /* 0x0003e20000100800 */
[----:B------:R-:W-:Y:S02]  /*0e40*/  IMAD.MOV R3, RZ, RZ, -R3 ;  /* 0x000000ffff037224 */ /* 0x000fe400078e0a03 */
[C---:B------:R-:W-:Y:S02]  /*0e50*/  IMAD R16, R8.reuse, R5, R16 ;  /* 0x0000000508107224 */ /* 0x040fe400078e0210 */
[----:B0-----:R-:W-:Y:S02]  /*0e60*/  IMAD.MOV R7, RZ, RZ, -R4 ;  /* 0x000000ffff077224 */ /* 0x001fe400078e0a04 */
[----:B------:R-:W-:Y:S02]  /*0e70*/  IMAD R26, R8, R3, R26 ;  /* 0x00000003081a7224 */ /* 0x000fe400078e021a */
[----:B------:R-:W-:-:S03]  /*0e80*/  IMAD.HI.U32 R2, R9, R27, RZ ;  /* 0x0000001b09027227 */ /* 0x000fc600078e00ff */
[----:B------:R-:W-:Y:S01]  /*0e90*/  STL [R1+0x12d0], R26 ;  /* 0x0012d01a01007387 */ /* 0x000fe20000100800 */
[C---:B-1----:R-:W-:Y:S02]  /*0ea0*/  VIADD R6, R0.reuse, 0xf ;  /* 0x0000000f00067836 */ /* 0x042fe40000000000 */
[----:B------:R-:W-:Y:S02]  /*0eb0*/  VIADD R5, R0, 0x10 ;  /* 0x0000001000057836 */ /* 0x000fe40000000000 */
[----:B------:R-:W-:Y:S01]  /*0ec0*/  IMAD.HI.U32 R3, R9, R29, RZ ;  /* 0x0000001d09037227 */ /* 0x000fe200078e00ff */
[----:B------:R-:W-:Y:S02]  /*0ed0*/  IABS R30, R6 ;  /* 0x00000006001e7213 */ /* 0x000fe40000000000 */
[----:B------:R-:W-:Y:S01]  /*0ee0*/  IABS R85, R5 ;  /* 0x0000000500557213 */ /* 0x000fe20000000000 */
[----:B------:R-:W-:Y:S02]  /*0ef0*/  IMAD R28, R8, R7, R28 ;  /* 0x00000007081c7224 */ /* 0x000fe400078e021c */
[----:B------:R-:W-:-:S02]  /*0f00*/  IMAD.MOV R2, RZ, RZ, -R2 ;  /* 0x000000ffff027224 */ /* 0x000fc400078e0a02 */
[----:B------:R-:W-:Y:S01]  /*0f10*/  VIADD R4, R0, 0x11 ;  /* 0x0000001100047836 */ /* 0x000fe20000000000 */
[----:B------:R-:W-:Y:S01]  /*0f20*/  STL [R1+0x12d4], R28 ;  /* 0x0012d41c01007387 */ /* 0x000fe20000100800 */
[----:B------:R-:W-:Y:S02]  /*0f30*/  IMAD.MOV R3, RZ, RZ, -R3 ;  /* 0x000000ffff037224 */ /* 0x000fe400078e0a03 */
[----:B------:R-:W-:Y:S01]  /*0f40*/  IMAD R27, R8, R2, R27 ;  /* 0x00000002081b7224 */ /* 0x000fe200078e021b */
[----:B------:R0:W-:Y:S01]  /*0f50*/  STL [R1+0xf7c], R6 ;  /* 0x000f7c0601007387 */ /* 0x0001e20000100800 */
[----:B------:R-:W-:Y:S01]  /*0f60*/  VIADD R7, R0, 0x12 ;  /* 0x0000001200077836 */ /* 0x000fe20000000000 */
[----:B------:R-:W-:Y:S01]  /*0f70*/  IABS R86, R4 ;  /* 0x0000000400567213 */ /* 0x000fe20000000000 */
[----:B------:R-:W-:Y:S01]  /*0f80*/  IMAD R29, R8, R3, R29 ;  /* 0x00000003081d7224 */ /* 0x000fe200078e021d */
[----:B------:R1:W-:Y:S01]  /*0f90*/  STL [R1+0xf80], R5 ;  /* 0x000f800501007387 */ /* 0x0003e20000100800 */
[----:B------:R-:W-:Y:S01]  /*0fa0*/  IMAD.HI.U32 R2, R9, R30, RZ ;  /* 0x0000001e09027227 */ /* 0x000fe200078e00ff */
[----:B------:R-:W-:-:S02]  /*0fb0*/  IABS R17, R7 ;  /* 0x0000000700117213 */ /* 0x000fc40000000000 */
[----:B------:R2:W-:Y:S01]  /*0fc0*/  STL [R1+0xf84], R4 ;  /* 0x000f840401007387 */ /* 0x0005e20000100800 */
[----:B------:R-:W-:-:S03]  /*0fd0*/  IMAD.HI.U32 R3, R9, R85, RZ ;  /* 0x0000005509037227 */ /* 0x000fc600078e00ff */
[----:B------:R-:W-:Y:S01]  /*0fe0*/  STL [R1+0x12d8], R27 ;  /* 0x0012d81b01007387 */ /* 0x000fe20000100800 */
[----:B0-----:R-:W-:Y:S02]  /*0ff0*/  VIADD R6, R0, 0x13 ;  /* 0x0000001300067836 */ /* 0x001fe40000000000 */
[----:B-1----:R-:W-:Y:S01]  /*1000*/  IMAD.MOV R5, RZ, RZ, -R2 ;  /* 0x000000ffff057224 */ /* 0x002fe200078e0a02 */
[----:B------:R-:W-:Y:S01]  /*1010*/  STL [R1+0x12dc], R29 ;  /* 0x0012dc1d01007387 */ /* 0x000fe20000100800 */
[----:B------:R-:W-:Y:S01]  /*1020*/  IMAD.MOV R3, RZ, RZ, -R3 ;  /* 0x000000ffff037224 */ /* 0x000fe200078e0a03 */
[----:B------:R-:W-:Y:S01]  /*1030*/  IABS R31, R6 ;  /* 0x00000006001f7213 */ /* 0x000fe20000000000 */
[----:B--2---:R-:W-:Y:S01]  /*1040*/  IMAD.HI.U32 R4, R9, R86, RZ ;  /* 0x0000005609047227 */ /* 0x004fe200078e00ff */
[----:B------:R0:W-:Y:S03]  /*1050*/  STL [R1+0xf8c], R7 ;  /* 0x000f8c0701007387 */ /* 0x0001e60000100800 */
[C---:B------:R-:W-:Y:S01]  /*1060*/  IMAD R30, R8.reuse, R5, R30 ;  /* 0x00000005081e7224 */ /* 0x040fe200078e021e */
[----:B------:R1:W-:Y:S01]  /*1070*/  STL [R1+0xf90], R6 ;  /* 0x000f900601007387 */ /* 0x0003e20000100800 */
[----:B------:R-:W-:-:S02]  /*1080*/  IMAD R85, R8, R3, R85 ;  /* 0x0000000308557224 */ /* 0x000fc400078e0255 */
[C---:B------:R-:W-:Y:S01]  /*1090*/  IMAD.HI.U32 R2, R9.reuse, R17, RZ ;  /* 0x0000001109027227 */ /* 0x040fe200078e00ff */
[----:B------:R-:W-:Y:S03]  /*10a0*/  STL [R1+0x12e0], R30 ;  /* 0x0012e01e01007387 */ /* 0x000fe60000100800 */
[----:B0-----:R-:W-:Y:S02]  /*10b0*/  IMAD.MOV R7, RZ, RZ, -R4 ;  /* 0x000000ffff077224 */ /* 0x001fe400078e0a04 */
[C---:B------:R-:W-:Y:S02]  /*10c0*/  VIADD R5, R0.reuse, 0x15 ;  /* 0x0000001500057836 */ /* 0x040fe40000000000 */
[----:B-1----:R-:W-:Y:S02]  /*10d0*/  VIADD R6, R0, 0x14 ;  /* 0x0000001400067836 */ /* 0x002fe40000000000 */
[----:B------:R-:W-:Y:S01]  /*10e0*/  IMAD.HI.U32 R3, R9, R31, RZ ;  /* 0x0000001f09037227 */ /* 0x000fe200078e00ff */
[----:B------:R-:W-:-:S02]  /*10f0*/  IABS R33, R5 ;  /* 0x0000000500217213 */ /* 0x000fc40000000000 */
[----:B------:R-:W-:Y:S01]  /*1100*/  IABS R32, R6 ;  /* 0x0000000600207213 */ /* 0x000fe20000000000 */
[----:B------:R-:W-:Y:S01]  /*1110*/  VIADD R4, R0, 0x16 ;  /* 0x0000001600047836 */ /* 0x000fe20000000000 */
[----:B------:R-:W-:Y:S01]  /*1120*/  STL [R1+0xf94], R6 ;  /* 0x000f940601007387 */ /* 0x000fe20000100800 */
[----:B------:R-:W-:Y:S02]  /*1130*/  IMAD.MOV R2, RZ, RZ, -R2 ;  /* 0x000000ffff027224 */ /* 0x000fe400078e0a02 */
[----:B------:R-:W-:Y:S01]  /*1140*/  IMAD.MOV R3, RZ, RZ, -R3 ;  /* 0x000000ffff037224 */ /* 0x000fe200078e0a03 */
[----:B------:R-:W-:Y:S01]  /*1150*/  IABS R34, R4 ;  /* 0x0000000400227213 */ /* 0x000fe20000000000 */
[C---:B------:R-:W-:Y:S01]  /*1160*/  IMAD R17, R8.reuse, R2, R17 ;  /* 0x0000000208117224 */ /* 0x040fe200078e0211 */
[----:B------:R-:W-:Y:S01]  /*1170*/  STL [R1+0xf98], R5 ;  /* 0x000f980501007387 */ /* 0x000fe20000100800 */
[C---:B------:R-:W-:Y:S02]  /*1180*/  IMAD R86, R8.reuse, R7, R86 ;  /* 0x0000000708567224 */ /* 0x040fe400078e0256 */
[----:B------:R-:W-:Y:S01]  /*1190*/  IMAD.HI.U32 R2, R9, R32, RZ ;  /* 0x0000002009027227 */ /* 0x000fe200078e00ff */
[----:B------:R0:W-:Y:S03]  /*11a0*/  STL [R1+0xfa0], R4 ;  /* 0x000fa00401007387 */ /* 0x0001e60000100800 */
[----:B------:R-:W-:-:S02]  /*11b0*/  IMAD R31, R8, R3, R31 ;  /* 0x00000003081f7224 */ /* 0x000fc400078e021f */
[C---:B------:R-:W-:Y:S02]  /*11c0*/  VIADD R7, R0.reuse, 0x17 ;  /* 0x0000001700077836 */ /* 0x040fe40000000000 */
[C---:B------:R-:W-:Y:S01]  /*11d0*/  IMAD.HI.U32 R3, R9.reuse, R33, RZ ;  /* 0x0000002109037227 */ /* 0x040fe200078e00ff */
[----:B------:R-:W-:Y:S02]  /*11e0*/  STL [R1+0x12e4], R31 ;  /* 0x0012e41f01007387 */ /* 0x000fe40000100800 */
[----:B------:R-:W-:Y:S01]  /*11f0*/  IABS R36, R7 ;  /* 0x0000000700247213 */ /* 0x000fe20000000000 */
[----:B0-----:R-:W-:Y:S01]  /*1200*/  IMAD.HI.U32 R4, R9, R34, RZ ;  /* 0x0000002209047227 */ /* 0x001fe200078e00ff */
[----:B------:R0:W-:Y:S03]  /*1210*/  STL [R1+0xf9c], R7 ;  /* 0x000f9c0701007387 */ /* 0x0001e60000100800 */
[----:B------:R-:W-:-:S02]  /*1220*/  VIADD R6, R0, 0x18 ;  /* 0x0000001800067836 */ /* 0x000fc40000000000 */
[----:B------:R-:W-:Y:S02]  /*1230*/  IMAD.MOV R5, RZ, RZ, -R2 ;  /* 0x000000ffff057224 */ /* 0x000fe400078e0a02 */
[----:B------:R-:W-:Y:S01]  /*1240*/  IMAD.MOV R3, RZ, RZ, -R3 ;  /* 0x000000ffff037224 */ /* 0x000fe200078e0a03 */
[----:B------:R-:W-:Y:S01]  /*1250*/  IABS R90, R6 ;  /* 0x00000006005a7213 */ /* 0x000fe20000000000 */
[----:B------:R-:W-:Y:S01]  /*1260*/  IMAD R32, R8, R5, R32 ;  /* 0x0000000508207224 */ /* 0x000fe200078e0220 */
[----:B------:R1:W-:Y:S01]  /*1270*/  STL [R1+0xfa8], R6 ;  /* 0x000fa80601007387 */ /* 0x0003e20000100800 */
[----:B0-----:R-:W-:Y:S02]  /*1280*/  IMAD.MOV R7, RZ, RZ, -R4 ;  /* 0x000000ffff077224 */ /* 0x001fe400078e0a04 */
[----:B------:R-:W-:Y:S01]  /*1290*/  VIADD R5, R0, 0x19 ;  /* 0x0000001900057836 */ /* 0x000fe20000000000 */
[----:B------:R-:W-:Y:S01]  /*12a0*/  STL [R1+0x12e8], R32 ;  /* 0x0012e82001007387 */ /* 0x000fe20000100800 */
[----:B------:R-:W-:-:S02]  /*12b0*/  IMAD R33, R8, R3, R33 ;  /* 0x0000000308217224 */ /* 0x000fc400078e0221 */
[----:B------:R-:W-:Y:S01]  /*12c0*/  IMAD R34, R8, R7, R34 ;  /* 0x0000000708227224 */ /* 0x000fe200078e0222 */
[----:B------:R-:W-:Y:S01]  /*12d0*/  IABS R87, R5 ;  /* 0x0000000500577213 */ /* 0x000fe20000000000 */
[C---:B------:R-:W-:Y:S01]  /*12e0*/  VIADD R4, R0.reuse, 0x1b ;  /* 0x0000001b00047836 */ /* 0x040fe20000000000 */
[----:B------:R-:W-:Y:S01]  /*12f0*/  STL [R1+0x12ec], R33 ;  /* 0x0012ec2101007387 */ /* 0x000fe20000100800 */
[----:B-1----:R-:W-:Y:S02]  /*1300*/  VIADD R6, R0, 0x1a ;  /* 0x0000001a00067836 */ /* 0x002fe40000000000 */
[C---:B------:R-:W-:Y:S01]  /*1310*/  IMAD.HI.U32 R3, R9.reuse, R90, RZ ;  /* 0x0000005a09037227 */ /* 0x040fe200078e00ff */
[----:B------:R-:W-:Y:S01]  /*1320*/  STL [R1+0x12f0], R34 ;  /* 0x0012f02201007387 */ /* 0x000fe20000100800 */
[----:B------:R-:W-:Y:S02]  /*1330*/  IABS R35, R4 ;  /* 0x0000000400237213 */ /* 0x000fe40000000000 */
[----:B------:R-:W-:Y:S01]  /*1340*/  IMAD.HI.U32 R2, R9, R36, RZ ;  /* 0x0000002409027227 */ /* 0x000fe200078e00ff */
[----:B------:R0:W-:Y:S01]  /*1350*/  STL [R1+0xfa4], R5 ;  /* 0x000fa40501007387 */ /* 0x0001e20000100800 */
[----:B------:R-:W-:-:S02]  /*1360*/  IABS R18, R6 ;  /* 0x0000000600127213 */ /* 0x000fc40000000000 */
[----:B------:R-:W-:Y:S01]  /*1370*/  IMAD.MOV R3, RZ, RZ, -R3 ;  /* 0x000000ffff037224 */ /* 0x000fe200078e0a03 */
[----:B------:R-:W-:Y:S01]  /*1380*/  STL [R1+0xfb0], R6 ;  /* 0x000fb00601007387 */ /* 0x000fe20000100800 */
[----:B------:R-:W-:Y:S02]  /*1390*/  VIADD R7, R0, 0x1c ;  /* 0x0000001c00077836 */ /* 0x000fe40000000000 */
[----:B------:R-:W-:Y:S01]  /*13a0*/  IMAD R90, R8, R3, R90 ;  /* 0x00000003085a7224 */ /* 0x000fe200078e025a */
[----:B------:R1:W-:Y:S01]  /*13b0*/  STL [R1+0xfac], R4 ;  /* 0x000fac0401007387 */ /* 0x0003e20000100800 */
[----:B------:R-:W-:Y:S01]  /*13c0*/  IMAD.HI.U32 R3, R9, R18, RZ ;  /* 0x0000001209037227 */ /* 0x000fe200078e00ff */
[----:B------:R-:W-:-:S03]  /*13d0*/  IABS R93, R7 ;  /* 0x00000007005d7213 */ /* 0x000fc60000000000 */
[----:B0-----:R-:W-:Y:S02]  /*13e0*/  IMAD.MOV R5, RZ, RZ, -R2 ;  /* 0x000000ffff057224 */ /* 0x001fe400078e0a02 */
[----:B------:R-:W-:-:S04]  /*13f0*/  IMAD.HI.U32 R2, R9, R87, RZ ;  /* 0x0000005709027227 */ /* 0x000fc800078e00ff */
[----:B-1----:R-:W-:-:S04]  /*1400*/  IMAD.HI.U32 R4, R9, R35, RZ ;  /* 0x0000002309047227 */ /* 0x002fc800078e00ff */
[----:B------:R-:W-:Y:S02]  /*1410*/  IMAD.MOV R2, RZ, RZ, -R2 ;  /* 0x000000ffff027224 */ /* 0x000fe400078e0a02 */
[----:B------:R-:W-:Y:S02]  /*1420*/  VIADD R6, R0, 0x1d ;  /* 0x0000001d00067836 */ /* 0x000fe40000000000 */
[----:B------:R-:W-:Y:S02]  /*1430*/  IMAD.MOV R3, RZ, RZ, -R3 ;  /* 0x000000ffff037224 */ /* 0x000fe400078e0a03 */
[C---:B------:R-:W-:Y:S02]  /*1440*/  IMAD R36, R8.reuse, R5, R36 ;  /* 0x0000000508247224 */ /* 0x040fe400078e0224 */
[----:B------:R-:W-:Y:S02]  /*1450*/  IMAD.MOV R4, RZ, RZ, -R4 ;  /* 0x000000ffff047224 */ /* 0x000fe400078e0a04 */
[C---:B------:R-:W-:Y:S01]  /*1460*/  IMAD R87, R8.reuse, R2, R87 ;  /* 0x0000000208577224 */ /* 0x040fe200078e0257 */
[----:B------:R-:W-:Y:S01]  /*1470*/  IABS R2, R6 ;  /* 0x0000000600027213 */ /* 0x000fe20000000000 */
[C---:B------:R-:W-:Y:S01]  /*1480*/  IMAD R18, R8.reuse, R3, R18 ;  /* 0x0000000308127224 */ /* 0x040fe200078e0212 */
[----:B------:R-:W-:Y:S01]  /*1490*/  STL [R1+0x12f4], R36 ;  /* 0x0012f42401007387 */ /* 0x000fe20000100800 */
[----:B------:R-:W-:-:S02]  /*14a0*/  IMAD R35, R8, R4, R35 ;  /* 0x0000000408237224 */ /* 0x000fc400078e0223 */
[----:B------:R-:W-:Y:S01]  /*14b0*/  VIADD R5, R0, 0x1e ;  /* 0x0000001e00057836 */ /* 0x000fe20000000000 */
[----:B------:R-:W-:Y:S01]  /*14c0*/  STL [R1+0xfb8], R7 ;  /* 0x000fb80701007387 */ /* 0x000fe20000100800 */
[----:B------:R-:W-:Y:S02]  /*14d0*/  IMAD.MOV.U32 R4, RZ, RZ, R2 ;  /* 0x000000ffff047224 */ /* 0x000fe400078e0002 */
[C---:B------:R-:W-:Y:S01]  /*14e0*/  IMAD.HI.U32 R2, R9.reuse, R93, RZ ;  /* 0x0000005d09027227 */ /* 0x040fe200078e00ff */
[----:B------:R0:W-:Y:S03]  /*14f0*/  STL [R1+0xfb4], R6 ;  /* 0x000fb40601007387 */ /* 0x0001e60000100800 */
[----:B------:R-:W-:Y:S01]  /*1500*/  IMAD.MOV R2, RZ, RZ, -R2 ;  /* 0x000000ffff027224 */ /* 0x000fe200078e0a02 */
[----:B------:R-:W-:Y:S01]  /*1510*/  STL [R1+0x1378], R18 ;  /* 0x0013781201007387 */ /* 0x000fe20000100800 */
[----:B------:R-:W-:-:S03]  /*1520*/  IMAD.HI.U32 R3, R9, R4, RZ ;  /* 0x0000000409037227 */ /* 0x000fc600078e00ff */
[----:B------:R-:W-:Y:S01]  /*1530*/  STL [R1+0x12f8], R35 ;  /* 0x0012f82301007387 */ /* 0x000fe20000100800 */
[----:B------:R-:W-:Y:S02]  /*1540*/  IMAD R93, R8, R2, R93 ;  /* 0x00000002085d7224 */ /* 0x000fe400078e025d */
[C---:B0-----:R-:W-:Y:S01]  /*1550*/  VIADD R6, R0.reuse, 0x1f ;  /* 0x0000001f00067836 */ /* 0x041fe20000000000 */
[----:B------:R0:W-:Y:S01]  /*1560*/  STL [R1+0xfc0], R5 ;  /* 0x000fc00501007387 */ /* 0x0001e20000100800 */
[C---:B------:R-:W-:Y:S02]  /*1570*/  VIADD R7, R0.reuse, 0x20 ;  /* 0x0000002000077836 */ /* 0x040fe40000000000 */
[----:B------:R-:W-:Y:S01]  /*1580*/  IMAD.MOV R3, RZ, RZ, -R3 ;  /* 0x000000ffff037224 */ /* 0x000fe200078e0a03 */
[----:B------:R1:W-:Y:S01]  /*1590*/  STL [R1+0xfbc], R6 ;  /* 0x000fbc0601007387 */ /* 0x0003e20000100800 */
[----:B------:R-:W-:Y:S01]  /*15a0*/  VIADD R11, R0, 0x22 ;  /* 0x00000022000b7836 */ /* 0x000fe20000000000 */
[----:B------:R-:W-:Y:S01]  /*15b0*/  IABS R88, R7 ;  /* 0x0000000700587213 */ /* 0x000fe20000000000 */
[----:B------:R-:W-:Y:S01]  /*15c0*/  IMAD R4, R8, R3, R4 ;  /* 0x0000000308047224 */ /* 0x000fe200078e0204 */
[----:B------:R2:W-:Y:S01]  /*15d0*/  STL [R1+0xfec], R7 ;  /* 0x000fec0701007387 */ /* 0x0005e20000100800 */
[----:B------:R-:W-:Y:S01]  /*15e0*/  IMAD.IADD R38, R12, 0x1, R38 ;  /* 0x000000010c267824 */ /* 0x000fe200078e0226 */
[----:B0-----:R-:W-:Y:S01]  /*15f0*/  IABS R5, R5 ;  /* 0x0000000500057213 */ /* 0x001fe20000000000 */
[C---:B------:R-:W-:Y:S01]  /*1600*/  VIADD R12, R0.reuse, 0x26 ;  /* 0x00000026000c7836 */ /* 0x040fe20000000000 */
[----:B------:R-:W-:Y:S01]  /*1610*/  STL [R1+0x12fc], R93 ;  /* 0x0012fc5d01007387 */ /* 0x000fe20000100800 */
[----:B------:R-:W-:Y:S01]  /*1620*/  IABS R21, R11 ;  /* 0x0000000b00157213 */ /* 0x000fe20000000000 */
[----:B------:R-:W-:Y:S01]  /*1630*/  VIADD R18, R0, 0x74 ;  /* 0x0000007400127836 */ /* 0x000fe20000000000 */
[----:B-1----:R-:W-:Y:S01]  /*1640*/  IABS R6, R6 ;  /* 0x0000000600067213 */ /* 0x002fe20000000000 */
[----:B------:R-:W-:Y:S01]  /*1650*/  IMAD.HI.U32 R2, R9, R5, RZ ;  /* 0x0000000509027227 */ /* 0x000fe200078e00ff */
[----:B------:R0:W-:Y:S03]  /*1660*/  STL [R1], R4 ;  /* 0x0000000401007387 */ /* 0x0001e60000100800 */
[----:B------:R-:W-:-:S02]  /*1670*/  IMAD.MOV R2, RZ, RZ, -R2 ;  /* 0x000000ffff027224 */ /* 0x000fc400078e0a02 */
[----:B--2---:R-:W-:Y:S02]  /*1680*/  VIADD R7, R0, 0x21 ;  /* 0x0000002100077836 */ /* 0x004fe40000000000 */
[----:B------:R-:W-:-:S03]  /*1690*/  IMAD.HI.U32 R3, R9, R6, RZ ;  /* 0x0000000609037227 */ /* 0x000fc600078e00ff */
[----:B------:R1:W-:Y:S01]  /*16a0*/  STL [R1+0xfc4], R7 ;  /* 0x000fc40701007387 */ /* 0x0003e20000100800 */
[----:B------:R-:W-:Y:S01]  /*16b0*/  IMAD R2, R8, R2, R5 ;  /* 0x0000000208027224 */ /* 0x000fe200078e0205 */
[----:B------:R-:W-:Y:S01]  /*16c0*/  IABS R89, R7 ;  /* 0x0000000700597213 */ /* 0x000fe20000000000 */
[----:B0-----:R-:W-:Y:S01]  /*16d0*/  IMAD.HI.U32 R4, R9, R88, RZ ;  /* 0x0000005809047227 */ /* 0x001fe200078e00ff */
[----:B------:R0:W-:Y:S03]  /*16e0*/  STL [R1+0x100c], R11 ;  /* 0x00100c0b01007387 */ /* 0x0001e60000100800 */
[----:B------:R-:W-:Y:S01]  /*16f0*/  IMAD.MOV R3, RZ, RZ, -R3 ;  /* 0x000000ffff037224 */ /* 0x000fe200078e0a03 */
[----:B------:R2:W-:Y:S01]  /*1700*/  STL [R1+0x4], R2 ;  /* 0x0000040201007387 */ /* 0x0005e20000100800 */
[----:B------:R-:W-:Y:S02]  /*1710*/  VIADD R5, R0, 0x24 ;  /* 0x0000002400057836 */ /* 0x000fe40000000000 */
[----:B-1----:R-:W-:-:S02]  /*1720*/  IMAD.MOV R7, RZ, RZ, -R4 ;  /* 0x000000ffff077224 */ /* 0x002fc400078e0a04 */
[C---:B------:R-:W-:Y:S02]  /*1730*/  VIADD R4, R0.reuse, 0x23 ;  /* 0x0000002300047836 */ /* 0x040fe40000000000 */
[----:B0-----:R-:W-:Y:S02]  /*1740*/  VIADD R11, R0, 0x25 ;  /* 0x00000025000b7836 */ /* 0x001fe40000000000 */
[C---:B------:R-:W-:Y:S02]  /*1750*/  IMAD R88, R8.reuse, R7, R88 ;  /* 0x0000000708587224 */ /* 0x040fe400078e0258 */
[----:B--2---:R-:W-:Y:S01]  /*1760*/  IMAD R2, R8, R3, R6 ;  /* 0x0000000308027224 */ /* 0x004fe200078e0206 */
[----:B------:R-:W-:Y:S01]  /*1770*/  IABS R3, R4 ;  /* 0x0000000400037213 */ /* 0x000fe20000000000 */
[C---:B------:R-:W-:Y:S01]  /*1780*/  VIADD R93, R0.reuse, 0xa9 ;  /* 0x000000a9005d7836 */ /* 0x040fe20000000000 */
[----:B------:R-:W-:Y:S01]  /*1790*/  IABS R7, R11 ;  /* 0x0000000b00077213 */ /* 0x000fe20000000000 */
[C---:B------:R-:W-:Y:S01]  /*17a0*/  VIADD R36, R0.reuse, 0xb0 ;  /* 0x000000b000247836 */ /* 0x040fe20000000000 */
[----:B------:R0:W-:Y:S01]  /*17b0*/  STL [R1+0x8], R2 ;  /* 0x0000080201007387 */ /* 0x0001e20000100800 */
[C---:B------:R-:W-:Y:S01]  /*17c0*/  VIADD R35, R0.reuse, 0xb1 ;  /* 0x000000b100237836 */ /* 0x040fe20000000000 */
[----:B------:R-:W-:Y:S01]  /*17d0*/  IABS R53, R93 ;  /* 0x0000005d00357213 */ /* 0x000fe20000000000 */
[C---:B------:R-:W-:Y:S01]  /*17e0*/  VIADD R34, R0.reuse, 0xb8 ;  /* 0x000000b800227836 */ /* 0x040fe20000000000 */
[----:B------:R1:W-:Y:S01]  /*17f0*/  STL [R1+0xffc], R4 ;  /* 0x000ffc0401007387 */ /* 0x0003e20000100800 */
[----:B------:R-:W-:Y:S01]  /*1800*/  IABS R54, R36 ;  /* 0x0000002400367213 */ /* 0x000fe20000000000 */
[----:B------:R-:W-:Y:S01]  /*1810*/  VIADD R33, R0, 0xb9 ;  /* 0x000000b900217836 */ /* 0x000fe20000000000 */
[----:B------:R-:W-:Y:S01]  /*1820*/  IABS R55, R35 ;  /* 0x0000002300377213 */ /* 0x000fe20000000000 */
[----:B------:R2:W-:Y:S01]  /*1830*/  STL [R1+0x1064], R5 ;  /* 0x0010640501007387 */ /* 0x0005e20000100800 */
[----:B------:R-:W-:Y:S01]  /*1840*/  IABS R56, R34 ;  /* 0x0000002200387213 */ /* 0x000fe20000000000 */
[C---:B0-----:R-:W-:Y:S01]  /*1850*/  IMAD.HI.U32 R2, R9.reuse, R89, RZ ;  /* 0x0000005909027227 */ /* 0x041fe200078e00ff */
[----:B------:R-:W-:Y:S01]  /*1860*/  IABS R57, R33 ;  /* 0x0000002100397213 */ /* 0x000fe20000000000 */
[----:B------:R-:W-:Y:S02]  /*1870*/  STL [R1+0x105c], R11 ;  /* 0x00105c0b01007387 */ /* 0x000fe40000100800 */
[----:B-1----:R-:W-:-:S02]  /*1880*/  IMAD.HI.U32 R4, R9, R21, RZ ;  /* 0x0000001509047227 */ /* 0x002fc400078e00ff */
[----:B------:R0:W-:Y:S01]  /*1890*/  STL [R1+0x10a4], R12 ;  /* 0x0010a40c01007387 */ /* 0x0001e20000100800 */
[----:B--2---:R-:W-:Y:S01]  /*18a0*/  IABS R5, R5 ;  /* 0x0000000500057213 */ /* 0x004fe20000000000 */
[----:B------:R-:W-:Y:S02]  /*18b0*/  IMAD.MOV R2, RZ, RZ, -R2 ;  /* 0x000000ffff027224 */ /* 0x000fe400078e0a02 */
[----:B------:R-:W-:Y:S02]  /*18c0*/  IMAD.MOV R6, RZ, RZ, -R4 ;  /* 0x000000ffff067224 */ /* 0x000fe400078e0a04 */
[----:B------:R-:W-:Y:S02]  /*18d0*/  IMAD.MOV.U32 R4, RZ, RZ, R5 ;  /* 0x000000ffff047224 */ /* 0x000fe400078e0005 */
[----:B------:R-:W-:Y:S01]  /*18e0*/  IMAD.HI.U32 R5, R9, R3, RZ ;  /* 0x0000000309057227 */ /* 0x000fe200078e00ff */
[----:B0-----:R-:W-:-:S03]  /*18f0*/  IABS R12, R12 ;  /* 0x0000000c000c7213 */ /* 0x001fc60000000000 */
[C---:B------:R-:W-:Y:S02]  /*1900*/  IMAD R89, R8.reuse, R2, R89 ;  /* 0x0000000208597224 */ /* 0x040fe400078e0259 */
[----:B------:R-:W-:Y:S02]  /*1910*/  IMAD.MOV.U32 R2, RZ, RZ, R7 ;  /* 0x000000ffff027224 */ /* 0x000fe400078e0007 */
[----:B------:R-:W-:Y:S02]  /*1920*/  IMAD R21, R8, R6, R21 ;  /* 0x0000000608157224 */ /* 0x000fe400078e0215 */
[----:B------:R-:W-:-:S04]  /*1930*/  IMAD.HI.U32 R6, R9, R4, RZ ;  /* 0x0000000409067227 */ /* 0x000fc800078e00ff */
[----:B------:R-:W-:Y:S02]  /*1940*/  IMAD.MOV R5, RZ, RZ, -R5 ;  /* 0x000000ffff057224 */ /* 0x000fe400078e0a05 */
[----:B------:R-:W-:Y:S02]  /*1950*/  VIADD R11, R0, 0x27 ;  /* 0x00000027000b7836 */ /* 0x000fe40000000000 */
[----:B------:R-:W-:-:S03]  /*1960*/  IMAD.HI.U32 R7, R9, R2, RZ ;  /* 0x0000000209077227 */ /* 0x000fc600078e00ff */
[----:B------:R0:W-:Y:S01]  /*1970*/  STL [R1+0x10a0], R11 ;  /* 0x0010a00b01007387 */ /* 0x0001e20000100800 */
[----:B------:R-:W-:Y:S02]  /*1980*/  IMAD.MOV R13, RZ, RZ, -R6 ;  /* 0x000000ffff0d7224 */ /* 0x000fe400078e0a06 */
[----:B------:R-:W-:Y:S01]  /*1990*/  IMAD R6, R8, R5, R3 ;  /* 0x0000000508067224 */ /* 0x000fe200078e0203 */
[----:B------:R-:W-:Y:S01]  /*19a0*/  IABS R5, R11 ;  /* 0x0000000b00057213 */ /* 0x000fe20000000000 */
[----:B------:R-:W-:Y:S02]  /*19b0*/  IMAD.MOV R7, RZ, RZ, -R7 ;  /* 0x000000ffff077224 */ /* 0x000fe400078e0a07 */
[----:B------:R-:W-:Y:S01]  /*19c0*/  IMAD.MOV.U32 R3, RZ, RZ, R12 ;  /* 0x000000ffff037224 */ /* 0x000fe200078e000c */
[----:B------:R1:W-:Y:S01]  /*19d0*/  STL [R1+0xc], R6 ;  /* 0x00000c0601007387 */ /* 0x0003e20000100800 */
[----:B------:R-:W-:Y:S02]  /*19e0*/  VIADD R32, R0, 0xc0 ;  /* 0x000000c000207836 */ /* 0x000fe40000000000 */
[----:B0-----:R-:W-:-:S02]  /*19f0*/  IMAD R11, R8, R13, R4 ;  /* 0x0000000d080b7224 */ /* 0x001fc400078e0204 */
[C---:B------:R-:W-:Y:S01]  /*1a00*/  VIADD R4, R0.reuse, 0x28 ;  /* 0x0000002800047836 */ /* 0x040fe20000000000 */
[----:B------:R-:W-:Y:S01]  /*1a10*/  IABS R58, R32 ;  /* 0x00000020003a7213 */ /* 0x000fe20000000000 */
[C---:B------:R-:W-:Y:S01]  /*1a20*/  VIADD R13, R0.reuse, 0x2e ;  /* 0x0000002e000d7836 */ /* 0x040fe20000000000 */
[----:B------:R0:W-:Y:S01]  /*1a30*/  STL [R1+0x10], R11 ;  /* 0x0000100b01007387 */ /* 0x0001e20000100800 */
[----:B------:R-:W-:Y:S01]  /*1a40*/  VIADD R31, R0, 0xc1 ;  /* 0x000000c1001f7836 */ /* 0x000fe20000000000 */
[----:B------:R-:W-:Y:S01]  /*1a50*/  IABS R63, R4 ;  /* 0x00000004003f7213 */ /* 0x000fe20000000000 */
[----:B-1----:R-:W-:Y:S02]  /*1a60*/  IMAD R6, R8, R7, R2 ;  /* 0x0000000708067224 */ /* 0x002fe400078e0202 */
[----:B------:R-:W-:Y:S01]  /*1a70*/  IMAD.MOV.U32 R2, RZ, RZ, R5 ;  /* 0x000000ffff027224 */ /* 0x000fe200078e0005 */
[----:B------:R-:W-:Y:S01]  /*1a80*/  IABS R59, R31 ;  /* 0x0000001f003b7213 */ /* 0x000fe20000000000 */
[----:B------:R-:W-:Y:S01]  /*1a90*/  IMAD.HI.U32 R5, R9, R3, RZ ;  /* 0x0000000309057227 */ /* 0x000fe200078e00ff */
[----:B------:R1:W-:Y:S03]  /*1aa0*/  STL [R1+0x18], R6 ;  /* 0x0000180601007387 */ /* 0x0003e60000100800 */
[----:B------:R-:W-:Y:S01]  /*1ab0*/  IMAD.MOV R5, RZ, RZ, -R5 ;  /* 0x000000ffff057224 */ /* 0x000fe200078e0a05 */
[----:B------:R2:W-:Y:S01]  /*1ac0*/  STL [R1+0x10fc], R4 ;  /* 0x0010fc0401007387 */ /* 0x0005e20000100800 */
[----:B0-----:R-:W-:-:S02]  /*1ad0*/  VIADD R11, R0, 0x29 ;  /* 0x00000029000b7836 */ /* 0x001fc40000000000 */
[----:B------:R-:W-:Y:S02]  /*1ae0*/  IMAD R3, R8, R5, R3 ;  /* 0x0000000508037224 */ /* 0x000fe400078e0203 */
[C---:B------:R-:W-:Y:S01]  /*1af0*/  VIADD R5, R0.reuse, 0x2c ;  /* 0x0000002c00057836 */ /* 0x040fe20000000000 */
[----:B------:R0:W-:Y:S01]  /*1b00*/  STL [R1+0x10b4], R11 ;  /* 0x0010b40b01007387 */ /* 0x0001e20000100800 */
[C---:B-1----:R-:W-:Y:S01]  /*1b10*/  VIADD R6, R0.reuse, 0x2a ;  /* 0x0000002a00067836 */ /* 0x042fe20000000000 */
[----:B------:R-:W-:Y:S01]  /*1b20*/  IABS R64, R11 ;  /* 0x0000000b00407213 */ /* 0x000fe20000000000 */
[----:B------:R-:W-:Y:S02]  /*1b30*/  VIADD R30, R0, 0xc8 ;  /* 0x000000c8001e7836 */ /* 0x000fe40000000000 */
[----:B--2---:R-:W-:Y:S01]  /*1b40*/  IMAD.HI.U32 R4, R9, R2, RZ ;  /* 0x0000000209047227 */ /* 0x004fe200078e00ff */
[----:B------:R1:W-:Y:S01]  /*1b50*/  STL [R1+0x1118], R6 ;  /* 0x0011180601007387 */ /* 0x0003e20000100800 */
[----:B------:R-:W-:-:S02]  /*1b60*/  IABS R20, R6 ;  /* 0x0000000600147213 */ /* 0x000fc40000000000 */
[----:B------:R-:W-:Y:S01]  /*1b70*/  IMAD.MOV R4, RZ, RZ, -R4 ;  /* 0x000000ffff047224 */ /* 0x000fe200078e0a04 */
[----:B------:R2:W-:Y:S01]  /*1b80*/  STL [R1+0x14], R3 ;  /* 0x0000140301007387 */ /* 0x0005e20000100800 */
[----:B0-----:R-:W-:Y:S01]  /*1b90*/  VIADD R11, R0, 0x2f ;  /* 0x0000002f000b7836 */ /* 0x001fe20000000000 */
[----:B------:R-:W-:Y:S01]  /*1ba0*/  IABS R60, R30 ;  /* 0x0000001e003c7213 */ /* 0x000fe20000000000 */
[----:B------:R-:W-:Y:S02]  /*1bb0*/  IMAD R2, R8, R4, R2 ;  /* 0x0000000408027224 */ /* 0x000fe400078e0202 */
[----:B------:R-:W-:-:S03]  /*1bc0*/  IMAD.HI.U32 R4, R9, R64, RZ ;  /* 0x0000004009047227 */ /* 0x000fc600078e00ff */
[----:B------:R0:W-:Y:S01]  /*1bd0*/  STL [R1+0x1c], R2 ;  /* 0x00001c0201007387 */ /* 0x0001e20000100800 */
[----:B-1----:R-:W-:Y:S02]  /*1be0*/  VIADD R6, R0, 0x2b ;  /* 0x0000002b00067836 */ /* 0x002fe40000000000 */
[----:B--2---:R-:W-:-:S03]  /*1bf0*/  IMAD.HI.U32 R3, R9, R63, RZ ;  /* 0x0000003f09037227 */ /* 0x004fc600078e00ff */
[----:B------:R-:W-:Y:S01]  /*1c00*/  IABS R7, R6 ;  /* 0x0000000600077213 */ /* 0x000fe20000000000 */
[----:B------:R-:W-:Y:S01]  /*1c10*/  IMAD.MOV R3, RZ, RZ, -R3 ;  /* 0x000000ffff037224 */ /* 0x000fe200078e0a03 */
[----:B------:R-:W-:Y:S01]  /*1c20*/  STL [R1+0x1114], R6 ;  /* 0x0011140601007387 */ /* 0x000fe20000100800 */
[----:B------:R-:W-:Y:S02]  /*1c30*/  IMAD.MOV R4, RZ, RZ, -R4 ;  /* 0x000000ffff047224 */ /* 0x000fe400078e0a04 */
[----:B------:R-:W-:Y:S01]  /*1c40*/  IMAD R63, R8, R3, R63 ;  /* 0x00000003083f7224 */ /* 0x000fe200078e023f */
[----:B------:R1:W-:Y:S01]  /*1c50*/  STL [R1+0x1120], R5 ;  /* 0x0011200501007387 */ /* 0x0003e20000100800 */
[----:B------:R-:W-:Y:S01]  /*1c60*/  IABS R3, R5 ;  /* 0x0000000500037213 */ /* 0x000fe20000000000 */
[----:B------:R-:W-:-:S04]  /*1c70*/  IMAD.HI.U32 R12, R9, R7, RZ ;  /* 0x00000007090c7227 */ /* 0x000fc800078e00ff */
[----:B0-----:R-:W-:-:S04]  /*1c80*/  IMAD.HI.U32 R2, R9, R20, RZ ;  /* 0x0000001409027227 */ /* 0x001fc800078e00ff */
[----:B-1----:R-:W-:Y:S02]  /*1c90*/  VIADD R5, R0, 0x2d ;  /* 0x0000002d00057836 */ /* 0x002fe40000000000 */
[----:B------:R-:W-:Y:S02]  /*1ca0*/  IMAD.MOV R12, RZ, RZ, -R12 ;  /* 0x000000ffff0c7224 */ /* 0x000fe400078e0a0c */
[----:B------:R-:W-:Y:S01]  /*1cb0*/  IMAD.MOV R2, RZ, RZ, -R2 ;  /* 0x000000ffff027224 */ /* 0x000fe200078e0a02 */
[----:B------:R0:W-:Y:S01]  /*1cc0*/  STL [R1+0x10e8], R5 ;  /* 0x0010e80501007387 */ /* 0x0001e20000100800 */
[----:B------:R-:W-:Y:S01]  /*1cd0*/  IABS R6, R5 ;  /* 0x0000000500067213 */ /* 0x000fe20000000000 */
[C---:B------:R-:W-:Y:S02]  /*1ce0*/  IMAD R7, R8.reuse, R12, R7 ;  /* 0x0000000c08077224 */ /* 0x040fe400078e0207 */
[C---:B------:R-:W-:Y:S01]  /*1cf0*/  IMAD R64, R8.reuse, R4, R64 ;  /* 0x0000000408407224 */ /* 0x040fe200078e0240 */
[----:B------:R1:W-:Y:S01]  /*1d00*/  STL [R1+0x10f8], R13 ;  /* 0x0010f80d01007387 */ /* 0x0003e20000100800 */
[----:B------:R-:W-:Y:S01]  /*1d10*/  IMAD R20, R8, R2, R20 ;  /* 0x0000000208147224 */ /* 0x000fe200078e0214 */
[----:B------:R-:W-:Y:S01]  /*1d20*/  IABS R4, R13 ;  /* 0x0000000d00047213 */ /* 0x000fe20000000000 */
[----:B------:R-:W-:Y:S01]  /*1d30*/  VIADD R12, R0, 0x30 ;  /* 0x00000030000c7836 */ /* 0x000fe20000000000 */
[----:B------:R-:W-:Y:S01]  /*1d40*/  STL [R1+0x10f4], R11 ;  /* 0x0010f40b01007387 */ /* 0x000fe20000100800 */
[----:B0-----:R-:W-:Y:S01]  /*1d50*/  IMAD.HI.U32 R5, R9, R3, RZ ;  /* 0x0000000309057227 */ /* 0x001fe200078e00ff */
[----:B------:R-:W-:-:S02]  /*1d60*/  IABS R2, R11 ;  /* 0x0000000b00027213 */ /* 0x000fc40000000000 */
[----:B------:R0:W-:Y:S01]  /*1d70*/  STL [R1+0x20], R7 ;  /* 0x0000200701007387 */ /* 0x0001e20000100800 */
[----:B------:R-:W-:Y:S01]  /*1d80*/  IMAD.MOV R5, RZ, RZ, -R5 ;  /* 0x000000ffff057224 */ /* 0x000fe200078e0a05 */
[----:B------:R-:W-:Y:S01]  /*1d90*/  IABS R65, R12 ;  /* 0x0000000c00417213 */ /* 0x000fe20000000000 */
[----:B-1----:R-:W-:Y:S02]  /*1da0*/  VIADD R13, R0, 0x3f ;  /* 0x0000003f000d7836 */ /* 0x002fe40000000000 */
[----:B------:R-:W-:Y:S02]  /*1db0*/  IMAD R3, R8, R5, R3 ;  /* 0x0000000508037224 */ /* 0x000fe400078e0203 */
[----:B------:R-:W-:-:S03]  /*1dc0*/  IMAD.HI.U32 R5, R9, R4, RZ ;  /* 0x0000000409057227 */ /* 0x000fc600078e00ff */
[----:B------:R1:W-:Y:S01]  /*1dd0*/  STL [R1+0x24], R3 ;  /* 0x0000240301007387 */ /* 0x0003e20000100800 */
[----:B0-----:R-:W-:-:S03]  /*1de0*/  IMAD.HI.U32 R7, R9, R6, RZ ;  /* 0x0000000609077227 */ /* 0x001fc600078e00ff */
[----:B------:R-:W-:Y:S01]  /*1df0*/  STL [R1+0x10d8], R12 ;  /* 0x0010d80c01007387 */ /* 0x000fe20000100800 */
[----:B------:R-:W-:Y:S02]  /*1e00*/  IMAD.MOV R7, RZ, RZ, -R7 ;  /* 0x000000ffff077224 */ /* 0x000fe400078e0a07 */
[----:B------:R-:W-:Y:S02]  /*1e10*/  VIADD R11, R0, 0x31 ;  /* 0x00000031000b7836 */ /* 0x000fe40000000000 */
[----:B------:R-:W-:Y:S02]  /*1e20*/  IMAD.MOV R5, RZ, RZ, -R5 ;  /* 0x000000ffff057224 */ /* 0x000fe400078e0a05 */
[----:B-1----:R-:W-:Y:S01]  /*1e30*/  IMAD.HI.U32 R3, R9, R2, RZ ;  /* 0x0000000209037227 */ /* 0x002fe200078e00ff */
[----:B------:R0:W-:Y:S01]  /*1e40*/  STL [R1+0x10cc], R11 ;  /* 0x0010cc0b01007387 */ /* 0x0001e20000100800 */
[----:B------:R-:W-:Y:S02]  /*1e50*/  IABS R66, R11 ;  /* 0x0000000b00427213 */ /* 0x000fe40000000000 */
[----:B------:R-:W-:-:S02]  /*1e60*/  IMAD.MOV R3, RZ, RZ, -R3 ;  /* 0x000000ffff037224 */ /* 0x000fc400078e0a03 */
[C---:B------:R-:W-:Y:S02]  /*1e70*/  IMAD R6, R8.reuse, R7, R6 ;  /* 0x0000000708067224 */ /* 0x040fe400078e0206 */
[C---:B------:R-:W-:Y:S02]  /*1e80*/  IMAD R5, R8.reuse, R5, R4 ;  /* 0x0000000508057224 */ /* 0x040fe400078e0204 */
[----:B------:R-:W-:Y:S01]  /*1e90*/  IMAD R2, R8, R3, R2 ;  /* 0x0000000308027224 */ /* 0x000fe200078e0202 */
[----:B------:R1:W-:Y:S01]  /*1ea0*/  STL [R1+0x28], R6 ;  /* 0x0000280601007387 */ /* 0x0003e20000100800 */
[C---:B------:R-:W-:Y:S02]  /*1eb0*/  VIADD R4, R0.reuse, 0x32 ;  /* 0x0000003200047836 */ /* 0x040fe40000000000 */
[----:B------:R-:W-:Y:S01]  /*1ec0*/  IMAD.HI.U32 R3, R9, R65, RZ ;  /* 0x0000004109037227 */ /* 0x000fe200078e00ff */
[----:B------:R2:W-:Y:S02]  /*1ed0*/  STL [R1+0x2c], R5 ;  /* 0x00002c0501007387 */ /* 0x0005e40000100800 */
[----:B------:R-:W-:Y:S01]  /*1ee0*/  IABS R19, R4 ;  /* 0x0000000400137213 */ /* 0x000fe20000000000 */
[----:B------:R-:W-:Y:S01]  /*1ef0*/  IMAD.MOV R3, RZ, RZ, -R3 ;  /* 0x000000ffff037224 */ /* 0x000fe200078e0a03 */
[----:B------:R3:W-:Y:S01]  /*1f00*/  STL [R1+0x30], R2 ;  /* 0x0000300201007387 */ /* 0x0007e20000100800 */
[----:B0-----:R-:W-:-:S02]  /*1f10*/  VIADD R11, R0, 0x36 ;  /* 0x00000036000b7836 */ /* 0x001fc40000000000 */
[----:B-1----:R-:W-:Y:S01]  /*1f20*/  VIADD R6, R0, 0x33 ;  /* 0x0000003300067836 */ /* 0x002fe20000000000 */
[----:B------:R0:W-:Y:S01]  /*1f30*/  STL [R1+0x109c], R4 ;  /* 0x00109c0401007387 */ /* 0x0001e20000100800 */
[----:B------:R-:W-:Y:S02]  /*1f40*/  IMAD R65, R8, R3, R65 ;  /* 0x0000000308417224 */ /* 0x000fe400078e0241 */
[----:B--2---:R-:W-:Y:S01]  /*1f50*/  VIADD R5, R0, 0x34 ;  /* 0x0000003400057836 */ /* 0x004fe20000000000 */
[----:B------:R1:W-:Y:S01]  /*1f60*/  STL [R1+0x1090], R6 ;  /* 0x0010900601007387 */ /* 0x0003e20000100800 */
[----:B------:R-:W-:-:S03]  /*1f70*/  IMAD.HI.U32 R3, R9, R19, RZ ;  /* 0x0000001309037227 */ /* 0x000fc600078e00ff */
[----:B------:R2:W-:Y:S01]  /*1f80*/  STL [R1+0x10ac], R5 ;  /* 0x0010ac0501007387 */ /* 0x0005e20000100800 */
[----:B---3--:R-:W-:Y:S01]  /*1f90*/  IABS R2, R5 ;  /* 0x0000000500027213 */ /* 0x008fe20000000000 */
[----:B0-----:R-:W-:Y:S01]  /*1fa0*/  IMAD.HI.U32 R4, R9, R66, RZ ;  /* 0x0000004209047227 */ /* 0x001fe200078e00ff */
[----:B-1----:R-:W-:-:S03]  /*1fb0*/  IABS R6, R6 ;  /* 0x0000000600067213 */ /* 0x002fc60000000000 */
[----:B------:R-:W-:Y:S02]  /*1fc0*/  IMAD.MOV R4, RZ, RZ, -R4 ;  /* 0x000000ffff047224 */ /* 0x000fe400078e0a04 */
[----:B------:R-:W-:Y:S02]  /*1fd0*/  IMAD.MOV R3, RZ, RZ, -R3 ;  /* 0x000000ffff037224 */ /* 0x000fe400078e0a03 */
[----:B------:R-:W-:-:S04]  /*1fe0*/  IMAD.HI.U32 R7, R9, R6, RZ ;  /* 0x0000000609077227 */ /* 0x000fc800078e00ff */
[----:B--2---:R-:W-:Y:S02]  /*1ff0*/  VIADD R5, R0, 0x35 ;  /* 0x0000003500057836 */ /* 0x004fe40000000000 */
[----:B------:R-:W-:Y:S02]  /*2000*/  IMAD.MOV R7, RZ, RZ, -R7 ;  /* 0x000000ffff077224 */ /* 0x000fe400078e0a07 */
[C---:B------:R-:W-:Y:S01]  /*2010*/  IMAD R66, R8.reuse, R4, R66 ;  /* 0x0000000408427224 */ /* 0x040fe200078e0242 */
[----:B------:R0:W-:Y:S01]  /*2020*/  STL [R1+0x1074], R5 ;  /* 0x0010740501007387 */ /* 0x0001e20000100800 */
[C---:B------:R-:W-:Y:S02]  /*2030*/  IMAD R6, R8.reuse, R7, R6 ;  /* 0x0000000708067224 */ /* 0x040fe400078e0206 */
[----:B------:R-:W-:Y:S01]  /*2040*/  IMAD.HI.U32 R4, R9, R2, RZ ;  /* 0x0000000209047227 */ /* 0x000fe200078e00ff */
[----:B------:R1:W-:Y:S03]  /*2050*/  STL [R1+0x107c], R11 ;  /* 0x00107c0b01007387 */ /* 0x0003e60000100800 */
[----:B------:R-:W-:Y:S01]  /*2060*/  IMAD.MOV R4, RZ, RZ, -R4 ;  /* 0x000000ffff047224 */ /* 0x000fe200078e0a04 */
[----:B------:R2:W-:Y:S01]  /*2070*/  STL [R1+0x44], R6 ;  /* 0x0000440601007387 */ /* 0x0005e20000100800 */
[C---:B------:R-:W-:Y:S01]  /*2080*/  IMAD R19, R8.reuse, R3, R19 ;  /* 0x0000000308137224 */ /* 0x040fe200078e0213 */
[----:B0-----:R-:W-:Y:S01]  /*2090*/  IABS R5, R5 ;  /* 0x0000000500057213 */ /* 0x001fe20000000000 */
[----:B------:R-:W-:Y:S01]  /*20a0*/  IMAD R2, R8, R4, R2 ;  /* 0x0000000408027224 */ /* 0x000fe200078e0202 */
[----:B------:R-:W-:Y:S01]  /*20b0*/  IABS R3, R11 ;  /* 0x0000000b00037213 */ /* 0x000fe20000000000 */
[----:B------:R-:W-:-:S02]  /*20c0*/  VIADD R12, R0, 0x37 ;  /* 0x00000037000c7836 */ /* 0x000fc40000000000 */
[----:B-1----:R-:W-:Y:S01]  /*20d0*/  VIADD R11, R0, 0x38 ;  /* 0x00000038000b7836 */ /* 0x002fe20000000000 */
[----:B------:R0:W-:Y:S01]  /*20e0*/  STL [R1+0x40], R2 ;  /* 0x0000400201007387 */ /* 0x0001e20000100800 */
[----:B------:R-:W-:-:S03]  /*20f0*/  IMAD.HI.U32 R4, R9, R3, RZ ;  /* 0x0000000309047227 */ /* 0x000fc600078e00ff */
[----:B------:R-:W-:Y:S01]  /*2100*/  STL [R1+0x104c], R12 ;  /* 0x00104c0c01007387 */ /* 0x000fe20000100800 */
[C---:B--2---:R-:W-:Y:S01]  /*2110*/  IMAD.HI.U32 R6, R9.reuse, R5, RZ ;  /* 0x0000000509067227 */ /* 0x044fe200078e00ff */
[----:B------:R-:W-:Y:S02]  /*2120*/  IABS R67, R11 ;  /* 0x0000000b00437213 */ /* 0x000fe40000000000 */
[----:B------:R-:W-:Y:S01]  /*2130*/  STL [R1+0x1058], R11 ;  /* 0x0010580b01007387 */ /* 0x000fe20000100800 */
[----:B------:R-:W-:Y:S01]  /*2140*/  IMAD.MOV R6, RZ, RZ, -R6 ;  /* 0x000000ffff067224 */ /* 0x000fe200078e0a06 */
[----:B0-----:R-:W-:Y:S01]  /*2150*/  IABS R2, R12 ;  /* 0x0000000c00027213 */ /* 0x001fe20000000000 */
[----:B------:R-:W-:Y:S02]  /*2160*/  VIADD R7, R0, 0x39 ;  /* 0x0000003900077836 */ /* 0x000fe40000000000 */
[----:B------:R-:W-:Y:S02]  /*2170*/  IMAD R5, R8, R6, R5 ;  /* 0x0000000608057224 */ /* 0x000fe400078e0205 */
[----:B------:R-:W-:Y:S01]  /*2180*/  IMAD.MOV R4, RZ, RZ, -R4 ;  /* 0x000000ffff047224 */ /* 0x000fe200078e0a04 */
[----:B------:R0:W-:Y:S01]  /*2190*/  STL [R1+0x1054], R7 ;  /* 0x0010540701007387 */ /* 0x0001e20000100800 */
[----:B------:R-:W-:Y:S01]  /*21a0*/  VIADD R6, R0, 0x3a ;  /* 0x0000003a00067836 */ /* 0x000fe20000000000 */
[----:B------:R-:W-:Y:S01]  /*21b0*/  IABS R68, R7 ;  /* 0x0000000700447213 */ /* 0x000fe20000000000 */
[----:B------:R-:W-:Y:S01]  /*21c0*/  IMAD R3, R8, R4, R3 ;  /* 0x0000000408037224 */ /* 0x000fe200078e0203 */
[----:B------:R1:W-:Y:S01]  /*21d0*/  STL [R1+0x54], R5 ;  /* 0x0000540501007387 */ /* 0x0003e20000100800 */
[----:B------:R-:W-:-:S03]  /*21e0*/  IMAD.HI.U32 R4, R9, R67, RZ ;  /* 0x0000004309047227 */ /* 0x000fc600078e00ff */
[----:B------:R2:W-:Y:S01]  /*21f0*/  STL [R1+0x58], R3 ;  /* 0x0000580301007387 */ /* 0x0005e20000100800 */
[----:B------:R-:W-:Y:S02]  /*2200*/  IMAD.MOV R4, RZ, RZ, -R4 ;  /* 0x000000ffff047224 */ /* 0x000fe400078e0a04 */
[C---:B0-----:R-:W-:Y:S01]  /*2210*/  VIADD R7, R0.reuse, 0x3b ;  /* 0x0000003b00077836 */ /* 0x041fe20000000000 */
[----:B------:R0:W-:Y:S01]  /*2220*/  STL [R1+0x1030], R6 ;  /* 0x0010300601007387 */ /* 0x0001e20000100800 */
[----:B------:R-:W-:Y:S02]  /*2230*/  VIADD R11, R0, 0x3e ;  /* 0x0000003e000b7836 */ /* 0x000fe40000000000 */
[----:B-1----:R-:W-:Y:S01]  /*2240*/  IMAD.HI.U32 R5, R9, R2, RZ ;  /* 0x0000000209057227 */ /* 0x002fe200078e00ff */
[----:B------:R1:W-:Y:S03]  /*2250*/  STL [R1+0x1028], R7 ;  /* 0x0010280701007387 */ /* 0x0003e60000100800 */
[----:B------:R-:W-:-:S02]  /*2260*/  IMAD.MOV R5, RZ, RZ, -R5 ;  /* 0x000000ffff057224 */ /* 0x000fc400078e0a05 */
[----:B--2---:R-:W-:Y:S01]  /*2270*/  IMAD.HI.U32 R3, R9, R68, RZ ;  /* 0x0000004409037227 */ /* 0x004fe200078e00ff */
[----:B0-----:R-:W-:-:S03]  /*2280*/  IABS R6, R6 ;  /* 0x0000000600067213 */ /* 0x001fc60000000000 */
[----:B------:R-:W-:Y:S01]  /*2290*/  IMAD R5, R8, R5, R2 ;  /* 0x0000000508057224 */ /* 0x000fe200078e0202 */
[----:B------:R-:W-:Y:S01]  /*22a0*/  IABS R2, R7 ;  /* 0x0000000700027213 */ /* 0x000fe20000000000 */
[----:B------:R-:W-:-:S03]  /*22b0*/  IMAD.HI.U32 R12, R9, R6, RZ ;  /* 0x00000006090c7227 */ /* 0x000fc600078e00ff */
[----:B------:R0:W-:Y:S01]  /*22c0*/  STL [R1+0x80], R5 ;  /* 0x0000800501007387 */ /* 0x0001e20000100800 */
[----:B-1----:R-:W-:Y:S02]  /*22d0*/  VIADD R7, R0, 0x3c ;  /* 0x0000003c00077836 */ /* 0x002fe40000000000 */
[----:B------:R-:W-:Y:S02]  /*22e0*/  IMAD.MOV R12, RZ, RZ, -R12 ;  /* 0x000000ffff0c7224 */ /* 0x000fe400078e0a0c */
[----:B------:R-:W-:Y:S01]  /*22f0*/  IMAD.MOV R3, RZ, RZ, -R3 ;  /* 0x000000ffff037224 */ /* 0x000fe200078e0a03 */
[----:B------:R1:W-:Y:S01]  /*2300*/  STL [R1+0x1008], R7 ;  /* 0x0010080701007387 */ /* 0x0003e20000100800 */
[C---:B------:R-:W-:Y:S02]  /*2310*/  IMAD R67, R8.reuse, R4, R67 ;  /* 0x0000000408437224 */ /* 0x040fe400078e0243 */
[----:B------:R-:W-:Y:S02]  /*2320*/  IMAD R6, R8, R12, R6 ;  /* 0x0000000c08067224 */ /* 0x000fe400078e0206 */
[----:B0-----:R-:W-:-:S02]  /*2330*/  VIADD R5, R0, 0x3d ;  /* 0x0000003d00057836 */ /* 0x001fc40000000000 */
[C---:B------:R-:W-:Y:S01]  /*2340*/  IMAD.HI.U32 R4, R9.reuse, R2, RZ ;  /* 0x0000000209047227 */ /* 0x040fe200078e00ff */
[----:B-1----:R-:W-:Y:S02]  /*2350*/  IABS R7, R7 ;  /* 0x0000000700077213 */ /* 0x002fe40000000000 */
[----:B------:R0:W-:Y:S01]  /*2360*/  STL [R1+0xff8], R5 ;  /* 0x000ff80501007387 */ /* 0x0001e20000100800 */
[----:B------:R-:W-:Y:S01]  /*2370*/  IMAD R68, R8, R3, R68 ;  /* 0x0000000308447224 */ /* 0x000fe200078e0244 */
[----:B------:R-:W-:Y:S01]  /*2380*/  IABS R3, R11 ;  /* 0x0000000b00037213 */ /* 0x000fe20000000000 */
[----:B------:R-:W-:Y:S01]  /*2390*/  IMAD.MOV R4, RZ, RZ, -R4 ;  /* 0x000000ffff047224 */ /* 0x000fe200078e0a04 */
[----:B------:R1:W-:Y:S01]  /*23a0*/  STL [R1+0x1018], R11 ;  /* 0x0010180b01007387 */ /* 0x0003e20000100800 */
[----:B------:R-:W-:-:S03]  /*23b0*/  IMAD.HI.U32 R12, R9, R7, RZ ;  /* 0x00000007090c7227 */ /* 0x000fc600078e00ff */
[----:B------:R2:W-:Y:S01]  /*23c0*/  STL [R1+0x90], R6 ;  /* 0x0000900601007387 */ /* 0x0005e20000100800 */
[----:B------:R-:W-:Y:S01]  /*23d0*/  IMAD R2, R8, R4, R2 ;  /* 0x0000000408027224 */ /* 0x000fe200078e0202 */
[----:B0-----:R-:W-:Y:S01]  /*23e0*/  IABS R5, R5 ;  /* 0x0000000500057213 */ /* 0x001fe20000000000 */
[----:B------:R-:W-:Y:S02]  /*23f0*/  IMAD.MOV R12, RZ, RZ, -R12 ;  /* 0x000000ffff0c7224 */ /* 0x000fe400078e0a0c */
[C---:B------:R-:W-:Y:S01]  /*2400*/  IMAD.HI.U32 R4, R9.reuse, R3, RZ ;  /* 0x0000000309047227 */ /* 0x040fe200078e00ff */
[----:B------:R0:W-:Y:S03]  /*2410*/  STL [R1+0xa8], R2 ;  /* 0x0000a80201007387 */ /* 0x0001e60000100800 */
[----:B-1----:R-:W-:Y:S01]  /*2420*/  VIADD R11, R0, 0x40 ;  /* 0x00000040000b7836 */ /* 0x002fe20000000000 */
[----:B------:R-:W-:Y:S01]  /*2430*/  STL [R1+0xfdc], R13 ;  /* 0x000fdc0d01007387 */ /* 0x000fe20000100800 */
[----:B--2---:R-:W-:-:S03]  /*2440*/  IMAD.HI.U32 R6, R9, R5, RZ ;  /* 0x0000000509067227 */ /* 0x004fc600078e00ff */
[----:B------:R1:W-:Y:S01]  /*2450*/  STL [R1+0xff0], R11 ;  /* 0x000ff00b01007387 */ /* 0x0003e20000100800 */
[----:B------:R-:W-:Y:S01]  /*2460*/  IMAD.MOV R6, RZ, RZ, -R6 ;  /* 0x000000ffff067224 */ /* 0x000fe200078e0a06 */
[----:B------:R-:W-:Y:S01]  /*2470*/  IABS R69, R11 ;  /* 0x0000000b00457213 */ /* 0x000fe20000000000 */
[C---:B------:R-:W-:Y:S01]  /*2480*/  IMAD R7, R8.reuse, R12, R7 ;  /* 0x0000000c08077224 */ /* 0x040fe200078e0207 */
[----:B0-----:R-:W-:Y:S01]  /*2490*/  IABS R2, R13 ;  /* 0x0000000d00027213 */ /* 0x001fe20000000000 */
[----:B------:R-:W-:Y:S02]  /*24a0*/  IMAD.MOV R4, RZ, RZ, -R4 ;  /* 0x000000ffff047224 */ /* 0x000fe400078e0a04 */
[C---:B------:R-:W-:Y:S01]  /*24b0*/  IMAD R5, R8.reuse, R6, R5 ;  /* 0x0000000608057224 */ /* 0x040fe200078e0205 */
[----:B------:R0:W-:Y:S01]  /*24c0*/  STL [R1+0xb0], R7 ;  /* 0x0000b00701007387 */ /* 0x0001e20000100800 */
[----:B------:R-:W-:Y:S02]  /*24d0*/  IMAD R3, R8, R4, R3 ;  /* 0x0000000408037224 */ /* 0x000fe400078e0203 */
[----:B-1----:R-:W-:Y:S01]  /*24e0*/  VIADD R11, R0, 0x41 ;  /* 0x00000041000b7836 */ /* 0x002fe20000000000 */
[----:B------:R1:W-:Y:S01]  /*24f0*/  STL [R1+0xdc], R5 ;  /* 0x0000dc0501007387 */ /* 0x0003e20000100800 */
[----:B------:R-:W-:-:S03]  /*2500*/  IMAD.HI.U32 R6, R9, R2, RZ ;  /* 0x0000000209067227 */ /* 0x000fc600078e00ff */
[----:B------:R2:W-:Y:S01]  /*2510*/  STL [R1+0xe0], R3 ;  /* 0x0000e00301007387 */ /* 0x0005e20000100800 */
[----:B------:R-:W-:Y:S01]  /*2520*/  IMAD.HI.U32 R4, R9, R69, RZ ;  /* 0x0000004509047227 */ /* 0x000fe200078e00ff */
[----:B------:R-:W-:Y:S02]  /*2530*/  IABS R70, R11 ;  /* 0x0000000b00467213 */ /* 0x000fe40000000000 */
[----:B------:R3:W-:Y:S01]  /*2540*/  STL [R1+0xfcc], R11 ;  /* 0x000fcc0b01007387 */ /* 0x0007e20000100800 */
[C---:B0-----:R-:W-:Y:S02]  /*2550*/  VIADD R7, R0.reuse, 0x43 ;  /* 0x0000004300077836 */ /* 0x041fe40000000000 */
[----:B-1----:R-:W-:Y:S02]  /*2560*/  VIADD R5, R0, 0x42 ;  /* 0x0000004200057836 */ /* 0x002fe40000000000 */
[----:B------:R-:W-:Y:S01]  /*2570*/  IMAD.MOV R6, RZ, RZ, -R6 ;  /* 0x000000ffff067224 */ /* 0x000fe200078e0a06 */
[----:B--2---:R-:W-:Y:S01]  /*2580*/  IABS R3, R7 ;  /* 0x0000000700037213 */ /* 0x004fe20000000000 */
[----:B------:R-:W-:Y:S01]  /*2590*/  IMAD.MOV R4, RZ, RZ, -R4 ;  /* 0x000000ffff047224 */ /* 0x000fe200078e0a04 */
[----:B------:R0:W-:Y:S01]  /*25a0*/  STL [R1+0xfc8], R5 ;  /* 0x000fc80501007387 */ /* 0x0001e20000100800 */
[----:B------:R-:W-:-:S02]  /*25b0*/  IMAD R2, R8, R6, R2 ;  /* 0x0000000608027224 */ /* 0x000fc400078e0202 */
[----:B------:R-:W-:Y:S01]  /*25c0*/  VIADD R12, R0, 0x44 ;  /* 0x00000044000c7836 */ /* 0x000fe20000000000 */
[----:B------:R1:W-:Y:S01]  /*25d0*/  STL [R1+0xfd0], R7 ;  /* 0x000fd00701007387 */ /* 0x0003e20000100800 */
[----:B------:R-:W-:Y:S02]  /*25e0*/  IMAD R69, R8, R4, R69 ;  /* 0x0000000408457224 */ /* 0x000fe400078e0245 */
[----:B---3--:R-:W-:Y:S01]  /*25f0*/  VIADD R11, R0, 0x45 ;  /* 0x00000045000b7836 */ /* 0x008fe20000000000 */
[----:B------:R2:W-:Y:S01]  /*2600*/  STL [R1+0x104], R2 ;  /* 0x0001040201007387 */ /* 0x0005e20000100800 */
[----:B------:R-:W-:Y:S01]  /*2610*/  IMAD.HI.U32 R4, R9, R3, RZ ;  /* 0x0000000309047227 */ /* 0x000fe200078e00ff */
[----:B0-----:R-:W-:Y:S02]  /*2620*/  IABS R5, R5 ;  /* 0x0000000500057213 */ /* 0x001fe40000000000 */
[----:B------:R-:W-:Y:S01]  /*2630*/  IABS R6, R12 ;  /* 0x0000000c00067213 */ /* 0x000fe20000000000 */
[----:B------:R0:W-:Y:S01]  /*2640*/  STL [R1+0x1010], R12 ;  /* 0x0010100c01007387 */ /* 0x0001e20000100800 */
[----:B------:R-:W-:-:S02]  /*2650*/  IMAD.MOV R4, RZ, RZ, -R4 ;  /* 0x000000ffff047224 */ /* 0x000fc400078e0a04 */
[C---:B-1----:R-:W-:Y:S01]  /*2660*/  IMAD.HI.U32 R7, R9.reuse, R5, RZ ;  /* 0x0000000509077227 */ /* 0x042fe200078e00ff */
[----:B------:R1:W-:Y:S03]  /*2670*/  STL [R1+0x1004], R11 ;  /* 0x0010040b01007387 */ /* 0x0003e60000100800 */
[----:B------:R-:W-:Y:S02]  /*2680*/  IMAD.MOV R7, RZ, RZ, -R7 ;  /* 0x000000ffff077224 */ /* 0x000fe400078e0a07 */
[----:B--2---:R-:W-:-:S04]  /*2690*/  IMAD.HI.U32 R2, R9, R70, RZ ;  /* 0x0000004609027227 */ /* 0x004fc800078e00ff */
[C---:B------:R-:W-:Y:S02]  /*26a0*/  IMAD R7, R8.reuse, R7, R5 ;  /* 0x0000000708077224 */ /* 0x040fe400078e0205 */
[----:B------:R-:W-:Y:S02]  /*26b0*/  IMAD.MOV R2, RZ, RZ, -R2 ;  /* 0x000000ffff027224 */ /* 0x000fe400078e0a02 */
[C---:B------:R-:W-:Y:S01]  /*26c0*/  IMAD R3, R8.reuse, R4, R3 ;  /* 0x0000000408037224 */ /* 0x040fe200078e0203 */
[----:B------:R2:W-:Y:S01]  /*26d0*/  STL [R1+0x10c], R7 ;  /* 0x00010c0701007387 */ /* 0x0005e20000100800 */
[----:B------:R-:W-:Y:S01]  /*26e0*/  IMAD R70, R8, R2, R70 ;  /* 0x0000000208467224 */ /* 0x000fe200078e0246 */
[----:B------:R-:W-:Y:S01]  /*26f0*/  IABS R2, R11 ;  /* 0x0000000b00027213 */ /* 0x000fe20000000000 */
[C---:B------:R-:W-:Y:S01]  /*2700*/  VIADD R5, R0.reuse, 0x46 ;  /* 0x0000004600057836 */ /* 0x040fe20000000000 */
[----:B------:R3:W-:Y:S01]  /*2710*/  STL [R1+0x130], R3 ;  /* 0x0001300301007387 */ /* 0x0007e20000100800 */
[----:B0-----:R-:W-:-:S02]  /*2720*/  VIADD R12, R0, 0x47 ;  /* 0x00000047000c7836 */ /* 0x001fc40000000000 */
[C---:B-1----:R-:W-:Y:S01]  /*2730*/  VIADD R11, R0.reuse, 0x48 ;  /* 0x00000048000b7836 */ /* 0x042fe20000000000 */
[----:B------:R0:W-:Y:S01]  /*2740*/  STL [R1+0xfd8], R5 ;  /* 0x000fd80501007387 */ /* 0x0001e20000100800 */
[----:B------:R-:W-:Y:S01]  /*2750*/  IABS R4, R5 ;  /* 0x0000000500047213 */ /* 0x000fe20000000000 */
[----:B--2---:R-:W-:Y:S02]  /*2760*/  IMAD.HI.U32 R7, R9, R6, RZ ;  /* 0x0000000609077227 */ /* 0x004fe400078e00ff */
[----:B------:R-:W-:Y:S01]  /*2770*/  STL [R1+0xfe0], R12 ;  /* 0x000fe00c01007387 */ /* 0x000fe20000100800 */
[----:B------:R-:W-:Y:S01]  /*2780*/  IABS R71, R11 ;  /* 0x0000000b00477213 */ /* 0x000fe20000000000 */
[----:B------:R-:W-:Y:S01]  /*2790*/  IMAD.MOV R7, RZ, RZ, -R7 ;  /* 0x000000ffff077224 */ /* 0x000fe200078e0a07 */
[----:B---3--:R-:W-:Y:S01]  /*27a0*/  IABS R3, R12 ;  /* 0x0000000c00037213 */ /* 0x008fe20000000000 */
[----:B------:R1:W-:Y:S01]  /*27b0*/  STL [R1+0xfe4], R11 ;  /* 0x000fe40b01007387 */ /* 0x0003e20000100800 */
[----:B------:R-:W-:-:S02]  /*27c0*/  VIADD R13, R0, 0x4e ;  /* 0x0000004e000d7836 */ /* 0x000fc40000000000 */
[----:B------:R-:W-:Y:S02]  /*27d0*/  IMAD R6, R8, R7, R6 ;  /* 0x0000000708067224 */ /* 0x000fe400078e0206 */
[----:B0-----:R-:W-:-:S03]  /*27e0*/  IMAD.HI.U32 R5, R9, R2, RZ ;  /* 0x0000000209057227 */ /* 0x001fc600078e00ff */
[----:B------:R0:W-:Y:S01]  /*27f0*/  STL [R1+0x138], R6 ;  /* 0x0001380601007387 */ /* 0x0001e20000100800 */
[----:B------:R-:W-:Y:S02]  /*2800*/  IMAD.MOV R5, RZ, RZ, -R5 ;  /* 0x000000ffff057224 */ /* 0x000fe400078e0a05 */
[----:B-1----:R-:W-:Y:S02]  /*2810*/  VIADD R11, R0, 0x49 ;  /* 0x00000049000b7836 */ /* 0x002fe40000000000 */
[----:B------:R-:W-:Y:S02]  /*2820*/  IMAD R2, R8, R5, R2 ;  /* 0x0000000508027224 */ /* 0x000fe400078e0202 */
[C---:B------:R-:W-:Y:S01]  /*2830*/  IMAD.HI.U32 R5, R9.reuse, R3, RZ ;  /* 0x0000000309057227 */ /* 0x040fe200078e00ff */
[----:B------:R-:W-:Y:S02]  /*2840*/  IABS R72, R11 ;  /* 0x0000000b00487213 */ /* 0x000fe40000000000 */
[----:B------:R1:W-:Y:S01]  /*2850*/  STL [R1+0x15c], R2 ;  /* 0x00015c0201007387 */ /* 0x0003e20000100800 */
[----:B0-----:R-:W-:-:S03]  /*2860*/  IMAD.HI.U32 R6, R9, R4, RZ ;  /* 0x0000000409067227 */ /* 0x001fc600078e00ff */
[----:B------:R-:W-:Y:S01]  /*2870*/  STL [R1+0xff4], R11 ;  /* 0x000ff40b01007387 */ /* 0x000fe20000100800 */
[----:B------:R-:W-:Y:S02]  /*2880*/  IMAD.MOV R6, RZ, RZ, -R6 ;  /* 0x000000ffff067224 */ /* 0x000fe400078e0a06 */
[----:B------:R-:W-:Y:S02]  /*2890*/  VIADD R7, R0, 0x4a ;  /* 0x0000004a00077836 */ /* 0x000fe40000000000 */
[----:B------:R-:W-:Y:S02]  /*28a0*/  IMAD.MOV R5, RZ, RZ, -R5 ;  /* 0x000000ffff057224 */ /* 0x000fe400078e0a05 */
[C---:B------:R-:W-:Y:S01]  /*28b0*/  IMAD R6, R8.reuse, R6, R4 ;  /* 0x0000000608067224 */ /* 0x040fe200078e0204 */
[----:B------:R0:W-:Y:S01]  /*28c0*/  STL [R1+0x1000], R7 ;  /* 0x0010000701007387 */ /* 0x0001e20000100800 */
[----:B------:R-:W-:Y:S01]  /*28d0*/  IMAD R3, R8, R5, R3 ;  /* 0x0000000508037224 */ /* 0x000fe200078e0203 */
[----:B------:R-:W-:Y:S01]  /*28e0*/  IABS R4, R7 ;  /* 0x0000000700047213 */ /* 0x000fe20000000000 */
[----:B------:R-:W-:Y:S01]  /*28f0*/  VIADD R12, R0, 0x4b ;  /* 0x0000004b000c7836 */ /* 0x000fe20000000000 */
[----:B------:R2:W-:Y:S01]  /*2900*/  STL [R1+0x168], R6 ;  /* 0x0001680601007387 */ /* 0x0005e20000100800 */
[----:B-1----:R-:W-:-:S03]  /*2910*/  IMAD.HI.U32 R2, R9, R71, RZ ;  /* 0x0000004709027227 */ /* 0x002fc600078e00ff */
[----:B------:R1:W-:Y:S01]  /*2920*/  STL [R1+0x180], R3 ;  /* 0x0001800301007387 */ /* 0x0003e20000100800 */
[----:B------:R-:W-:-:S03]  /*2930*/  IMAD.HI.U32 R5, R9, R4, RZ ;  /* 0x0000000409057227 */ /* 0x000fc600078e00ff */
[----:B------:R3:W-:Y:S01]  /*2940*/  STL [R1+0xfd4], R12 ;  /* 0x000fd40c01007387 */ /* 0x0007e20000100800 */
[----:B0-----:R-:W-:-:S04]  /*2950*/  IMAD.HI.U32 R7, R9, R72, RZ ;  /* 0x0000004809077227 */ /* 0x001fc800078e00ff */
[----:B--2---:R-:W-:Y:S01]  /*2960*/  VIADD R6, R0, 0x4c ;  /* 0x0000004c00067836 */ /* 0x004fe20000000000 */
[----:B-1----:R-:W-:Y:S01]  /*2970*/  IABS R3, R12 ;  /* 0x0000000c00037213 */ /* 0x002fe20000000000 */
[----:B------:R-:W-:Y:S02]  /*2980*/  IMAD.MOV R7, RZ, RZ, -R7 ;  /* 0x000000ffff077224 */ /* 0x000fe400078e0a07 */
[----:B------:R-:W-:Y:S01]  /*2990*/  IMAD.MOV R5, RZ, RZ, -R5 ;  /* 0x000000ffff057224 */ /* 0x000fe200078e0a05 */
[----:B------:R0:W-:Y:S01]  /*29a0*/  STL [R1+0x103c], R6 ;  /* 0x00103c0601007387 */ /* 0x0001e20000100800 */
[----:B------:R-:W-:Y:S02]  /*29b0*/  IMAD R72, R8, R7, R72 ;  /* 0x0000000708487224 */ /* 0x000fe400078e0248 */
[----:B---3--:R-:W-:-:S04]  /*29c0*/  IMAD.HI.U32 R12, R9, R3, RZ ;  /* 0x00000003090c7227 */ /* 0x008fc800078e00ff */
[----:B------:R-:W-:Y:S02]  /*29d0*/  IMAD.MOV R2, RZ, RZ, -R2 ;  /* 0x000000ffff027224 */ /* 0x000fe400078e0a02 */
[----:B------:R-:W-:Y:S01]  /*29e0*/  VIADD R11, R0, 0x4d ;  /* 0x0000004d000b7836 */ /* 0x000fe20000000000 */
[----:B0-----:R-:W-:Y:S01]  /*29f0*/  IABS R6, R6 ;  /* 0x0000000600067213 */ /* 0x001fe20000000000 */
[----:B------:R-:W-:Y:S02]  /*2a00*/  IMAD R4, R8, R5, R4 ;  /* 0x0000000508047224 */ /* 0x000fe400078e0204 */
[----:B------:R-:W-:Y:S01]  /*2a10*/  IMAD.MOV R12, RZ, RZ, -R12 ;  /* 0x000000ffff0c7224 */ /* 0x000fe200078e0a0c */
[----:B------:R0:W-:Y:S01]  /*2a20*/  STL [R1+0x1038], R11 ;  /* 0x0010380b01007387 */ /* 0x0001e20000100800 */
[----:B------:R-:W-:-:S03]  /*2a30*/  IMAD.HI.U32 R7, R9, R6, RZ ;  /* 0x0000000609077227 */ /* 0x000fc600078e00ff */
[----:B------:R1:W-:Y:S01]  /*2a40*/  STL [R1+0x198], R4 ;  /* 0x0001980401007387 */ /* 0x0003e20000100800 */
[C---:B------:R-:W-:Y:S01]  /*2a50*/  IMAD R71, R8.reuse, R2, R71 ;  /* 0x0000000208477224 */ /* 0x040fe200078e0247 */
[----:B------:R-:W-:Y:S01]  /*2a60*/  IABS R2, R11 ;  /* 0x0000000b00027213 */ /* 0x000fe20000000000 */
[----:B------:R-:W-:Y:S01]  /*2a70*/  IMAD.MOV R7, RZ, RZ, -R7 ;  /* 0x000000ffff077224 */ /* 0x000fe200078e0a07 */
[----:B------:R-:W-:Y:S01]  /*2a80*/  STL [R1+0x101c], R13 ;  /* 0x00101c0d01007387 */ /* 0x000fe20000100800 */
[----:B------:R-:W-:Y:S02]  /*2a90*/  IMAD R12, R8, R12, R3 ;  /* 0x0000000c080c7224 */ /* 0x000fe400078e0203 */
[----:B0-----:R-:W-:Y:S02]  /*2aa0*/  VIADD R11, R0, 0x4f ;  /* 0x0000004f000b7836 */ /* 0x001fe40000000000 */
[----:B------:R-:W-:Y:S01]  /*2ab0*/  IMAD R6, R8, R7, R6 ;  /* 0x0000000708067224 */ /* 0x000fe200078e0206 */
[----:B-1----:R-:W-:Y:S01]  /*2ac0*/  IABS R4, R13 ;  /* 0x0000000d00047213 */ /* 0x002fe20000000000 */
[----:B------:R-:W-:Y:S01]  /*2ad0*/  IMAD.HI.U32 R5, R9, R2, RZ ;  /* 0x0000000209057227 */ /* 0x000fe200078e00ff */
[----:B------:R0:W-:Y:S01]  /*2ae0*/  STL [R1+0x1020], R11 ;  /* 0x0010200b01007387 */ /* 0x0001e20000100800 */
[----:B------:R-:W-:-:S02]  /*2af0*/  IABS R3, R11 ;  /* 0x0000000b00037213 */ /* 0x000fc40000000000 */
[----:B------:R-:W-:Y:S01]  /*2b00*/  IMAD.MOV R5, RZ, RZ, -R5 ;  /* 0x000000ffff057224 */ /* 0x000fe200078e0a05 */
[----:B------:R1:W-:Y:S01]  /*2b10*/  STL [R1+0x2c0], R12 ;  /* 0x0002c00c01007387 */ /* 0x0003e20000100800 */
[----:B------:R-:W-:Y:S02]  /*2b20*/  VIADD R7, R0, 0x52 ;  /* 0x0000005200077836 */ /* 0x000fe40000000000 */
[----:B------:R-:W-:Y:S01]  /*2b30*/  IMAD R2, R8, R5, R2 ;  /* 0x0000000508027224 */ /* 0x000fe200078e0202 */
[----:B------:R2:W-:Y:S01]  /*2b40*/  STL [R1+0x314], R6 ;  /* 0x0003140601007387 */ /* 0x0005e20000100800 */
[----:B------:R-:W-:-:S03]  /*2b50*/  IMAD.HI.U32 R5, R9, R3, RZ ;  /* 0x0000000309057227 */ /* 0x000fc600078e00ff */
[----:B------:R3:W-:Y:S01]  /*2b60*/  STL [R1+0x504], R2 ;  /* 0x0005040201007387 */ /* 0x0007e20000100800 */
[C---:B0-----:R-:W-:Y:S02]  /*2b70*/  VIADD R11, R0.reuse, 0x51 ;  /* 0x00000051000b7836 */ /* 0x041fe40000000000 */
[----:B-1----:R-:W-:Y:S02]  /*2b80*/  VIADD R12, R0, 0x50 ;  /* 0x00000050000c7836 */ /* 0x002fe40000000000 */
[----:B------:R-:W-:Y:S01]  /*2b90*/  IMAD.MOV R5, RZ, RZ, -R5 ;  /* 0x000000ffff057224 */ /* 0x000fe200078e0a05 */
[----:B------:R-:W-:Y:S01]  /*2ba0*/  IABS R74, R11 ;  /* 0x0000000b004a7213 */ /* 0x000fe20000000000 */
[----:B--2---:R-:W-:Y:S01]  /*2bb0*/  IMAD.HI.U32 R6, R9, R4, RZ ;  /* 0x0000000409067227 */ /* 0x004fe200078e00ff */
[----:B------:R-:W-:Y:S01]  /*2bc0*/  IABS R73, R12 ;  /* 0x0000000c00497213 */ /* 0x000fe20000000000 */
[----:B------:R-:W-:Y:S01]  /*2bd0*/  STL [R1+0xfe8], R12 ;  /* 0x000fe80c01007387 */ /* 0x000fe20000100800 */
[----:B---3--:R-:W-:Y:S01]  /*2be0*/  IABS R2, R7 ;  /* 0x0000000700027213 */ /* 0x008fe20000000000 */
[----:B------:R-:W-:-:S02]  /*2bf0*/  IMAD.MOV R6, RZ, RZ, -R6 ;  /* 0x000000ffff067224 */ /* 0x000fc400078e0a06 */
[----:B------:R0:W-:Y:S01]  /*2c00*/  STL [R1+0x102c], R11 ;  /* 0x00102c0b01007387 */ /* 0x0001e20000100800 */
[C---:B------:R-:W-:Y:S02]  /*2c10*/  IMAD R3, R8.reuse, R5, R3 ;  /* 0x0000000508037224 */ /* 0x040fe400078e0203 */
[----:B------:R-:W-:Y:S01]  /*2c20*/  IMAD R4, R8, R6, R4 ;  /* 0x0000000608047224 */ /* 0x000fe200078e0204 */
[----:B------:R1:W-:Y:S01]  /*2c30*/  STL [R1+0x1034], R7 ;  /* 0x0010340701007387 */ /* 0x0003e20000100800 */
[----:B------:R-:W-:-:S03]  /*2c40*/  IMAD.HI.U32 R6, R9, R74, RZ ;  /* 0x0000004a09067227 */ /* 0x000fc600078e00ff */
[----:B------:R2:W-:Y:S01]  /*2c50*/  STL [R1+0x50c], R4 ;  /* 0x00050c0401007387 */ /* 0x0005e20000100800 */
[----:B------:R-:W-:-:S03]  /*2c60*/  IMAD.HI.U32 R5, R9, R2, RZ ;  /* 0x0000000209057227 */ /* 0x000fc600078e00ff */
[----:B------:R3:W-:Y:S01]  /*2c70*/  STL [R1+0x514], R3 ;  /* 0x0005140301007387 */ /* 0x0007e20000100800 */
[C---:B0-----:R-:W-:Y:S02]  /*2c80*/  VIADD R11, R0.reuse, 0x53 ;  /* 0x00000053000b7836 */ /* 0x041fe40000000000 */
[----:B-1----:R-:W-:Y:S02]  /*2c90*/  VIADD R7, R0, 0x54 ;  /* 0x0000005400077836 */ /* 0x002fe40000000000 */
[----:B------:R-:W-:Y:S01]  /*2ca0*/  IMAD.MOV R6, RZ, RZ, -R6 ;  /* 0x000000ffff067224 */ /* 0x000fe200078e0a06 */
[----:B------:R-:W-:Y:S01]  /*2cb0*/  STL [R1+0x1014], R11 ;  /* 0x0010140b01007387 */ /* 0x000fe20000100800 */
[----:B--2---:R-:W-:Y:S01]  /*2cc0*/  IMAD.HI.U32 R4, R9, R73, RZ ;  /* 0x0000004909047227 */ /* 0x004fe200078e00ff */
[----:B---3--:R-:W-:-:S03]  /*2cd0*/  IABS R3, R11 ;  /* 0x0000000b00037213 */ /* 0x008fc60000000000 */
[----:B------:R-:W-:Y:S01]  /*2ce0*/  IMAD.MOV R4, RZ, RZ, -R4 ;  /* 0x000000ffff047224 */ /* 0x000fe200078e0a04 */
[----:B------:R0:W-:Y:S01]  /*2cf0*/  STL [R1+0x1078], R7 ;  /* 0x0010780701007387 */ /* 0x0001e20000100800 */
[----:B------:R-:W-:Y:S02]  /*2d00*/  IMAD.MOV R5, RZ, RZ, -R5 ;  /* 0x000000ffff057224 */ /* 0x000fe400078e0a05 */
[C---:B------:R-:W-:Y:S01]  /*2d10*/  IMAD R73, R8.reuse, R4, R73 ;  /* 0x0000000408497224 */ /* 0x040fe200078e0249 */
[----:B------:R-:W-:Y:S01]  /*2d20*/  IABS R4, R7 ;  /* 0x0000000700047213 */ /* 0x000fe20000000000 */
[C---:B------:R-:W-:Y:S02]  /*2d30*/  IMAD R74, R8.reuse, R6, R74 ;  /* 0x00000006084a7224 */ /* 0x040fe400078e024a */
[----:B------:R-:W-:Y:S02]  /*2d40*/  IMAD R2, R8, R5, R2 ;  /* 0x0000000508027224 */ /* 0x000fe400078e0202 */
[----:B------:R-:W-:-:S02]  /*2d50*/  VIADD R6, R0, 0x55 ;  /* 0x0000005500067836 */ /* 0x000fc40000000000 */
[C---:B0-----:R-:W-:Y:S01]  /*2d60*/  IMAD.HI.U32 R7, R9.reuse, R3, RZ ;  /* 0x0000000309077227 */ /* 0x041fe200078e00ff */
[----:B------:R-:W-:Y:S03]  /*2d70*/  STL [R1+0x51c], R2 ;  /* 0x00051c0201007387 */ /* 0x000fe60000100800 */
[----:B------:R-:W-:Y:S01]  /*2d80*/  VIADD R12, R0, 0x56 ;  /* 0x00000056000c7836 */ /* 0x000fe20000000000 */
[----:B------:R0:W-:Y:S01]  /*2d90*/  STL [R1+0x1048], R6 ;  /* 0x0010480601007387 */ /* 0x0001e20000100800 */
[----:B------:R-:W-:-:S03]  /*2da0*/  IMAD.HI.U32 R5, R9, R4, RZ ;  /* 0x0000000409057227 */ /* 0x000fc600078e00ff */
[----:B------:R1:W-:Y:S01]  /*2db0*/  STL [R1+0x1050], R12 ;  /* 0x0010500c01007387 */ /* 0x0003e20000100800 */
[----:B------:R-:W-:Y:S02]  /*2dc0*/  IMAD.MOV R7, RZ, RZ, -R7 ;  /* 0x000000ffff077224 */ /* 0x000fe400078e0a07 */
[----:B------:R-:W-:Y:S02]  /*2dd0*/  VIADD R11, R0, 0x57 ;  /* 0x00000057000b7836 */ /* 0x000fe40000000000 */
[----:B------:R-:W-:Y:S01]  /*2de0*/  IMAD.MOV R5, RZ, RZ, -R5 ;  /* 0x000000ffff057224 */ /* 0x000fe200078e0a05 */
[----:B0-----:R-:W-:Y:S01]  /*2df0*/  IABS R6, R6 ;  /* 0x0000000600067213 */ /* 0x001fe20000000000 */
[C---:B------:R-:W-:Y:S01]  /*2e00*/  IMAD R7, R8.reuse, R7, R3 ;  /* 0x0000000708077224 */ /* 0x040fe200078e0203 */
[----:B------:R-:W-:Y:S01]  /*2e10*/  IABS R2, R11 ;  /* 0x0000000b00027213 */ /* 0x000fe20000000000 */
[----:B------:R-:W-:Y:S01]  /*2e20*/  IMAD R5, R8, R5, R4 ;  /* 0x0000000508057224 */ /* 0x000fe200078e0204 */
[----:B-1----:R-:W-:Y:S01]  /*2e30*/  IABS R12, R12 ;  /* 0x0000000c000c7213 */ /* 0x002fe20000000000 */
[----:B------:R-:W-:Y:S01]  /*2e40*/  STL [R1+0x1060], R11 ;  /* 0x0010600b01007387 */ /* 0x000fe20000100800 */
[----:B------:R-:W-:-:S02]  /*2e50*/  VIADD R29, R0, 0xc9 ;  /* 0x000000c9001d7836 */ /* 0x000fc40000000000 */
[C---:B------:R-:W-:Y:S01]  /*2e60*/  VIADD R28, R0.reuse, 0xd0 ;  /* 0x000000d0001c7836 */ /* 0x040fe20000000000 */
[----:B------:R0:W-:Y:S01]  /*2e70*/  STL [R1+0x538], R7 ;  /* 0x0005380701007387 */ /* 0x0001e20000100800 */
[----:B------:R-:W-:Y:S01]  /*2e80*/  IMAD.MOV.U32 R3, RZ, RZ, R12 ;  /* 0x000000ffff037224 */ /* 0x000fe200078e000c */
[----:B------:R-:W-:Y:S01]  /*2e90*/  IABS R61, R29 ;  /* 0x0000001d003d7213 */ /* 0x000fe20000000000 */
[----:B------:R-:W-:Y:S01]  /*2ea0*/  VIADD R12, R0, 0x58 ;  /* 0x00000058000c7836 */ /* 0x000fe20000000000 */
[----:B------:R1:W-:Y:S01]  /*2eb0*/  STL [R1+0x534], R5 ;  /* 0x0005340501007387 */ /* 0x0003e20000100800 */
[C---:B------:R-:W-:Y:S01]  /*2ec0*/  IMAD.HI.U32 R4, R9.reuse, R3, RZ ;  /* 0x0000000309047227 */ /* 0x040fe200078e00ff */
[----:B------:R-:W-:Y:S02]  /*2ed0*/  IABS R50, R28 ;  /* 0x0000001c00327213 */ /* 0x000fe40000000000 */
[----:B------:R2:W-:Y:S01]  /*2ee0*/  STL [R1+0x1024], R12 ;  /* 0x0010240c01007387 */ /* 0x0005e20000100800 */
[----:B------:R-:W-:Y:S01]  /*2ef0*/  IMAD.MOV R4, RZ, RZ, -R4 ;  /* 0x000000ffff047224 */ /* 0x000fe200078e0a04 */
[----:B------:R-:W-:Y:S01]  /*2f00*/  IABS R75, R12 ;  /* 0x0000000c004b7213 */ /* 0x000fe20000000000 */
[----:B0-----:R-:W-:-:S04]  /*2f10*/  IMAD.HI.U32 R7, R9, R6, RZ ;  /* 0x0000000609077227 */ /* 0x001fc800078e00ff */
[----:B-1----:R-:W-:-:S04]  /*2f20*/  IMAD.HI.U32 R5, R9, R2, RZ ;  /* 0x0000000209057227 */ /* 0x002fc800078e00ff */
[----:B------:R-:W-:Y:S02]  /*2f30*/  IMAD.MOV R7, RZ, RZ, -R7 ;  /* 0x000000ffff077224 */ /* 0x000fe400078e0a07 */
[----:B------:R-:W-:Y:S02]  /*2f40*/  IMAD.MOV R5, RZ, RZ, -R5 ;  /* 0x000000ffff057224 */ /* 0x000fe400078e0a05 */
[----:B------:R-:W-:Y:S02]  /*2f50*/  VIADD R11, R0, 0x59 ;  /* 0x00000059000b7836 */ /* 0x000fe40000000000 */
[C---:B------:R-:W-:Y:S02]  /*2f60*/  IMAD R6, R8.reuse, R7, R6 ;  /* 0x0000000708067224 */ /* 0x040fe400078e0206 */
[C---:B------:R-:W-:Y:S01]  /*2f70*/  IMAD R3, R8.reuse, R4, R3 ;  /* 0x0000000408037224 */ /* 0x040fe200078e0203 */
[----:B------:R0:W-:Y:S01]  /*2f80*/  STL [R1+0x1070], R11 ;  /* 0x0010700b01007387 */ /* 0x0001e20000100800 */
[----:B------:R-:W-:Y:S01]  /*2f90*/  IMAD R2, R8, R5, R2 ;  /* 0x0000000508027224 */ /* 0x000fe200078e0202 */
[----:B------:R-:W-:Y:S01]  /*2fa0*/  IABS R80, R11 ;  /* 0x0000000b00507213 */ /* 0x000fe20000000000 */
[C---:B------:R-:W-:Y:S01]  /*2fb0*/  VIADD R4, R0.reuse, 0x5a ;  /* 0x0000005a00047836 */ /* 0x040fe20000000000 */
[----:B------:R1:W-:Y:S01]  /*2fc0*/  STL [R1+0x544], R6 ;  /* 0x0005440601007387 */ /* 0x0003e20000100800 */
[----:B------:R-:W-:-:S02]  /*2fd0*/  VIADD R7, R0, 0x5c ;  /* 0x0000005c00077836 */ /* 0x000fc40000000000 */
[C---:B--2---:R-:W-:Y:S01]  /*2fe0*/  VIADD R12, R0.reuse, 0x5d ;  /* 0x0000005d000c7836 */ /* 0x044fe20000000000 */
[----:B------:R2:W-:Y:S01]  /*2ff0*/  STL [R1+0x54c], R3 ;  /* 0x00054c0301007387 */ /* 0x0005e20000100800 */
[----:B------:R-:W-:Y:S01]  /*3000*/  IABS R5, R4 ;  /* 0x0000000400057213 */ /* 0x000fe20000000000 */
[C---:B0-----:R-:W-:Y:S02]  /*3010*/  VIADD R11, R0.reuse, 0x5e ;  /* 0x0000005e000b7836 */ /* 0x041fe40000000000 */
[----:B------:R0:W-:Y:S01]  /*3020*/  STL [R1+0x554], R2 ;  /* 0x0005540201007387 */ /* 0x0001e20000100800 */
[C---:B------:R-:W-:Y:S02]  /*3030*/  VIADD R27, R0.reuse, 0xd1 ;  /* 0x000000d1001b7836 */ /* 0x040fe40000000000 */
[----:B-1----:R-:W-:Y:S01]  /*3040*/  IMAD.HI.U32 R6, R9, R75, RZ ;  /* 0x0000004b09067227 */ /* 0x002fe200078e00ff */
[----:B------:R1:W-:Y:S03]  /*3050*/  STL [R1+0x1044], R4 ;  /* 0x0010440401007387 */ /* 0x0003e60000100800 */
[----:B--2---:R-:W-:-:S02]  /*3060*/  VIADD R3, R0, 0x5b ;  /* 0x0000005b00037836 */ /* 0x004fc40000000000 */
[----:B------:R-:W-:Y:S01]  /*3070*/  IMAD.MOV R6, RZ, RZ, -R6 ;  /* 0x000000ffff067224 */ /* 0x000fe200078e0a06 */
[----:B0-----:R-:W-:Y:S01]  /*3080*/  IABS R2, R7 ;  /* 0x0000000700027213 */ /* 0x001fe20000000000 */
[----:B------:R-:W-:Y:S01]  /*3090*/  VIADD R26, R0, 0xd8 ;  /* 0x000000d8001a7836 */ /* 0x000fe20000000000 */
[----:B------:R0:W-:Y:S01]  /*30a0*/  STL [R1+0x1040], R3 ;  /* 0x0010400301007387 */ /* 0x0001e20000100800 */
[----:B------:R-:W-:Y:S02]  /*30b0*/  IMAD R75, R8, R6, R75 ;  /* 0x00000006084b7224 */ /* 0x000fe400078e024b */
[C---:B-1----:R-:W-:Y:S01]  /*30c0*/  IMAD.HI.U32 R4, R9.reuse, R80, RZ ;  /* 0x0000005009047227 */ /* 0x042fe200078e00ff */
[----:B------:R1:W-:Y:S03]  /*30d0*/  STL [R1+0x10c0], R7 ;  /* 0x0010c00701007387 */ /* 0x0003e60000100800 */
[----:B------:R-:W-:Y:S01]  /*30e0*/  IMAD.MOV R4, RZ, RZ, -R4 ;  /* 0x000000ffff047224 */ /* 0x000fe200078e0a04 */
[----:B------:R2:W-:Y:S01]  /*30f0*/  STL [R1+0x1088], R12 ;  /* 0x0010880c01007387 */ /* 0x0005e20000100800 */
[----:B------:R-:W-:Y:S01]  /*3100*/  IMAD.HI.U32 R6, R9, R2, RZ ;  /* 0x0000000209067227 */ /* 0x000fe200078e00ff */
[----:B0-----:R-:W-:-:S02]  /*3110*/  IABS R3, R3 ;  /* 0x0000000300037213 */ /* 0x001fc40000000000 */
[----:B------:R0:W-:Y:S01]  /*3120*/  STL [R1+0x108c], R11 ;  /* 0x00108c0b01007387 */ /* 0x0001e20000100800 */
[----:B------:R-:W-:Y:S02]  /*3130*/  IMAD R80, R8, R4, R80 ;  /* 0x0000000408507224 */ /* 0x000fe400078e0250 */
[----:B-1----:R-:W-:Y:S01]  /*3140*/  IMAD.HI.U32 R7, R9, R5, RZ ;  /* 0x0000000509077227 */ /* 0x002fe200078e00ff */
[----:B--2---:R-:W-:-:S03]  /*3150*/  IABS R12, R12 ;  /* 0x0000000c000c7213 */ /* 0x004fc60000000000 */
[----:B------:R-:W-:-:S04]  /*3160*/  IMAD.HI.U32 R4, R9, R3, RZ ;  /* 0x0000000309047227 */ /* 0x000fc800078e00ff */
[----:B------:R-:W-:Y:S02]  /*3170*/  IMAD.MOV R7, RZ, RZ, -R7 ;  /* 0x000000ffff077224 */ /* 0x000fe400078e0a07 */
[----:B------:R-:W-:Y:S02]  /*3180*/  IMAD.MOV R4, RZ, RZ, -R4 ;  /* 0x000000ffff047224 */ /* 0x000fe400078e0a04 */
[----:B------:R-:W-:Y:S02]  /*3190*/  IMAD.MOV R6, RZ, RZ, -R6 ;  /* 0x000000ffff067224 */ /* 0x000fe400078e0a06 */
[C---:B------:R-:W-:Y:S01]  /*31a0*/  IMAD R13, R8.reuse, R7, R5 ;  /* 0x00000007080d7224 */ /* 0x040fe200078e0205 */
[----:B------:R-:W-:Y:S01]  /*31b0*/  IABS R7, R11 ;  /* 0x0000000b00077213 */ /* 0x000fe20000000000 */
[C---:B------:R-:W-:Y:S02]  /*31c0*/  IMAD R3, R8.reuse, R4, R3 ;  /* 0x0000000408037224 */ /* 0x040fe400078e0203 */
[----:B------:R-:W-:Y:S01]  /*31d0*/  IMAD.MOV.U32 R5, RZ, RZ, R12 ;  /* 0x000000ffff057224 */ /* 0x000fe200078e000c */
[----:B------:R-:W-:Y:S01]  /*31e0*/  STL [R1+0x55c], R13 ;  /* 0x00055c0d01007387 */ /* 0x000fe20000100800 */
[----:B------:R-:W-:-:S02]  /*31f0*/  IMAD R2, R8, R6, R2 ;  /* 0x0000000608027224 */ /* 0x000fc400078e0202 */
[----:B------:R-:W-:Y:S01]  /*3200*/  VIADD R4, R0, 0x5f ;  /* 0x0000005f00047836 */ /* 0x000fe20000000000 */
[----:B------:R1:W-:Y:S01]  /*3210*/  STL [R1+0x578], R3 ;  /* 0x0005780301007387 */ /* 0x0003e20000100800 */
[----:B------:R-:W-:-:S03]  /*3220*/  IMAD.HI.U32 R6, R9, R5, RZ ;  /* 0x0000000509067227 */ /* 0x000fc600078e00ff */
[----:B------:R2:W-:Y:S01]  /*3230*/  STL [R1+0x574], R2 ;  /* 0x0005740201007387 */ /* 0x0005e20000100800 */
[----:B------:R-:W-:Y:S02]  /*3240*/  IMAD.MOV R6, RZ, RZ, -R6 ;  /* 0x000000ffff067224 */ /* 0x000fe400078e0a06 */
[C---:B------:R-:W-:Y:S01]  /*3250*/  VIADD R12, R0.reuse, 0x60 ;  /* 0x00000060000c7836 */ /* 0x040fe20000000000 */
[----:B------:R3:W-:Y:S01]  /*3260*/  STL [R1+0x106c], R4 ;  /* 0x00106c0401007387 */ /* 0x0007e20000100800 */
[----:B0-----:R-:W-:Y:S02]  /*3270*/  VIADD R11, R0, 0x61 ;  /* 0x00000061000b7836 */ /* 0x001fe40000000000 */
[----:B-1----:R-:W-:Y:S01]  /*3280*/  IMAD.MOV.U32 R3, RZ, RZ, R7 ;  /* 0x000000ffff037224 */ /* 0x002fe200078e0007 */
[----:B------:R-:W-:Y:S01]  /*3290*/  STL [R1+0x1068], R12 ;  /* 0x0010680c01007387 */ /* 0x000fe20000100800 */
[----:B------:R-:W-:Y:S01]  /*32a0*/  IMAD R5, R8, R6, R5 ;  /* 0x0000000608057224 */ /* 0x000fe200078e0205 */
[----:B--2---:R-:W-:Y:S01]  /*32b0*/  IABS R2, R4 ;  /* 0x0000000400027213 */ /* 0x004fe20000000000 */
[----:B------:R-:W-:Y:S01]  /*32c0*/  VIADD R7, R0, 0x63 ;  /* 0x0000006300077836 */ /* 0x000fe20000000000 */
[----:B------:R-:W-:Y:S01]  /*32d0*/  STL [R1+0x10a8], R11 ;  /* 0x0010a80b01007387 */ /* 0x000fe20000100800 */
[----:B------:R-:W-:Y:S01]  /*32e0*/  IABS R76, R12 ;  /* 0x0000000c004c7213 */ /* 0x000fe20000000000 */
[----:B---3--:R-:W-:Y:S01]  /*32f0*/  IMAD.HI.U32 R4, R9, R3, RZ ;  /* 0x0000000309047227 */ /* 0x008fe200078e00ff */
[----:B------:R-:W-:Y:S01]  /*3300*/  IABS R77, R11 ;  /* 0x0000000b004d7213 */ /* 0x000fe20000000000 */
[----:B------:R0:W-:Y:S02]  /*3310*/  STL [R1+0x588], R5 ;  /* 0x0005880501007387 */ /* 0x0001e40000100800 */
[----:B------:R-:W-:-:S02]  /*3320*/  IMAD.MOV R4, RZ, RZ, -R4 ;  /* 0x000000ffff047224 */ /* 0x000fc400078e0a04 */
[----:B------:R-:W-:-:S04]  /*3330*/  IMAD.HI.U32 R6, R9, R2, RZ ;  /* 0x0000000209067227 */ /* 0x000fc800078e00ff */
[----:B------:R-:W-:Y:S02]  /*3340*/  IMAD R3, R8, R4, R3 ;  /* 0x0000000408037224 */ /* 0x000fe400078e0203 */
[----:B0-----:R-:W-:Y:S02]  /*3350*/  VIADD R5, R0, 0x62 ;  /* 0x0000006200057836 */ /* 0x001fe40000000000 */
[----:B------:R-:W-:Y:S01]  /*3360*/  IMAD.MOV R6, RZ, RZ, -R6 ;  /* 0x000000ffff067224 */ /* 0x000fe200078e0a06 */
[----:B------:R0:W-:Y:S01]  /*3370*/  STL [R1+0x584], R3 ;  /* 0x0005840301007387 */ /* 0x0001e20000100800 */
[----:B------:R-:W-:-:S03]  /*3380*/  IMAD.HI.U32 R4, R9, R76, RZ ;  /* 0x0000004c09047227 */ /* 0x000fc600078e00ff */
[----:B------:R1:W-:Y:S01]  /*3390*/  STL [R1+0x1084], R5 ;  /* 0x0010840501007387 */ /* 0x0003e20000100800 */
[----:B------:R-:W-:Y:S01]  /*33a0*/  IMAD R6, R8, R6, R2 ;  /* 0x0000000608067224 */ /* 0x000fe200078e0202 */
[----:B------:R-:W-:Y:S01]  /*33b0*/  IABS R2, R7 ;  /* 0x0000000700027213 */ /* 0x000fe20000000000 */
[----:B------:R-:W-:Y:S01]  /*33c0*/  VIADD R12, R0, 0x65 ;  /* 0x00000065000c7836 */ /* 0x000fe20000000000 */
[----:B------:R2:W-:Y:S01]  /*33d0*/  STL [R1+0x1080], R7 ;  /* 0x0010800701007387 */ /* 0x0005e20000100800 */
[----:B------:R-:W-:Y:S02]  /*33e0*/  IMAD.MOV R4, RZ, RZ, -R4 ;  /* 0x000000ffff047224 */ /* 0x000fe400078e0a04 */
[----:B0-----:R-:W-:Y:S01]  /*33f0*/  IMAD.HI.U32 R3, R9, R77, RZ ;  /* 0x0000004d09037227 */ /* 0x001fe200078e00ff */
[----:B------:R0:W-:Y:S01]  /*3400*/  STL [R1+0x594], R6 ;  /* 0x0005940601007387 */ /* 0x0001e20000100800 */
[----:B-1----:R-:W-:Y:S02]  /*3410*/  IABS R5, R5 ;  /* 0x0000000500057213 */ /* 0x002fe40000000000 */
[----:B------:R-:W-:-:S02]  /*3420*/  IMAD R76, R8, R4, R76 ;  /* 0x00000004084c7224 */ /* 0x000fc400078e024c */
[----:B------:R-:W-:-:S04]  /*3430*/  IMAD.HI.U32 R4, R9, R2, RZ ;  /* 0x0000000209047227 */ /* 0x000fc800078e00ff */
[----:B--2---:R-:W-:Y:S02]  /*3440*/  VIADD R7, R0, 0x64 ;  /* 0x0000006400077836 */ /* 0x004fe40000000000 */
[----:B0-----:R-:W-:-:S03]  /*3450*/  IMAD.HI.U32 R6, R9, R5, RZ ;  /* 0x0000000509067227 */ /* 0x001fc600078e00ff */
[----:B------:R0:W-:Y:S01]  /*3460*/  STL [R1+0x10c8], R7 ;  /* 0x0010c80701007387 */ /* 0x0001e20000100800 */
[----:B------:R-:W-:Y:S02]  /*3470*/  IMAD.MOV R6, RZ, RZ, -R6 ;  /* 0x000000ffff067224 */ /* 0x000fe400078e0a06 */
[----:B------:R-:W-:Y:S01]  /*3480*/  VIADD R11, R0, 0x66 ;  /* 0x00000066000b7836 */ /* 0x000fe20000000000 */
[----:B------:R1:W-:Y:S01]  /*3490*/  STL [R1+0x10bc], R12 ;  /* 0x0010bc0c01007387 */ /* 0x0003e20000100800 */
[----:B------:R-:W-:Y:S02]  /*34a0*/  IMAD.MOV R3, RZ, RZ, -R3 ;  /* 0x000000ffff037224 */ /* 0x000fe400078e0a03 */
[C---:B------:R-:W-:Y:S01]  /*34b0*/  IMAD R6, R8.reuse, R6, R5 ;  /* 0x0000000608067224 */ /* 0x040fe200078e0205 */
[----:B------:R-:W-:Y:S01]  /*34c0*/  STL [R1+0x10d4], R11 ;  /* 0x0010d40b01007387 */ /* 0x000fe20000100800 */
[----:B------:R-:W-:Y:S01]  /*34d0*/  IMAD.MOV R4, RZ, RZ, -R4 ;  /* 0x000000ffff047224 */ /* 0x000fe200078e0a04 */
[----:B0-----:R-:W-:Y:S01]  /*34e0*/  IABS R7, R7 ;  /* 0x0000000700077213 */ /* 0x001fe20000000000 */
[C---:B------:R-:W-:Y:S01]  /*34f0*/  IMAD R77, R8.reuse, R3, R77 ;  /* 0x00000003084d7224 */ /* 0x040fe200078e024d */
[----:B------:R-:W-:Y:S01]  /*3500*/  IABS R3, R11 ;  /* 0x0000000b00037213 */ /* 0x000fe20000000000 */
[----:B------:R0:W-:Y:S01]  /*3510*/  STL [R1+0x59c], R6 ;  /* 0x00059c0601007387 */ /* 0x0001e20000100800 */
[----:B-1----:R-:W-:Y:S01]  /*3520*/  IABS R12, R12 ;  /* 0x0000000c000c7213 */ /* 0x002fe20000000000 */
[----:B------:R-:W-:-:S02]  /*3530*/  IMAD R4, R8, R4, R2 ;  /* 0x0000000408047224 */ /* 0x000fc400078e0202 */
[----:B------:R-:W-:Y:S02]  /*3540*/  VIADD R13, R0, 0x67 ;  /* 0x00000067000d7836 */ /* 0x000fe40000000000 */
[----:B------:R-:W-:Y:S01]  /*3550*/  IMAD.MOV.U32 R5, RZ, RZ, R12 ;  /* 0x000000ffff057224 */ /* 0x000fe200078e000c */
[----:B------:R1:W-:Y:S01]  /*3560*/  STL [R1+0x5b4], R4 ;  /* 0x0005b40401007387 */ /* 0x0003e20000100800 */
[----:B------:R-:W-:-:S03]  /*3570*/  IMAD.HI.U32 R12, R9, R3, RZ ;  /* 0x00000003090c7227 */ /* 0x000fc600078e00ff */
[----:B------:R-:W-:Y:S01]  /*3580*/  STL [R1+0x1098], R13 ;  /* 0x0010980d01007387 */ /* 0x000fe20000100800 */
[----:B0-----:R-:W-:-:S04]  /*3590*/  IMAD.HI.U32 R6, R9, R7, RZ ;  /* 0x0000000709067227 */ /* 0x001fc800078e00ff */
[----:B------:R-:W-:Y:S01]  /*35a0*/  IMAD.HI.U32 R2, R9, R5, RZ ;  /* 0x0000000509027227 */ /* 0x000fe200078e00ff */
[----:B-1----:R-:W-:-:S03]  /*35b0*/  IABS R4, R13 ;  /* 0x0000000d00047213 */ /* 0x002fc60000000000 */
[----:B------:R-:W-:Y:S02]  /*35c0*/  IMAD.MOV R6, RZ, RZ, -R6 ;  /* 0x000000ffff067224 */ /* 0x000fe400078e0a06 */
[----:B------:R-:W-:Y:S02]  /*35d0*/  IMAD.MOV R2, RZ, RZ, -R2 ;  /* 0x000000ffff027224 */ /* 0x000fe400078e0a02 */
[----:B------:R-:W-:Y:S02]  /*35e0*/  VIADD R11, R0, 0x68 ;  /* 0x00000068000b7836 */ /* 0x000fe40000000000 */
[----:B------:R-:W-:Y:S02]  /*35f0*/  IMAD.MOV R12, RZ, RZ, -R12 ;  /* 0x000000ffff0c7224 */ /* 0x000fe400078e0a0c */
[C---:B------:R-:W-:Y:S01]  /*3600*/  IMAD R6, R8.reuse, R6, R7 ;  /* 0x0000000608067224 */ /* 0x040fe200078e0207 */
[----:B------:R0:W-:Y:S01]  /*3610*/  STL [R1+0x1094], R11 ;  /* 0x0010940b01007387 */ /* 0x0001e20000100800 */
[C---:B------:R-:W-:Y:S01]  /*3620*/  IMAD R5, R8.reuse, R2, R5 ;  /* 0x0000000208057224 */ /* 0x040fe200078e0205 */
[----:B------:R-:W-:Y:S01]  /*3630*/  IABS R78, R11 ;  /* 0x0000000b004e7213 */ /* 0x000fe20000000000 */
[----:B------:R-:W-:Y:S01]  /*3640*/  IMAD R3, R8, R12, R3 ;  /* 0x0000000c08037224 */ /* 0x000fe200078e0203 */
[----:B------:R1:W-:Y:S01]  /*3650*/  STL [R1+0x5bc], R6 ;  /* 0x0005bc0601007387 */ /* 0x0003e20000100800 */
[----:B------:R-:W-:-:S02]  /*3660*/  VIADD R2, R0, 0x69 ;  /* 0x0000006900027836 */ /* 0x000fc40000000000 */
[C---:B------:R-:W-:Y:S01]  /*3670*/  VIADD R7, R0.reuse, 0x6b ;  /* 0x0000006b00077836 */ /* 0x040fe20000000000 */
[----:B------:R2:W-:Y:S01]  /*3680*/  STL [R1+0x5c8], R5 ;  /* 0x0005c80501007387 */ /* 0x0005e20000100800 */
[C---:B------:R-:W-:Y:S01]  /*3690*/  VIADD R12, R0.reuse, 0x6c ;  /* 0x0000006c000c7836 */ /* 0x040fe20000000000 */
[----:B------:R-:W-:Y:S01]  /*36a0*/  IABS R79, R2 ;  /* 0x00000002004f7213 */ /* 0x000fe20000000000 */
[C---:B0-----:R-:W-:Y:S01]  /*36b0*/  VIADD R11, R0.reuse, 0x6d ;  /* 0x0000006d000b7836 */ /* 0x041fe20000000000 */
[----:B------:R0:W-:Y:S01]  /*36c0*/  STL [R1+0x5c4], R3 ;  /* 0x0005c40301007387 */ /* 0x0001e20000100800 */
[C---:B------:R-:W-:Y:S02]  /*36d0*/  VIADD R13, R0.reuse, 0x71 ;  /* 0x00000071000d7836 */ /* 0x040fe40000000000 */
[----:B-1----:R-:W-:Y:S01]  /*36e0*/  VIADD R6, R0, 0x6a ;  /* 0x0000006a00067836 */ /* 0x002fe20000000000 */
[----:B------:R1:W-:Y:S01]  /*36f0*/  STL [R1+0x10b0], R2 ;  /* 0x0010b00201007387 */ /* 0x0003e20000100800 */
[----:B------:R-:W-:-:S02]  /*3700*/  IMAD R81, R38, 0x80, R22 ;  /* 0x0000008026517824 */ /* 0x000fc400078e0216 */
[----:B--2---:R-:W-:Y:S01]  /*3710*/  IMAD.HI.U32 R5, R9, R4, RZ ;  /* 0x0000000409057227 */ /* 0x004fe200078e00ff */
[----:B------:R2:W-:Y:S01]  /*3720*/  STL [R1+0x10b8], R6 ;  /* 0x0010b80601007387 */ /* 0x0005e20000100800 */
[----:B0-----:R-:W-:Y:S02]  /*3730*/  IABS R3, R7 ;  /* 0x0000000700037213 */ /* 0x001fe40000000000 */
[----:B------:R-:W-:Y:S01]  /*3740*/  IMAD.MOV R5, RZ, RZ, -R5 ;  /* 0x000000ffff057224 */ /* 0x000fe200078e0a05 */
[----:B------:R0:W-:Y:S01]  /*3750*/  STL [R1+0x10c4], R7 ;  /* 0x0010c40701007387 */ /* 0x0001e20000100800 */
[----:B------:R-:W-:Y:S01]  /*3760*/  VIADD R25, R0, 0xd9 ;  /* 0x000000d900197836 */ /* 0x000fe20000000000 */
[----:B------:R-:W-:Y:S01]  /*3770*/  IABS R39, R81 ;  /* 0x0000005100277213 */ /* 0x000fe20000000000 */
[----:B------:R-:W-:Y:S01]  /*3780*/  IMAD R5, R8, R5, R4 ;  /* 0x0000000508057224 */ /* 0x000fe200078e0204 */
[----:B------:R-:W-:Y:S01]  /*3790*/  ISETP.GE.AND P2, PT, R81, RZ, PT ;  /* 0x000000ff5100720c */ /* 0x000fe20003f46270 */
[----:B-1----:R-:W-:Y:S01]  /*37a0*/  IMAD.HI.U32 R2, R9, R78, RZ ;  /* 0x0000004e09027227 */ /* 0x002fe200078e00ff */
[----:B--2---:R-:W-:-:S02]  /*37b0*/  IABS R6, R6 ;  /* 0x0000000600067213 */ /* 0x004fc40000000000 */
[----:B------:R1:W-:Y:S01]  /*37c0*/  STL [R1+0x5d8], R5 ;  /* 0x0005d80501007387 */ /* 0x0003e20000100800 */
[----:B------:R-:W-:Y:S02]  /*37d0*/  IMAD.MOV R2, RZ, RZ, -R2 ;  /* 0x000000ffff027224 */ /* 0x000fe400078e0a02 */
[----:B------:R-:W-:Y:S01]  /*37e0*/  IMAD.MOV.U32 R4, RZ, RZ, R6 ;  /* 0x000000ffff047224 */ /* 0x000fe200078e0006 */
[----:B------:R-:W-:Y:S01]  /*37f0*/  STL [R1+0x1108], R12 ;  /* 0x0011080c01007387 */ /* 0x000fe20000100800 */
[----:B0-----:R-:W-:-:S03]  /*3800*/  IMAD.HI.U32 R7, R9, R79, RZ ;  /* 0x0000004f09077227 */ /* 0x001fc600078e00ff */
[----:B------:R0:W-:Y:S01]  /*3810*/  STL [R1+0x1104], R11 ;  /* 0x0011040b01007387 */ /* 0x0001e20000100800 */
[----:B------:R-:W-:Y:S02]  /*3820*/  IMAD.MOV R7, RZ, RZ, -R7 ;  /* 0x000000ffff077224 */ /* 0x000fe400078e0a07 */
[----:B-1----:R-:W-:-:S04]  /*3830*/  IMAD.HI.U32 R5, R9, R4, RZ ;  /* 0x0000000409057227 */ /* 0x002fc800078e00ff */
[----:B------:R-:W-:Y:S02]  /*3840*/  IMAD.MOV R5, RZ, RZ, -R5 ;  /* 0x000000ffff057224 */ /* 0x000fe400078e0a05 */
[----:B------:R-:W-:-:S04]  /*3850*/  IMAD.HI.U32 R6, R9, R3, RZ ;  /* 0x0000000309067227 */ /* 0x000fc800078e00ff */
[C---:B------:R-:W-:Y:S01]  /*3860*/  IMAD R79, R8.reuse, R7, R79 ;  /* 0x00000007084f7224 */ /* 0x040fe200078e024f */
[----:B------:R-:W-:Y:S01]  /*3870*/  IABS R7, R11 ;  /* 0x0000000b00077213 */ /* 0x000fe20000000000 */
[C---:B0-----:R-:W-:Y:S02]  /*3880*/  IMAD R11, R8.reuse, R5, R4 ;  /* 0x00000005080b7224 */ /* 0x041fe400078e0204 */
[----:B------:R-:W-:Y:S01]  /*3890*/  IMAD R78, R8, R2, R78 ;  /* 0x00000002084e7224 */ /* 0x000fe200078e024e */
[----:B------:R-:W-:Y:S01]  /*38a0*/  IABS R2, R12 ;  /* 0x0000000c00027213 */ /* 0x000fe20000000000 */
[----:B------:R-:W-:Y:S01]  /*38b0*/  IMAD.MOV R6, RZ, RZ, -R6 ;  /* 0x000000ffff067224 */ /* 0x000fe200078e0a06 */
[----:B------:R0:W-:Y:S01]  /*38c0*/  STL [R1+0x5d4], R11 ;  /* 0x0005d40b01007387 */ /* 0x0001e20000100800 */
[----:B------:R-:W-:Y:S02]  /*38d0*/  VIADD R5, R0, 0x6e ;  /* 0x0000006e00057836 */ /* 0x000fe40000000000 */
[----:B------:R-:W-:-:S02]  /*38e0*/  IMAD R4, R8, R6, R3 ;  /* 0x0000000608047224 */ /* 0x000fc400078e0203 */
[----:B------:R-:W-:-:S03]  /*38f0*/  IMAD.HI.U32 R6, R9, R2, RZ ;  /* 0x0000000209067227 */ /* 0x000fc600078e00ff */
[----:B------:R1:W-:Y:S01]  /*3900*/  STL [R1+0x5f4], R4 ;  /* 0x0005f40401007387 */ /* 0x0003e20000100800 */
[----:B------:R-:W-:Y:S01]  /*3910*/  IMAD.MOV.U32 R3, RZ, RZ, R7 ;  /* 0x000000ffff037224 */ /* 0x000fe200078e0007 */
[----:B------:R-:W-:Y:S01]  /*3920*/  IABS R7, R5 ;  /* 0x0000000500077213 */ /* 0x000fe20000000000 */
[C---:B0-----:R-:W-:Y:S01]  /*3930*/  VIADD R11, R0.reuse, 0x6f ;  /* 0x0000006f000b7836 */ /* 0x041fe20000000000 */
[----:B------:R0:W-:Y:S01]  /*3940*/  STL [R1+0x10dc], R5 ;  /* 0x0010dc0501007387 */ /* 0x0001e20000100800 */
[----:B------:R-:W-:Y:S02]  /*3950*/  IMAD.MOV R6, RZ, RZ, -R6 ;  /* 0x000000ffff067224 */ /* 0x000fe400078e0a06 */
[----:B------:R-:W-:Y:S01]  /*3960*/  VIADD R24, R0, 0xe0 ;  /* 0x000000e000187836 */ /* 0x000fe20000000000 */
[----:B------:R-:W-:Y:S01]  /*3970*/  IABS R12, R11 ;  /* 0x0000000b000c7213 */ /* 0x000fe20000000000 */
[----:B------:R-:W-:Y:S01]  /*3980*/  IMAD R6, R8, R6, R2 ;  /* 0x0000000608067224 */ /* 0x000fe200078e0202 */
[----:B------:R-:W-:Y:S01]  /*3990*/  STL [R1+0x10e0], R11 ;  /* 0x0010e00b01007387 */ /* 0x000fe20000100800 */
[----:B-1----:R-:W-:-:S02]  /*39a0*/  VIADD R4, R0, 0x70 ;  /* 0x0000007000047836 */ /* 0x002fc40000000000 */
[----:B------:R-:W-:Y:S02]  /*39b0*/  IMAD.MOV.U32 R2, RZ, RZ, R12 ;  /* 0x000000ffff027224 */ /* 0x000fe400078e000c */
[C---:B0-----:R-:W-:Y:S01]  /*39c0*/  IMAD.HI.U32 R5, R9.reuse, R3, RZ ;  /* 0x0000000309057227 */ /* 0x041fe200078e00ff */
[----:B------:R0:W-:Y:S03]  /*39d0*/  STL [R1+0x10e4], R4 ;  /* 0x0010e40401007387 */ /* 0x0001e60000100800 */
[----:B------:R-:W-:Y:S01]  /*39e0*/  IMAD.MOV R5, RZ, RZ, -R5 ;  /* 0x000000ffff057224 */ /* 0x000fe200078e0a05 */
[----:B------:R1:W-:Y:S01]  /*39f0*/  STL [R1+0x5fc], R6 ;  /* 0x0005fc0601007387 */ /* 0x0003e20000100800 */
[----:B------:R-:W-:-:S04]  /*3a00*/  IMAD.HI.U32 R12, R9, R7, RZ ;  /* 0x00000007090c7227 */ /* 0x000fc800078e00ff */
[----:B------:R-:W-:Y:S01]  /*3a10*/  IMAD R5, R8, R5, R3 ;  /* 0x0000000508057224 */ /* 0x000fe200078e0203 */
[----:B0-----:R-:W-:Y:S01]  /*3a20*/  IABS R4, R4 ;  /* 0x0000000400047213 */ /* 0x001fe20000000000 */
[----:B------:R-:W-:Y:S02]  /*3a30*/  IMAD.MOV R12, RZ, RZ, -R12 ;  /* 0x000000ffff0c7224 */ /* 0x000fe400078e0a0c */
[----:B------:R-:W-:Y:S01]  /*3a40*/  IMAD.HI.U32 R3, R9, R2, RZ ;  /* 0x0000000209037227 */ /* 0x000fe200078e00ff */
[----:B------:R0:W-:Y:S03]  /*3a50*/  STL [R1+0x604], R5 ;  /* 0x0006040501007387 */ /* 0x0001e60000100800 */
[----:B------:R-:W-:Y:S01]  /*3a60*/  VIADD R11, R0, 0x72 ;  /* 0x00000072000b7836 */ /* 0x000fe20000000000 */
[----:B------:R2:W-:Y:S01]  /*3a70*/  STL [R1+0x10f0], R13 ;  /* 0x0010f00d01007387 */ /* 0x0005e20000100800 */
[----:B------:R-:W-:-:S02]  /*3a80*/  IMAD R12, R8, R12, R7 ;  /* 0x0000000c080c7224 */ /* 0x000fc400078e0207 */
[----:B------:R-:W-:Y:S01]  /*3a90*/  IMAD.MOV R3, RZ, RZ, -R3 ;  /* 0x000000ffff037224 */ /* 0x000fe200078e0a03 */
[----:B------:R-:W-:Y:S01]  /*3aa0*/  STL [R1+0x1100], R11 ;  /* 0x0011000b01007387 */ /* 0x000fe20000100800 */
[----:B------:R-:W-:Y:S01]  /*3ab0*/  IABS R7, R11 ;  /* 0x0000000b00077213 */ /* 0x000fe20000000000 */
[C---:B-1----:R-:W-:Y:S01]  /*3ac0*/  IMAD.HI.U32 R6, R9.reuse, R4, RZ ;  /* 0x0000000409067227 */ /* 0x042fe200078e00ff */
[----:B0-----:R-:W-:Y:S01]  /*3ad0*/  IABS R5, R13 ;  /* 0x0000000d00057213 */ /* 0x001fe20000000000 */
[----:B------:R0:W-:Y:S02]  /*3ae0*/  STL [R1+0x60c], R12 ;  /* 0x00060c0c01007387 */ /* 0x0001e40000100800 */
[----:B------:R-:W-:Y:S02]  /*3af0*/  IMAD R2, R8, R3, R2 ;  /* 0x0000000308027224 */ /* 0x000fe400078e0202 */
[----:B--2---:R-:W-:-:S03]  /*3b00*/  IMAD.HI.U32 R13, R9, R5, RZ ;  /* 0x00000005090d7227 */ /* 0x004fc600078e00ff */
[----:B------:R1:W-:Y:S01]  /*3b10*/  STL [R1+0x618], R2 ;  /* 0x0006180201007387 */ /* 0x0003e20000100800 */
[----:B------:R-:W-:Y:S02]  /*3b20*/  IMAD.MOV R6, RZ, RZ, -R6 ;  /* 0x000000ffff067224 */ /* 0x000fe400078e0a06 */
[C---:B0-----:R-:W-:Y:S02]  /*3b30*/  VIADD R12, R0.reuse, 0x73 ;  /* 0x00000073000c7836 */ /* 0x041fe40000000000 */
[----:B------:R-:W-:Y:S02]  /*3b40*/  VIADD R11, R0, 0x75 ;  /* 0x00000075000b7836 */ /* 0x000fe40000000000 */
[----:B------:R-:W-:Y:S01]  /*3b50*/  IMAD.MOV R13, RZ, RZ, -R13 ;  /* 0x000000ffff0d7224 */ /* 0x000fe200078e0a0d */
[----:B------:R0:W-:Y:S01]  /*3b60*/  STL [R1+0x10d0], R12 ;  /* 0x0010d00c01007387 */ /* 0x0001e20000100800 */
[C---:B------:R-:W-:Y:S01]  /*3b70*/  IMAD R4, R8.reuse, R6, R4 ;  /* 0x0000000608047224 */ /* 0x040fe200078e0204 */
[----:B-1----:R-:W-:Y:S01]  /*3b80*/  IABS R2, R12 ;  /* 0x0000000c00027213 */ /* 0x002fe20000000000 */
[----:B------:R-:W-:Y:S01]  /*3b90*/  IMAD R5, R8, R13, R5 ;  /* 0x0000000d08057224 */ /* 0x000fe200078e0205 */
[----:B------:R1:W-:Y:S01]  /*3ba0*/  STL [R1+0x1134], R18 ;  /* 0x0011341201007387 */ /* 0x0003e20000100800 */
[----:B------:R-:W-:Y:S01]  /*3bb0*/  IABS R6, R18 ;  /* 0x0000001200067213 */ /* 0x000fe20000000000 */
[----:B------:R-:W-:Y:S01]  /*3bc0*/  VIADD R23, R0, 0xe1 ;  /* 0x000000e100177836 */ /* 0x000fe20000000000 */
[----:B------:R-:W-:Y:S01]  /*3bd0*/  IABS R3, R11 ;  /* 0x0000000b00037213 */ /* 0x000fe20000000000 */
[----:B------:R2:W-:Y:S01]  /*3be0*/  STL [R1+0x1130], R11 ;  /* 0x0011300b01007387 */ /* 0x0005e20000100800 */
[----:B------:R-:W-:-:S04]  /*3bf0*/  IMAD.HI.U32 R13, R9, R2, RZ ;  /* 0x00000002090d7227 */ /* 0x000fc800078e00ff */
[----:B0-----:R-:W-:-:S04]  /*3c00*/  IMAD.HI.U32 R12, R9, R7, RZ ;  /* 0x00000007090c7227 */ /* 0x001fc800078e00ff */
[----:B------:R-:W-:Y:S02]  /*3c10*/  IMAD.MOV R12, RZ, RZ, -R12 ;  /* 0x000000ffff0c7224 */ /* 0x000fe400078e0a0c */
[----:B-1----:R-:W-:Y:S02]  /*3c20*/  VIADD R18, R0, 0x76 ;  /* 0x0000007600127836 */ /* 0x002fe40000000000 */
[----:B--2---:R-:W-:Y:S02]  /*3c30*/  IMAD R11, R8, R12, R7 ;  /* 0x0000000c080b7224 */ /* 0x004fe400078e0207 */
[C---:B------:R-:W-:Y:S01]  /*3c40*/  IMAD.HI.U32 R7, R9.reuse, R6, RZ ;  /* 0x0000000609077227 */ /* 0x040fe200078e00ff */
[----:B------:R-:W-:Y:S02]  /*3c50*/  IABS R37, R18 ;  /* 0x0000001200257213 */ /* 0x000fe40000000000 */
[----:B------:R0:W-:Y:S01]  /*3c60*/  STL [R1+0x614], R11 ;  /* 0x0006140b01007387 */ /* 0x0001e20000100800 */
[----:B------:R-:W-:-:S03]  /*3c70*/  IMAD.HI.U32 R12, R9, R3, RZ ;  /* 0x00000003090c7227 */ /* 0x000fc600078e00ff */
[----:B------:R1:W-:Y:S01]  /*3c80*/  STL [R1+0x1110], R18 ;  /* 0x0011101201007387 */ /* 0x0003e20000100800 */
[----:B------:R-:W-:Y:S02]  /*3c90*/  IMAD.MOV R13, RZ, RZ, -R13 ;  /* 0x000000ffff0d7224 */ /* 0x000fe400078e0a0d */
[----:B------:R-:W-:Y:S02]  /*3ca0*/  IMAD.MOV R7, RZ, RZ, -R7 ;  /* 0x000000ffff077224 */ /* 0x000fe400078e0a07 */
[----:B------:R-:W-:Y:S02]  /*3cb0*/  IMAD.MOV R12, RZ, RZ, -R12 ;  /* 0x000000ffff0c7224 */ /* 0x000fe400078e0a0c */
[----:B0-----:R-:W-:Y:S02]  /*3cc0*/  VIADD R11, R0, 0x77 ;  /* 0x00000077000b7836 */ /* 0x001fe40000000000 */
[----:B------:R-:W-:-:S03]  /*3cd0*/  IMAD.HI.U32 R38, R91, R39, RZ ;  /* 0x000000275b267227 */ /* 0x000fc600078e00ff */
[----:B------:R0:W-:Y:S01]  /*3ce0*/  STL [R1+0x111c], R11 ;  /* 0x00111c0b01007387 */ /* 0x0001e20000100800 */
[C---:B-1----:R-:W-:Y:S01]  /*3cf0*/  IMAD R18, R8.reuse, R13, R2 ;  /* 0x0000000d08127224 */ /* 0x042fe200078e0202 */
[----:B------:R-:W-:Y:S01]  /*3d00*/  IABS R13, R11 ;  /* 0x0000000b000d7213 */ /* 0x000fe20000000000 */
[----:B------:R-:W-:Y:S02]  /*3d10*/  IMAD.MOV.U32 R2, RZ, RZ, R37 ;  /* 0x000000ffff027224 */ /* 0x000fe400078e0025 */
[----:B------:R-:W-:Y:S01]  /*3d20*/  IMAD.MOV R38, RZ, RZ, -R38 ;  /* 0x000000ffff267224 */ /* 0x000fe200078e0a26 */
[----:B------:R-:W-:Y:S03]  /*3d30*/  STL [R1+0x638], R18 ;  /* 0x0006381201007387 */ /* 0x000fe60000100800 */
[----:B------:R-:W-:Y:S02]  /*3d40*/  IMAD R39, R15, R38, R39 ;  /* 0x000000260f277224 */ /* 0x000fe400078e0227 */
[----:B0-----:R-:W-:-:S02]  /*3d50*/  IMAD R11, R8, R7, R6 ;  /* 0x00000007080b7224 */ /* 0x001fc400078e0206 */
[----:B------:R-:W-:Y:S01]  /*3d60*/  IMAD R7, R8, R12, R3 ;  /* 0x0000000c08077224 */ /* 0x000fe200078e0203 */
[----:B------:R-:W-:Y:S01]  /*3d70*/  ISETP.GT.U32.AND P0, PT, R15, R39, PT ;  /* 0x000000270f00720c */ /* 0x000fe20003f04070 */
[----:B------:R-:W-:Y:S01]  /*3d80*/  VIADD R6, R0, 0x78 ;  /* 0x0000007800067836 */ /* 0x000fe20000000000 */
[----:B------:R0:W-:Y:S01]  /*3d90*/  STL [R1+0x634], R11 ;  /* 0x0006340b01007387 */ /* 0x0001e20000100800 */
[----:B------:R-:W-:-:S03]  /*3da0*/  IMAD.HI.U32 R12, R9, R2, RZ ;  /* 0x00000002090c7227 */ /* 0x000fc600078e00ff */
[----:B------:R1:W-:Y:S01]  /*3db0*/  STL [R1+0x644], R7 ;  /* 0x0006440701007387 */ /* 0x0003e20000100800 */
[----:B------:R-:W-:Y:S01]  /*3dc0*/  IMAD.MOV.U32 R3, RZ, RZ, R13 ;  /* 0x000000ffff037224 */ /* 0x000fe200078e000d */
[----:B------:R-:W-:Y:S01]  /*3dd0*/  IABS R40, R6 ;  /* 0x0000000600287213 */ /* 0x000fe20000000000 */
[----:B------:R-:W-:Y:S01]  /*3de0*/  IMAD.MOV R12, RZ, RZ, -R12 ;  /* 0x000000ffff0c7224 */ /* 0x000fe200078e0a0c */
[----:B------:R2:W-:Y:S01]  /*3df0*/  STL [R1+0x10ec], R6 ;  /* 0x0010ec0601007387 */ /* 0x0005e20000100800 */
[C---:B------:R-:W-:Y:S02]  /*3e00*/  VIADD R13, R0.reuse, 0x7b ;  /* 0x0000007b000d7836 */ /* 0x040fe40000000000 */
[C---:B0-----:R-:W-:Y:S02]  /*3e10*/  VIADD R11, R0.reuse, 0x79 ;  /* 0x00000079000b7836 */ /* 0x041fe40000000000 */
[C---:B------:R-:W-:Y:S02]  /*3e20*/  VIADD R18, R0.reuse, 0x7e ;  /* 0x0000007e00127836 */ /* 0x040fe40000000000 */
[----:B-1----:R-:W-:Y:S01]  /*3e30*/  VIADD R7, R0, 0x7a ;  /* 0x0000007a00077836 */ /* 0x002fe20000000000 */
[----:B------:R0:W-:Y:S01]  /*3e40*/  STL [R1+0x1128], R11 ;  /* 0x0011280b01007387 */ /* 0x0001e20000100800 */
[----:B------:R-:W-:Y:S01]  /*3e50*/  IABS R41, R11 ;  /* 0x0000000b00297213 */ /* 0x000fe20000000000 */
[----:B--2---:R-:W-:Y:S01]  /*3e60*/  IMAD.HI.U32 R6, R9, R3, RZ ;  /* 0x0000000309067227 */ /* 0x004fe200078e00ff */
[----:B------:R-:W-:Y:S01]  /*3e70*/  IABS R37, R18 ;  /* 0x0000001200257213 */ /* 0x000fe20000000000 */
[----:B------:R1:W-:Y:S02]  /*3e80*/  STL [R1+0x112c], R7 ;  /* 0x00112c0701007387 */ /* 0x0003e40000100800 */
[----:B------:R-:W-:-:S02]  /*3e90*/  IMAD.MOV R6, RZ, RZ, -R6 ;  /* 0x000000ffff067224 */ /* 0x000fc400078e0a06 */
[----:B------:R-:W-:Y:S02]  /*3ea0*/  @!P0 IMAD.IADD R39, R39, 0x1, -R15 ;  /* 0x0000000127278824 */ /* 0x000fe400078e0a0f */
[C---:B0-----:R-:W-:Y:S02]  /*3eb0*/  IMAD R11, R8.reuse, R12, R2 ;  /* 0x0000000c080b7224 */ /* 0x041fe400078e0202 */
[----:B------:R-:W-:Y:S01]  /*3ec0*/  IMAD R3, R8, R6, R3 ;  /* 0x0000000608037224 */ /* 0x000fe200078e0203 */
[----:B------:R-:W-:Y:S01]  /*3ed0*/  ISETP.GT.U32.AND P0, PT, R15, R39, PT ;  /* 0x000000270f00720c */ /* 0x000fe20003f04070 */
[----:B------:R-:W-:Y:S01]  /*3ee0*/  IMAD.HI.U32 R12, R9, R41, RZ ;  /* 0x00000029090c7227 */ /* 0x000fe200078e00ff */
[----:B-1----:R-:W-:Y:S01]  /*3ef0*/  IABS R7, R7 ;  /* 0x0000000700077213 */ /* 0x002fe20000000000 */
[----:B------:R0:W-:Y:S02]  /*3f00*/  STL [R1+0x328], R11 ;  /* 0x0003280b01007387 */ /* 0x0001e40000100800 */
[----:B------:R-:W-:-:S02]  /*3f10*/  IMAD.MOV R12, RZ, RZ, -R12 ;  /* 0x000000ffff0c7224 */ /* 0x000fc400078e0a0c */
[----:B------:R-:W-:Y:S01]  /*3f20*/  IMAD.MOV.U32 R2, RZ, RZ, R7 ;  /* 0x000000ffff027224 */ /* 0x000fe200078e0007 */
[----:B------:R1:W-:Y:S01]  /*3f30*/  STL [R1+0x324], R3 ;  /* 0x0003240301007387 */ /* 0x0003e20000100800 */
[----:B------:R-:W-:-:S03]  /*3f40*/  IMAD.HI.U32 R7, R9, R40, RZ ;  /* 0x0000002809077227 */ /* 0x000fc600078e00ff */
[----:B------:R2:W-:Y:S01]  /*3f50*/  STL [R1+0x110c], R13 ;  /* 0x00110c0d01007387 */ /* 0x0005e20000100800 */
[----:B------:R-:W-:Y:S02]  /*3f60*/  IMAD.MOV R7, RZ, RZ, -R7 ;  /* 0x000000ffff077224 */ /* 0x000fe400078e0a07 */
[----:B0-----:R-:W-:Y:S02]  /*3f70*/  VIADD R11, R0, 0x7c ;  /* 0x0000007c000b7836 */ /* 0x001fe40000000000 */
[----:B------:R-:W-:Y:S01]  /*3f80*/  IMAD.HI.U32 R6, R9, R2, RZ ;  /* 0x0000000209067227 */ /* 0x000fe200078e00ff */
[----:B-1----:R-:W-:Y:S02]  /*3f90*/  IABS R3, R13 ;  /* 0x0000000d00037213 */ /* 0x002fe40000000000 */
[----:B------:R0:W-:Y:S01]  /*3fa0*/  STL [R1+0x1158], R11 ;  /* 0x0011580b01007387 */ /* 0x0001e20000100800 */
[----:B------:R-:W-:Y:S01]  /*3fb0*/  IMAD R40, R8, R7, R40 ;  /* 0x0000000708287224 */ /* 0x000fe200078e0228 */
[----:B------:R-:W-:Y:S01]  /*3fc0*/  IABS R7, R11 ;  /* 0x0000000b00077213 */ /* 0x000fe20000000000 */
[----:B------:R-:W-:-:S02]  /*3fd0*/  IMAD.MOV R6, RZ, RZ, -R6 ;  /* 0x000000ffff067224 */ /* 0x000fc400078e0a06 */
[C---:B------:R-:W-:Y:S02]  /*3fe0*/  IMAD R41, R8.reuse, R12, R41 ;  /* 0x0000000c08297224 */ /* 0x040fe400078e0229 */
[----:B------:R-:W-:Y:S02]  /*3ff0*/  IMAD R2, R8, R6, R2 ;  /* 0x0000000608027224 */ /* 0x000fe400078e0202 */
[----:B------:R-:W-:Y:S02]  /*4000*/  IMAD.MOV.U32 R6, RZ, RZ, R7 ;  /* 0x000000ffff067224 */ /* 0x000fe400078e0007 */
[----:B------:R-:W-:Y:S01]  /*4010*/  VIADD R12, R0, 0x7d ;  /* 0x0000007d000c7836 */ /* 0x000fe20000000000 */
[----:B------:R1:W-:Y:S01]  /*4020*/  STL [R1+0x31c], R2 ;  /* 0x00031c0201007387 */ /* 0x0003e20000100800 */
[----:B--2---:R-:W-:-:S03]  /*4030*/  IMAD.HI.U32 R13, R9, R3, RZ ;  /* 0x00000003090d7227 */ /* 0x004fc600078e00ff */
[----:B------:R2:W-:Y:S01]  /*4040*/  STL [R1+0x1140], R12 ;  /* 0x0011400c01007387 */ /* 0x0005e20000100800 */
[----:B------:R-:W-:-:S03]  /*4050*/  IMAD.HI.U32 R7, R9, R6, RZ ;  /* 0x0000000609077227 */ /* 0x000fc600078e00ff */
[----:B------:R3:W-:Y:S01]  /*4060*/  STL [R1+0x1144], R18 ;  /* 0x0011441201007387 */ /* 0x0007e20000100800 */
[----:B0-----:R-:W-:Y:S02]  /*4070*/  VIADD R11, R0, 0x7f ;  /* 0x0000007f000b7836 */ /* 0x001fe40000000000 */
[----:B------:R-:W-:Y:S02]  /*4080*/  IMAD.MOV R13, RZ, RZ, -R13 ;  /* 0x000000ffff0d7224 */ /* 0x000fe400078e0a0d */
[----:B------:R-:W-:Y:S01]  /*4090*/  IMAD.MOV R7, RZ, RZ, -R7 ;  /* 0x000000ffff077224 */ /* 0x000fe200078e0a07 */
[----:B------:R0:W-:Y:S01]  /*40a0*/  STL [R1+0x1148], R11 ;  /* 0x0011480b01007387 */ /* 0x0001e20000100800 */
[----:B-1----:R-:W-:Y:S02]  /*40b0*/  IABS R2, R11 ;  /* 0x0000000b00027213 */ /* 0x002fe40000000000 */
[----:B--2---:R-:W-:Y:S01]  /*40c0*/  IABS R12, R12 ;  /* 0x0000000c000c7213 */ /* 0x004fe20000000000 */
[----:B------:R-:W-:-:S02]  /*40d0*/  IMAD R7, R8, R7, R6 ;  /* 0x0000000708077224 */ /* 0x000fc400078e0206 */
[----:B---3--:R-:W-:Y:S02]  /*40e0*/  VIADD R18, R0, 0x80 ;  /* 0x0000008000127836 */ /* 0x008fe40000000000 */
[----:B0-----:R-:W-:-:S03]  /*40f0*/  IMAD R11, R8, R13, R3 ;  /* 0x0000000d080b7224 */ /* 0x001fc600078e0203 */
[----:B------:R-:W-:Y:S01]  /*4100*/  IABS R42, R18 ;  /* 0x00000012002a7213 */ /* 0x000fe20000000000 */
[----:B------:R-:W-:Y:S02]  /*4110*/  IMAD.MOV.U32 R3, RZ, RZ, R37 ;  /* 0x000000ffff037224 */ /* 0x000fe400078e0025 */
[C---:B------:R-:W-:Y:S01]  /*4120*/  IMAD.HI.U32 R13, R9.reuse, R12, RZ ;  /* 0x0000000c090d7227 */ /* 0x040fe200078e00ff */
[----:B------:R0:W-:Y:S03]  /*4130*/  STL [R1+0x318], R11 ;  /* 0x0003180b01007387 */ /* 0x0001e60000100800 */
[----:B------:R-:W-:Y:S01]  /*4140*/  IMAD.HI.U32 R6, R9, R3, RZ ;  /* 0x0000000309067227 */ /* 0x000fe200078e00ff */
[----:B------:R1:W-:Y:S03]  /*4150*/  STL [R1+0x310], R7 ;  /* 0x0003100701007387 */ /* 0x0003e60000100800 */
[----:B------:R-:W-:Y:S01]  /*4160*/  IMAD.MOV R13, RZ, RZ, -R13 ;  /* 0x000000ffff0d7224 */ /* 0x000fe200078e0a0d */
[----:B------:R-:W-:Y:S01]  /*4170*/  STL [R1+0x1124], R18 ;  /* 0x0011241201007387 */ /* 0x000fe20000100800 */
[----:B------:R-:W-:-:S02]  /*4180*/  IMAD.MOV R6, RZ, RZ, -R6 ;  /* 0x000000ffff067224 */ /* 0x000fc400078e0a06 */
[----:B0-----:R-:W-:Y:S02]  /*4190*/  VIADD R11, R0, 0x81 ;  /* 0x00000081000b7836 */ /* 0x001fe40000000000 */
[C---:B------:R-:W-:Y:S02]  /*41a0*/  IMAD R12, R8.reuse, R13, R12 ;  /* 0x0000000d080c7224 */ /* 0x040fe400078e020c */
[----:B-1----:R-:W-:Y:S01]  /*41b0*/  IMAD.HI.U32 R7, R9, R2, RZ ;  /* 0x0000000209077227 */ /* 0x002fe200078e00ff */
[----:B------:R0:W-:Y:S01]  /*41c0*/  STL [R1+0x1154], R11 ;  /* 0x0011540b01007387 */ /* 0x0001e20000100800 */
[----:B------:R-:W-:Y:S02]  /*41d0*/  IABS R43, R11 ;  /* 0x0000000b002b7213 */ /* 0x000fe40000000000 */
[----:B------:R-:W-:Y:S01]  /*41e0*/  IMAD.MOV R7, RZ, RZ, -R7 ;  /* 0x000000ffff077224 */ /* 0x000fe200078e0a07 */
[----:B------:R1:W-:Y:S01]  /*41f0*/  STL [R1+0x308], R12 ;  /* 0x0003080c01007387 */ /* 0x0003e20000100800 */
[----:B------:R-:W-:-:S02]  /*4200*/  IMAD R3, R8, R6, R3 ;  /* 0x0000000608037224 */ /* 0x000fc400078e0203 */
[----:B------:R-:W-:Y:S02]  /*4210*/  IMAD R2, R8, R7, R2 ;  /* 0x0000000708027224 */ /* 0x000fe400078e0202 */
[C---:B------:R-:W-:Y:S01]  /*4220*/  VIADD R6, R0.reuse, 0x82 ;  /* 0x0000008200067836 */ /* 0x040fe20000000000 */
[----:B------:R2:W-:Y:S01]  /*4230*/  STL [R1+0x2bc], R3 ;  /* 0x0002bc0301007387 */ /* 0x0005e20000100800 */
[C---:B0-----:R-:W-:Y:S02]  /*4240*/  VIADD R11, R0.reuse, 0x84 ;  /* 0x00000084000b7836 */ /* 0x041fe40000000000 */
[C---:B------:R-:W-:Y:S01]  /*4250*/  VIADD R18, R0.reuse, 0x85 ;  /* 0x0000008500127836 */ /* 0x040fe20000000000 */
[----:B------:R0:W-:Y:S01]  /*4260*/  STL [R1+0x30c], R2 ;  /* 0x00030c0201007387 */ /* 0x0001e20000100800 */
[----:B------:R-:W-:Y:S01]  /*4270*/  IABS R7, R6 ;  /* 0x0000000600077213 */ /* 0x000fe20000000000 */
[----:B-1----:R-:W-:Y:S02]  /*4280*/  IMAD.HI.U32 R12, R9, R42, RZ ;  /* 0x0000002a090c7227 */ /* 0x002fe400078e00ff */
[----:B------:R1:W-:Y:S01]  /*4290*/  STL [R1+0x113c], R6 ;  /* 0x00113c0601007387 */ /* 0x0003e20000100800 */
[----:B------:R-:W-:Y:S01]  /*42a0*/  IABS R37, R18 ;  /* 0x0000001200257213 */ /* 0x000fe20000000000 */
[----:B--2---:R-:W-:-:S02]  /*42b0*/  VIADD R3, R0, 0x83 ;  /* 0x0000008300037836 */ /* 0x004fc40000000000 */
[----:B------:R-:W-:Y:S01]  /*42c0*/  IMAD.MOV R12, RZ, RZ, -R12 ;  /* 0x000000ffff0c7224 */ /* 0x000fe200078e0a0c */
[----:B0-----:R-:W-:Y:S02]  /*42d0*/  IABS R2, R11 ;  /* 0x0000000b00027213 */ /* 0x001fe40000000000 */
[----:B------:R0:W-:Y:S01]  /*42e0*/  STL [R1+0x1138], R3 ;  /* 0x0011380301007387 */ /* 0x0001e20000100800 */
[----:B------:R-:W-:-:S03]  /*42f0*/  IMAD.HI.U32 R13, R9, R7, RZ ;  /* 0x00000007090d7227 */ /* 0x000fc600078e00ff */
[----:B------:R2:W-:Y:S01]  /*4300*/  STL [R1+0x1188], R11 ;  /* 0x0011880b01007387 */ /* 0x0005e20000100800 */
[----:B-1----:R-:W-:-:S03]  /*4310*/  IMAD.HI.U32 R6, R9, R43, RZ ;  /* 0x0000002b09067227 */ /* 0x002fc600078e00ff */
[----:B------:R1:W-:Y:S01]  /*4320*/  STL [R1+0x1164], R18 ;  /* 0x0011641201007387 */ /* 0x0003e20000100800 */
[----:B------:R-:W-:Y:S01]  /*4330*/  IMAD.MOV R6, RZ, RZ, -R6 ;  /* 0x000000ffff067224 */ /* 0x000fe200078e0a06 */
[----:B0-----:R-:W-:Y:S01]  /*4340*/  IABS R3, R3 ;  /* 0x0000000300037213 */ /* 0x001fe20000000000 */
[C---:B------:R-:W-:Y:S02]  /*4350*/  IMAD R42, R8.reuse, R12, R42 ;  /* 0x0000000c082a7224 */ /* 0x040fe400078e022a */
[----:B------:R-:W-:Y:S02]  /*4360*/  IMAD R43, R8, R6, R43 ;  /* 0x00000006082b7224 */ /* 0x000fe400078e022b */
[----:B------:R-:W-:-:S04]  /*4370*/  IMAD.HI.U32 R6, R9, R3, RZ ;  /* 0x0000000309067227 */ /* 0x000fc800078e00ff */
[----:B------:R-:W-:-:S04]  /*4380*/  IMAD.HI.U32 R12, R9, R2, RZ ;  /* 0x00000002090c7227 */ /* 0x000fc800078e00ff */
[----:B------:R-:W-:Y:S02]  /*4390*/  IMAD.MOV R13, RZ, RZ, -R13 ;  /* 0x000000ffff0d7224 */ /* 0x000fe400078e0a0d */
[----:B--2---:R-:W-:Y:S02]  /*43a0*/  VIADD R11, R0, 0x86 ;  /* 0x00000086000b7836 */ /* 0x004fe40000000000 */
[----:B------:R-:W-:Y:S02]  /*43b0*/  IMAD.MOV R6, RZ, RZ, -R6 ;  /* 0x000000ffff067224 */ /* 0x000fe400078e0a06 */
[----:B------:R-:W-:Y:S01]  /*43c0*/  IMAD.MOV R12, RZ, RZ, -R12 ;  /* 0x000000ffff0c7224 */ /* 0x000fe200078e0a0c */
[----:B------:R-:W-:Y:S01]  /*43d0*/  STL [R1+0x1168], R11 ;  /* 0x0011680b01007387 */ /* 0x000fe20000100800 */
[C---:B-1----:R-:W-:Y:S01]  /*43e0*/  IMAD R18, R8.reuse, R13, R7 ;  /* 0x0000000d08127224 */ /* 0x042fe200078e0207 */
[----:B------:R-:W-:Y:S01]  /*43f0*/  IABS R13, R11 ;  /* 0x0000000b000d7213 */ /* 0x000fe20000000000 */
[----:B------:R-:W-:-:S02]  /*4400*/  IMAD R3, R8, R6, R3 ;  /* 0x0000000608037224 */ /* 0x000fc400078e0203 */
[----:B------:R-:W-:Y:S01]  /*4410*/  IMAD.MOV.U32 R7, RZ, RZ, R37 ;  /* 0x000000ffff077224 */ /* 0x000fe200078e0025 */
[----:B------:R0:W-:Y:S01]  /*4420*/  STL [R1+0x1cc], R18 ;  /* 0x0001cc1201007387 */ /* 0x0001e20000100800 */
[----:B------:R-:W-:Y:S02]  /*4430*/  IMAD R2, R8, R12, R2 ;  /* 0x0000000c08027224 */ /* 0x000fe400078e0202 */
[----:B------:R-:W-:Y:S01]  /*4440*/  VIADD R6, R0, 0x87 ;  /* 0x0000008700067836 */ /* 0x000fe20000000000 */
[----:B------:R1:W-:Y:S01]  /*4450*/  STL [R1+0x1a8], R3 ;  /* 0x0001a80301007387 */ /* 0x0003e20000100800 */
[----:B------:R-:W-:-:S03]  /*4460*/  IMAD.HI.U32 R12, R9, R7, RZ ;  /* 0x00000007090c7227 */ /* 0x000fc600078e00ff */
[----:B------:R2:W-:Y:S01]  /*4470*/  STL [R1+0x1ac], R2 ;  /* 0x0001ac0201007387 */ /* 0x0005e20000100800 */
[----:B------:R-:W-:Y:S02]  /*4480*/  IMAD.MOV R12, RZ, RZ, -R12 ;  /* 0x000000ffff0c7224 */ /* 0x000fe400078e0a0c */
[C---:B0-----:R-:W-:Y:S01]  /*4490*/  VIADD R18, R0.reuse, 0x88 ;  /* 0x0000008800127836 */ /* 0x041fe20000000000 */
[----:B------:R0:W-:Y:S01]  /*44a0*/  STL [R1+0x1150], R6 ;  /* 0x0011500601007387 */ /* 0x0001e20000100800 */
[----:B------:R-:W-:Y:S02]  /*44b0*/  VIADD R11, R0, 0x89 ;  /* 0x00000089000b7836 */ /* 0x000fe40000000000 */
[----:B-1----:R-:W-:Y:S01]  /*44c0*/  IMAD.MOV.U32 R3, RZ, RZ, R13 ;  /* 0x000000ffff037224 */ /* 0x002fe200078e000d */
[----:B------:R-:W-:Y:S01]  /*44d0*/  STL [R1+0x114c], R18 ;  /* 0x00114c1201007387 */ /* 0x000fe20000100800 */
[----:B------:R-:W-:Y:S01]  /*44e0*/  IMAD R7, R8, R12, R7 ;  /* 0x0000000c08077224 */ /* 0x000fe200078e0207 */
[----:B--2---:R-:W-:Y:S01]  /*44f0*/  IABS R2, R6 ;  /* 0x0000000600027213 */ /* 0x004fe20000000000 */
[----:B------:R-:W-:Y:S01]  /*4500*/  VIADD R13, R0, 0x8c ;  /* 0x0000008c000d7836 */ /* 0x000fe20000000000 */
[----:B------:R-:W-:Y:S01]  /*4510*/  STL [R1+0x1174], R11 ;  /* 0x0011740b01007387 */ /* 0x000fe20000100800 */
[----:B------:R-:W-:Y:S01]  /*4520*/  IABS R44, R18 ;  /* 0x00000012002c7213 */ /* 0x000fe20000000000 */
[----:B0-----:R-:W-:Y:S01]  /*4530*/  IMAD.HI.U32 R6, R9, R3, RZ ;  /* 0x0000000309067227 */ /* 0x001fe200078e00ff */
[----:B------:R-:W-:Y:S01]  /*4540*/  IABS R45, R11 ;  /* 0x0000000b002d7213 */ /* 0x000fe20000000000 */
[----:B------:R0:W-:Y:S02]  /*4550*/  STL [R1+0x1a4], R7 ;  /* 0x0001a40701007387 */ /* 0x0001e40000100800 */
[----:B------:R-:W-:-:S02]  /*4560*/  IMAD.MOV R6, RZ, RZ, -R6 ;  /* 0x000000ffff067224 */ /* 0x000fc400078e0a06 */
[----:B------:R-:W-:-:S04]  /*4570*/  IMAD.HI.U32 R12, R9, R2, RZ ;  /* 0x00000002090c7227 */ /* 0x000fc800078e00ff */
[----:B------:R-:W-:Y:S02]  /*4580*/  IMAD R3, R8, R6, R3 ;  /* 0x0000000608037224 */ /* 0x000fe400078e0203 */
[C---:B0-----:R-:W-:Y:S02]  /*4590*/  VIADD R7, R0.reuse, 0x8a ;  /* 0x0000008a00077836 */ /* 0x041fe40000000000 */
[----:B------:R-:W-:Y:S01]  /*45a0*/  IMAD.MOV R12, RZ, RZ, -R12 ;  /* 0x000000ffff0c7224 */ /* 0x000fe200078e0a0c */
[----:B------:R0:W-:Y:S01]  /*45b0*/  STL [R1+0x1a0], R3 ;  /* 0x0001a00301007387 */ /* 0x0001e20000100800 */
[----:B------:R-:W-:Y:S02]  /*45c0*/  VIADD R11, R0, 0x8b ;  /* 0x0000008b000b7836 */ /* 0x000fe40000000000 */
[----:B------:R-:W-:Y:S01]  /*45d0*/  IMAD R12, R8, R12, R2 ;  /* 0x0000000c080c7224 */ /* 0x000fe200078e0202 */
[----:B------:R1:W-:Y:S01]  /*45e0*/  STL [R1+0x1160], R7 ;  /* 0x0011600701007387 */ /* 0x0003e20000100800 */
[----:B------:R-:W-:Y:S01]  /*45f0*/  IMAD.HI.U32 R6, R9, R44, RZ ;  /* 0x0000002c09067227 */ /* 0x000fe200078e00ff */
[----:B------:R-:W-:-:S02]  /*4600*/  IABS R2, R11 ;  /* 0x0000000b00027213 */ /* 0x000fc40000000000 */
[----:B------:R2:W-:Y:S01]  /*4610*/  STL [R1+0x115c], R11 ;  /* 0x00115c0b01007387 */ /* 0x0005e20000100800 */
[----:B------:R-:W-:Y:S02]  /*4620*/  IMAD.MOV R6, RZ, RZ, -R6 ;  /* 0x000000ffff067224 */ /* 0x000fe400078e0a06 */
[C---:B0-----:R-:W-:Y:S01]  /*4630*/  IMAD.HI.U32 R3, R9.reuse, R45, RZ ;  /* 0x0000002d09037227 */ /* 0x041fe200078e00ff */
[----:B------:R0:W-:Y:S01]  /*4640*/  STL [R1+0x19c], R12 ;  /* 0x00019c0c01007387 */ /* 0x0001e20000100800 */
[----:B-1----:R-:W-:Y:S02]  /*4650*/  IABS R7, R7 ;  /* 0x0000000700077213 */ /* 0x002fe40000000000 */
[C---:B------:R-:W-:Y:S01]  /*4660*/  VIADD R18, R0.reuse, 0x8d ;  /* 0x0000008d00127836 */ /* 0x040fe20000000000 */
[----:B------:R1:W-:Y:S01]  /*4670*/  STL [R1+0x1190], R13 ;  /* 0x0011900d01007387 */ /* 0x0003e20000100800 */
[----:B------:R-:W-:Y:S02]  /*4680*/  IMAD.MOV R3, RZ, RZ, -R3 ;  /* 0x000000ffff037224 */ /* 0x000fe400078e0a03 */
[----:B--2---:R-:W-:Y:S01]  /*4690*/  VIADD R11, R0, 0x8e ;  /* 0x0000008e000b7836 */ /* 0x004fe20000000000 */
[----:B------:R-:W-:Y:S01]  /*46a0*/  IABS R37, R18 ;  /* 0x0000001200257213 */ /* 0x000fe20000000000 */
[----:B------:R-:W-:Y:S01]  /*46b0*/  IMAD R44, R8, R6, R44 ;  /* 0x00000006082c7224 */ /* 0x000fe200078e022c */
[----:B------:R2:W-:Y:S01]  /*46c0*/  STL [R1+0x1184], R18 ;  /* 0x0011841201007387 */ /* 0x0005e20000100800 */
[----:B0-----:R-:W-:Y:S01]  /*46d0*/  IMAD.HI.U32 R12, R9, R7, RZ ;  /* 0x00000007090c7227 */ /* 0x001fe200078e00ff */
[----:B-1----:R-:W-:-:S03]  /*46e0*/  IABS R13, R13 ;  /* 0x0000000d000d7213 */ /* 0x002fc60000000000 */
[----:B------:R-:W-:Y:S01]  /*46f0*/  IMAD.HI.U32 R6, R9, R2, RZ ;  /* 0x0000000209067227 */ /* 0x000fe200078e00ff */
[----:B------:R0:W-:Y:S03]  /*4700*/  STL [R1+0x1198], R11 ;  /* 0x0011980b01007387 */ /* 0x0001e60000100800 */
[----:B------:R-:W-:Y:S02]  /*4710*/  IMAD.MOV R12, RZ, RZ, -R12 ;  /* 0x000000ffff0c7224 */ /* 0x000fe400078e0a0c */
[----:B------:R-:W-:Y:S01]  /*4720*/  IMAD R45, R8, R3, R45 ;  /* 0x00000003082d7224 */ /* 0x000fe200078e022d */
[----:B------:R-:W-:Y:S01]  /*4730*/  IABS R3, R11 ;  /* 0x0000000b00037213 */ /* 0x000fe20000000000 */
[----:B------:R-:W-:Y:S02]  /*4740*/  IMAD.MOV R6, RZ, RZ, -R6 ;  /* 0x000000ffff067224 */ /* 0x000fe400078e0a06 */
[----:B--2---:R-:W-:-:S02]  /*4750*/  VIADD R18, R0, 0x8f ;  /* 0x0000008f00127836 */ /* 0x004fc40000000000 */
[C---:B0-----:R-:W-:Y:S02]  /*4760*/  IMAD R11, R8.reuse, R12, R7 ;  /* 0x0000000c080b7224 */ /* 0x041fe400078e0207 */
[----:B------:R-:W-:Y:S02]  /*4770*/  IMAD.MOV.U32 R7, RZ, RZ, R37 ;  /* 0x000000ffff077224 */ /* 0x000fe400078e0025 */
[C---:B------:R-:W-:Y:S01]  /*4780*/  IMAD.HI.U32 R12, R9.reuse, R13, RZ ;  /* 0x0000000d090c7227 */ /* 0x040fe200078e00ff */
[----:B------:R0:W-:Y:S03]  /*4790*/  STL [R1+0x194], R11 ;  /* 0x0001940b01007387 */ /* 0x0001e60000100800 */
[----:B------:R-:W-:Y:S02]  /*47a0*/  IMAD R6, R8, R6, R2 ;  /* 0x0000000608067224 */ /* 0x000fe400078e0202 */
[----:B------:R-:W-:-:S03]  /*47b0*/  IMAD.HI.U32 R2, R9, R7, RZ ;  /* 0x0000000709027227 */ /* 0x000fc600078e00ff */
[----:B------:R1:W-:Y:S01]  /*47c0*/  STL [R1+0x190], R6 ;  /* 0x0001900601007387 */ /* 0x0003e20000100800 */
[----:B------:R-:W-:-:S03]  /*47d0*/  IMAD.HI.U32 R37, R9, R3, RZ ;  /* 0x0000000309257227 */ /* 0x000fc600078e00ff */
[----:B------:R2:W-:Y:S01]  /*47e0*/  STL [R1+0x1170], R18 ;  /* 0x0011701201007387 */ /* 0x0005e20000100800 */
[----:B------:R-:W-:Y:S02]  /*47f0*/  IMAD.MOV R12, RZ, RZ, -R12 ;  /* 0x000000ffff0c7224 */ /* 0x000fe400078e0a0c */
[----:B------:R-:W-:Y:S02]  /*4800*/  IMAD.MOV R2, RZ, RZ, -R2 ;  /* 0x000000ffff027224 */ /* 0x000fe400078e0a02 */
[----:B0-----:R-:W-:Y:S01]  /*4810*/  VIADD R11, R0, 0x90 ;  /* 0x00000090000b7836 */ /* 0x001fe20000000000 */
[----:B-1----:R-:W-:Y:S01]  /*4820*/  IABS R6, R18 ;  /* 0x0000001200067213 */ /* 0x002fe20000000000 */
        /* <DEDUP_REMOVED lines=8> */
[C---:B--2---:R-:W-:Y:S01]  /*48b0*/  VIADD R18, R0.reuse, 0x94 ;  /* 0x0000009400127836 */ /* 0x044fe20000000000 */
[----:B------:R2:W-:Y:S01]  /*48c0*/  STL [R1+0x184], R7 ;  /* 0x0001840701007387 */ /* 0x0005e20000100800 */
[C---:B0-----:R-:W-:Y:S01]  /*48d0*/  VIADD R11, R0.reuse, 0x93 ;  /* 0x00000093000b7836 */ /* 0x041fe20000000000 */
[----:B------:R-:W-:Y:S02]  /*48e0*/  IABS R47, R2 ;  /* 0x00000002002f7213 */ /* 0x000fe40000000000 */
[----:B------:R0:W-:Y:S01]  /*48f0*/  STL [R1+0x188], R3 ;  /* 0x0001880301007387 */ /* 0x0001e20000100800 */
[----:B-1----:R-:W-:-:S03]  /*4900*/  VIADD R12, R0, 0x92 ;  /* 0x00000092000c7836 */ /* 0x002fc60000000000 */
[----:B------:R1:W-:Y:S01]  /*4910*/  STL [R1+0x117c], R2 ;  /* 0x00117c0201007387 */ /* 0x0003e20000100800 */
[----:B------:R-:W-:-:S03]  /*4920*/  IMAD.HI.U32 R13, R9, R47, RZ ;  /* 0x0000002f090d7227 */ /* 0x000fc600078e00ff */
[----:B------:R3:W-:Y:S01]  /*4930*/  STL [R1+0x1180], R12 ;  /* 0x0011800c01007387 */ /* 0x0007e20000100800 */
[C---:B--2---:R-:W-:Y:S01]  /*4940*/  IMAD.HI.U32 R7, R9.reuse, R6, RZ ;  /* 0x0000000609077227 */ /* 0x044fe200078e00ff */
[----:B0-----:R-:W-:Y:S02]  /*4950*/  IABS R3, R11 ;  /* 0x0000000b00037213 */ /* 0x001fe40000000000 */
[----:B------:R0:W-:Y:S01]  /*4960*/  STL [R1+0x118c], R11 ;  /* 0x00118c0b01007387 */ /* 0x0001e20000100800 */
[----:B------:R-:W-:Y:S02]  /*4970*/  IMAD.MOV R7, RZ, RZ, -R7 ;  /* 0x000000ffff077224 */ /* 0x000fe400078e0a07 */
[----:B-1----:R-:W-:Y:S01]  /*4980*/  IMAD.HI.U32 R2, R9, R46, RZ ;  /* 0x0000002e09027227 */ /* 0x002fe200078e00ff */
[----:B---3--:R-:W-:-:S03]  /*4990*/  IABS R12, R12 ;  /* 0x0000000c000c7213 */ /* 0x008fc60000000000 */
[----:B------:R-:W-:Y:S02]  /*49a0*/  IMAD R7, R8, R7, R6 ;  /* 0x0000000708077224 */ /* 0x000fe400078e0206 */
[----:B------:R-:W-:Y:S02]  /*49b0*/  IMAD.MOV R2, RZ, RZ, -R2 ;  /* 0x000000ffff027224 */ /* 0x000fe400078e0a02 */
[----:B------:R-:W-:Y:S01]  /*49c0*/  IMAD.MOV.U32 R6, RZ, RZ, R12 ;  /* 0x000000ffff067224 */ /* 0x000fe200078e000c */
[----:B------:R1:W-:Y:S01]  /*49d0*/  STL [R1+0x17c], R7 ;  /* 0x00017c0701007387 */ /* 0x0003e20000100800 */
[----:B------:R-:W-:-:S03]  /*49e0*/  IMAD.HI.U32 R12, R9, R3, RZ ;  /* 0x00000003090c7227 */ /* 0x000fc600078e00ff */
[----:B------:R2:W-:Y:S01]  /*49f0*/  STL [R1+0x11b8], R18 ;  /* 0x0011b81201007387 */ /* 0x0005e20000100800 */
[----:B------:R-:W-:Y:S02]  /*4a00*/  IMAD.MOV R13, RZ, RZ, -R13 ;  /* 0x000000ffff0d7224 */ /* 0x000fe400078e0a0d */
[----:B0-----:R-:W-:Y:S02]  /*4a10*/  VIADD R11, R0, 0x95 ;  /* 0x00000095000b7836 */ /* 0x001fe40000000000 */
[----:B------:R-:W-:Y:S01]  /*4a20*/  IMAD R46, R8, R2, R46 ;  /* 0x00000002082e7224 */ /* 0x000fe200078e022e */
[----:B------:R-:W-:Y:S01]  /*4a30*/  IABS R2, R18 ;  /* 0x0000001200027213 */ /* 0x000fe20000000000 */
[----:B-1----:R-:W-:Y:S01]  /*4a40*/  IMAD.HI.U32 R7, R9, R6, RZ ;  /* 0x0000000609077227 */ /* 0x002fe200078e00ff */
[----:B------:R0:W-:Y:S03]  /*4a50*/  STL [R1+0x11b4], R11 ;  /* 0x0011b40b01007387 */ /* 0x0001e60000100800 */
[----:B------:R-:W-:-:S02]  /*4a60*/  IMAD.MOV R7, RZ, RZ, -R7 ;  /* 0x000000ffff077224 */ /* 0x000fc400078e0a07 */
[----:B------:R-:W-:Y:S02]  /*4a70*/  IMAD.MOV R12, RZ, RZ, -R12 ;  /* 0x000000ffff0c7224 */ /* 0x000fe400078e0a0c */
[----:B------:R-:W-:Y:S01]  /*4a80*/  IMAD R47, R8, R13, R47 ;  /* 0x0000000d082f7224 */ /* 0x000fe200078e022f */
[----:B------:R-:W-:Y:S01]  /*4a90*/  IABS R13, R11 ;  /* 0x0000000b000d7213 */ /* 0x000fe20000000000 */
[----:B--2---:R-:W-:Y:S02]  /*4aa0*/  VIADD R18, R0, 0x97 ;  /* 0x0000009700127836 */ /* 0x004fe40000000000 */
[C---:B0-----:R-:W-:Y:S02]  /*4ab0*/  IMAD R11, R8.reuse, R7, R6 ;  /* 0x00000007080b7224 */ /* 0x041fe400078e0206 */
[----:B------:R-:W-:Y:S02]  /*4ac0*/  IMAD R7, R8, R12, R3 ;  /* 0x0000000c08077224 */ /* 0x000fe400078e0203 */
        /* <DEDUP_REMOVED lines=8> */
[----:B0-----:R-:W-:-:S03]  /*4b50*/  VIADD R11, R0, 0x98 ;  /* 0x00000098000b7836 */ /* 0x001fc60000000000 */
[----:B------:R0:W-:Y:S01]  /*4b60*/  STL [R1+0x11a0], R18 ;  /* 0x0011a01201007387 */ /* 0x0001e20000100800 */
[----:B-1----:R-:W-:-:S03]  /*4b70*/  IABS R7, R6 ;  /* 0x0000000600077213 */ /* 0x002fc60000000000 */
[----:B------:R1:W-:Y:S01]  /*4b80*/  STL [R1+0x11a4], R11 ;  /* 0x0011a40b01007387 */ /* 0x0003e20000100800 */
[----:B------:R-:W-:Y:S01]  /*4b90*/  IABS R48, R11 ;  /* 0x0000000b00307213 */ /* 0x000fe20000000000 */
[----:B--2---:R-:W-:-:S04]  /*4ba0*/  IMAD.HI.U32 R6, R9, R3, RZ ;  /* 0x0000000309067227 */ /* 0x004fc800078e00ff */
[----:B------:R-:W-:Y:S02]  /*4bb0*/  IMAD.MOV R6, RZ, RZ, -R6 ;  /* 0x000000ffff067224 */ /* 0x000fe400078e0a06 */
[----:B0-----:R-:W-:Y:S02]  /*4bc0*/  VIADD R18, R0, 0x9c ;  /* 0x0000009c00127836 */ /* 0x001fe40000000000 */
[----:B-1----:R-:W-:Y:S02]  /*4bd0*/  IMAD R11, R8, R12, R2 ;  /* 0x0000000c080b7224 */ /* 0x002fe400078e0202 */
[----:B------:R-:W-:-:S03]  /*4be0*/  IMAD.HI.U32 R12, R9, R7, RZ ;  /* 0x00000007090c7227 */ /* 0x000fc600078e00ff */
[----:B------:R0:W-:Y:S01]  /*4bf0*/  STL [R1+0x170], R11 ;  /* 0x0001700b01007387 */ /* 0x0001e20000100800 */
[----:B------:R-:W-:Y:S02]  /*4c00*/  IMAD.MOV.U32 R2, RZ, RZ, R13 ;  /* 0x000000ffff027224 */ /* 0x000fe400078e000d */
[----:B------:R-:W-:Y:S02]  /*4c10*/  IMAD R6, R8, R6, R3 ;  /* 0x0000000608067224 */ /* 0x000fe400078e0203 */
[----:B------:R-:W-:Y:S02]  /*4c20*/  IMAD.MOV R12, RZ, RZ, -R12 ;  /* 0x000000ffff0c7224 */ /* 0x000fe400078e0a0c */
[----:B------:R-:W-:Y:S01]  /*4c30*/  IMAD.HI.U32 R3, R9, R2, RZ ;  /* 0x0000000209037227 */ /* 0x000fe200078e00ff */
[----:B------:R1:W-:Y:S03]  /*4c40*/  STL [R1+0x16c], R6 ;  /* 0x00016c0601007387 */ /* 0x0003e60000100800 */
[----:B------:R-:W-:-:S02]  /*4c50*/  VIADD R13, R0, 0x99 ;  /* 0x00000099000d7836 */ /* 0x000fc40000000000 */
[----:B0-----:R-:W-:Y:S02]  /*4c60*/  VIADD R11, R0, 0x9a ;  /* 0x0000009a000b7836 */ /* 0x001fe40000000000 */
[C---:B------:R-:W-:Y:S01]  /*4c70*/  IMAD R12, R8.reuse, R12, R7 ;  /* 0x0000000c080c7224 */ /* 0x040fe200078e0207 */
[----:B------:R0:W-:Y:S01]  /*4c80*/  STL [R1+0x11ac], R13 ;  /* 0x0011ac0d01007387 */ /* 0x0001e20000100800 */
[----:B------:R-:W-:Y:S01]  /*4c90*/  IMAD.MOV R3, RZ, RZ, -R3 ;  /* 0x000000ffff037224 */ /* 0x000fe200078e0a03 */
[----:B------:R-:W-:Y:S01]  /*4ca0*/  IABS R7, R11 ;  /* 0x0000000b00077213 */ /* 0x000fe20000000000 */
[----:B-1----:R-:W-:Y:S01]  /*4cb0*/  IMAD.HI.U32 R6, R9, R48, RZ ;  /* 0x0000003009067227 */ /* 0x002fe200078e00ff */
[----:B------:R1:W-:Y:S01]  /*4cc0*/  STL [R1+0x11b0], R11 ;  /* 0x0011b00b01007387 */ /* 0x0003e20000100800 */
[----:B------:R-:W-:Y:S02]  /*4cd0*/  IABS R49, R13 ;  /* 0x0000000d00317213 */ /* 0x000fe40000000000 */
[----:B------:R-:W-:Y:S01]  /*4ce0*/  IMAD R2, R8, R3, R2 ;  /* 0x0000000308027224 */ /* 0x000fe200078e0202 */
[----:B------:R2:W-:Y:S01]  /*4cf0*/  STL [R1+0x164], R12 ;  /* 0x0001640c01007387 */ /* 0x0005e20000100800 */
[----:B------:R-:W-:-:S02]  /*4d00*/  IMAD.MOV R6, RZ, RZ, -R6 ;  /* 0x000000ffff067224 */ /* 0x000fc400078e0a06 */
[----:B0-----:R-:W-:Y:S01]  /*4d10*/  IMAD.HI.U32 R13, R9, R49, RZ ;  /* 0x00000031090d7227 */ /* 0x001fe200078e00ff */
[----:B------:R0:W-:Y:S03]  /*4d20*/  STL [R1+0x160], R2 ;  /* 0x0001600201007387 */ /* 0x0001e60000100800 */
[C---:B-1----:R-:W-:Y:S02]  /*4d30*/  VIADD R11, R0.reuse, 0x9d ;  /* 0x0000009d000b7836 */ /* 0x042fe40000000000 */
[----:B------:R-:W-:Y:S02]  /*4d40*/  IMAD.MOV R13, RZ, RZ, -R13 ;  /* 0x000000ffff0d7224 */ /* 0x000fe400078e0a0d */
[----:B--2---:R-:W-:Y:S01]  /*4d50*/  VIADD R12, R0, 0x9b ;  /* 0x0000009b000c7836 */ /* 0x004fe20000000000 */
[----:B------:R-:W-:Y:S01]  /*4d60*/  IABS R3, R11 ;  /* 0x0000000b00037213 */ /* 0x000fe20000000000 */
[C---:B------:R-:W-:Y:S01]  /*4d70*/  IMAD R48, R8.reuse, R6, R48 ;  /* 0x0000000608307224 */ /* 0x040fe200078e0230 */
[----:B------:R-:W-:Y:S01]  /*4d80*/  IABS R6, R18 ;  /* 0x0000001200067213 */ /* 0x000fe20000000000 */
[----:B------:R-:W-:Y:S01]  /*4d90*/  IMAD R49, R8, R13, R49 ;  /* 0x0000000d08317224 */ /* 0x000fe200078e0231 */
[----:B------:R1:W-:Y:S01]  /*4da0*/  STL [R1+0x1194], R12 ;  /* 0x0011940c01007387 */ /* 0x0003e20000100800 */
[----:B0-----:R-:W-:-:S03]  /*4db0*/  IABS R2, R12 ;  /* 0x0000000c00027213 */ /* 0x001fc60000000000 */
[----:B------:R0:W-:Y:S02]  /*4dc0*/  STL [R1+0x11d8], R18 ;  /* 0x0011d81201007387 */ /* 0x0001e40000100800 */
[C---:B------:R-:W-:Y:S02]  /*4dd0*/  IMAD.HI.U32 R13, R9.reuse, R2, RZ ;  /* 0x00000002090d7227 */ /* 0x040fe400078e00ff */
[----:B------:R2:W-:Y:S02]  /*4de0*/  STL [R1+0x11d4], R11 ;  /* 0x0011d40b01007387 */ /* 0x0005e40000100800 */
[----:B-1----:R-:W-:-:S04]  /*4df0*/  IMAD.HI.U32 R12, R9, R7, RZ ;  /* 0x00000007090c7227 */ /* 0x002fc800078e00ff */
[----:B------:R-:W-:Y:S02]  /*4e00*/  IMAD.MOV R12, RZ, RZ, -R12 ;  /* 0x000000ffff0c7224 */ /* 0x000fe400078e0a0c */
[----:B0-----:R-:W-:Y:S02]  /*4e10*/  VIADD R18, R0, 0x9e ;  /* 0x0000009e00127836 */ /* 0x001fe40000000000 */
        /* <DEDUP_REMOVED lines=10> */
[----:B-1----:R-:W-:-:S03]  /*4ec0*/  IMAD R18, R8, R13, R2 ;  /* 0x0000000d08127224 */ /* 0x002fc600078e0202 */
[----:B------:R0:W-:Y:S01]  /*4ed0*/  STL [R1+0x11c4], R11 ;  /* 0x0011c40b01007387 */ /* 0x0001e20000100800 */
[----:B------:R-:W-:Y:S01]  /*4ee0*/  IABS R13, R11 ;  /* 0x0000000b000d7213 */ /* 0x000fe20000000000 */
[----:B------:R-:W-:Y:S02]  /*4ef0*/  IMAD.MOV.U32 R2, RZ, RZ, R37 ;  /* 0x000000ffff027224 */ /* 0x000fe400078e0025 */
[----:B------:R-:W-:Y:S01]  /*4f00*/  STL [R1+0x154], R18 ;  /* 0x0001541201007387 */ /* 0x000fe20000100800 */
        /* <DEDUP_REMOVED lines=20> */
[C---:B0-----:R-:W-:Y:S02]  /*5050*/  IMAD R11, R8.reuse, R12, R2 ;  /* 0x0000000c080b7224 */ /* 0x041fe400078e0202 */
[----:B------:R-:W-:Y:S01]  /*5060*/  IMAD R3, R8, R6, R3 ;  /* 0x0000000608037224 */ /* 0x000fe200078e0203 */
[----:B-1----:R-:W-:Y:S02]  /*5070*/  IABS R7, R7 ;  /* 0x0000000700077213 */ /* 0x002fe40000000000 */
[----:B------:R0:W-:Y:S01]  /*5080*/  STL [R1+0x148], R11 ;  /* 0x0001480b01007387 */ /* 0x0001e20000100800 */
[----:B------:R-:W-:-:S03]  /*5090*/  IMAD.HI.U32 R12, R9, R51, RZ ;  /* 0x00000033090c7227 */ /* 0x000fc600078e00ff */
[----:B------:R1:W-:Y:S01]  /*50a0*/  STL [R1+0x144], R3 ;  /* 0x0001440301007387 */ /* 0x0003e20000100800 */
[----:B------:R-:W-:Y:S02]  /*50b0*/  IMAD.MOV.U32 R2, RZ, RZ, R7 ;  /* 0x000000ffff027224 */ /* 0x000fe400078e0007 */
[C---:B------:R-:W-:Y:S01]  /*50c0*/  IMAD.HI.U32 R7, R9.reuse, R62, RZ ;  /* 0x0000003e09077227 */ /* 0x040fe200078e00ff */
[----:B------:R2:W-:Y:S03]  /*50d0*/  STL [R1+0x11bc], R13 ;  /* 0x0011bc0d01007387 */ /* 0x0005e60000100800 */
[----:B------:R-:W-:Y:S02]  /*50e0*/  IMAD.MOV R7, RZ, RZ, -R7 ;  /* 0x000000ffff077224 */ /* 0x000fe400078e0a07 */
[----:B0-----:R-:W-:Y:S01]  /*50f0*/  VIADD R11, R0, 0xa4 ;  /* 0x000000a4000b7836 */ /* 0x001fe20000000000 */
[----:B-1----:R-:W-:Y:S01]  /*5100*/  IABS R3, R13 ;  /* 0x0000000d00037213 */ /* 0x002fe20000000000 */
[----:B------:R-:W-:-:S03]  /*5110*/  IMAD.HI.U32 R6, R9, R2, RZ ;  /* 0x0000000209067227 */ /* 0x000fc600078e00ff */
[----:B------:R0:W-:Y:S01]  /*5120*/  STL [R1+0x1200], R11 ;  /* 0x0012000b01007387 */ /* 0x0001e20000100800 */
[C---:B------:R-:W-:Y:S01]  /*5130*/  IMAD R62, R8.reuse, R7, R62 ;  /* 0x00000007083e7224 */ /* 0x040fe200078e023e */
[----:B------:R-:W-:Y:S01]  /*5140*/  IABS R7, R11 ;  /* 0x0000000b00077213 */ /* 0x000fe20000000000 */
[----:B------:R-:W-:Y:S02]  /*5150*/  IMAD.MOV R6, RZ, RZ, -R6 ;  /* 0x000000ffff067224 */ /* 0x000fe400078e0a06 */
[----:B------:R-:W-:Y:S02]  /*5160*/  IMAD.MOV R12, RZ, RZ, -R12 ;  /* 0x000000ffff0c7224 */ /* 0x000fe400078e0a0c */
[C---:B------:R-:W-:Y:S02]  /*5170*/  IMAD R2, R8.reuse, R6, R2 ;  /* 0x0000000608027224 */ /* 0x040fe400078e0202 */
[----:B------:R-:W-:Y:S02]  /*5180*/  IMAD.MOV.U32 R6, RZ, RZ, R7 ;  /* 0x000000ffff067224 */ /* 0x000fe400078e0007 */
[----:B------:R-:W-:Y:S01]  /*5190*/  IMAD R51, R8, R12, R51 ;  /* 0x0000000c08337224 */ /* 0x000fe200078e0233 */
[----:B------:R1:W-:Y:S01]  /*51a0*/  STL [R1+0x140], R2 ;  /* 0x0001400201007387 */ /* 0x0003e20000100800 */
[----:B------:R-:W-:-:S02]  /*51b0*/  VIADD R12, R0, 0xa5 ;  /* 0x000000a5000c7836 */ /* 0x000fc40000000000 */
        /* <DEDUP_REMOVED lines=12> */
[----:B0-----:R-:W-:Y:S02]  /*5280*/  IMAD R11, R8, R13, R3 ;  /* 0x0000000d080b7224 */ /* 0x001fe400078e0203 */
[----:B------:R-:W-:Y:S01]  /*5290*/  IMAD.MOV.U32 R3, RZ, RZ, R37 ;  /* 0x000000ffff037224 */ /* 0x000fe200078e0025 */
[----:B------:R-:W-:Y:S01]  /*52a0*/  IABS R37, R18 ;  /* 0x0000001200257213 */ /* 0x000fe20000000000 */
[C---:B------:R-:W-:Y:S01]  /*52b0*/  IMAD.HI.U32 R13, R9.reuse, R12, RZ ;  /* 0x0000000c090d7227 */ /* 0x040fe200078e00ff */
[----:B------:R0:W-:Y:S03]  /*52c0*/  STL [R1+0x13c], R11 ;  /* 0x00013c0b01007387 */ /* 0x0001e60000100800 */
[----:B------:R-:W-:Y:S01]  /*52d0*/  IMAD.HI.U32 R6, R9, R3, RZ ;  /* 0x0000000309067227 */ /* 0x000fe200078e00ff */
[----:B------:R1:W-:Y:S03]  /*52e0*/  STL [R1+0x134], R7 ;  /* 0x0001340701007387 */ /* 0x0003e60000100800 */
[----:B------:R-:W-:-:S02]  /*52f0*/  IMAD.MOV R13, RZ, RZ, -R13 ;  /* 0x000000ffff0d7224 */ /* 0x000fc400078e0a0d */
[----:B------:R-:W-:Y:S02]  /*5300*/  IMAD.MOV R6, RZ, RZ, -R6 ;  /* 0x000000ffff067224 */ /* 0x000fe400078e0a06 */
[----:B0-----:R-:W-:Y:S02]  /*5310*/  VIADD R11, R0, 0xa8 ;  /* 0x000000a8000b7836 */ /* 0x001fe40000000000 */
[----:B------:R-:W-:Y:S02]  /*5320*/  IMAD R3, R8, R6, R3 ;  /* 0x0000000608037224 */ /* 0x000fe400078e0203 */
[----:B-1----:R-:W-:Y:S01]  /*5330*/  IMAD.HI.U32 R7, R9, R2, RZ ;  /* 0x0000000209077227 */ /* 0x002fe200078e00ff */
[----:B------:R0:W-:Y:S01]  /*5340*/  STL [R1+0x11c8], R11 ;  /* 0x0011c80b01007387 */ /* 0x0001e20000100800 */
[----:B------:R-:W-:Y:S02]  /*5350*/  IABS R52, R11 ;  /* 0x0000000b00347213 */ /* 0x000fe40000000000 */
[----:B------:R-:W-:Y:S01]  /*5360*/  IMAD.MOV R7, RZ, RZ, -R7 ;  /* 0x000000ffff077224 */ /* 0x000fe200078e0a07 */
[----:B------:R-:W-:Y:S01]  /*5370*/  STL [R1+0x11fc], R93 ;  /* 0x0011fc5d01007387 */ /* 0x000fe20000100800 */
[----:B------:R-:W-:-:S02]  /*5380*/  VIADD R6, R0, 0xaa ;  /* 0x000000aa00067836 */ /* 0x000fc40000000000 */
[C---:B------:R-:W-:Y:S02]  /*5390*/  IMAD R2, R8.reuse, R7, R2 ;  /* 0x0000000708027224 */ /* 0x040fe400078e0202 */
[----:B0-----:R-:W-:Y:S01]  /*53a0*/  IMAD R11, R8, R13, R12 ;  /* 0x0000000d080b7224 */ /* 0x001fe200078e020c */
[----:B------:R-:W-:Y:S01]  /*53b0*/  IABS R7, R6 ;  /* 0x0000000600077213 */ /* 0x000fe20000000000 */
[----:B------:R-:W-:-:S03]  /*53c0*/  IMAD.HI.U32 R12, R9, R52, RZ ;  /* 0x00000034090c7227 */ /* 0x000fc600078e00ff */
[----:B------:R0:W-:Y:S01]  /*53d0*/  STL [R1+0x12c], R11 ;  /* 0x00012c0b01007387 */ /* 0x0001e20000100800 */
[----:B------:R-:W-:Y:S02]  /*53e0*/  IMAD.MOV R12, RZ, RZ, -R12 ;  /* 0x000000ffff0c7224 */ /* 0x000fe400078e0a0c */
[----:B------:R-:W-:Y:S01]  /*53f0*/  IMAD.HI.U32 R13, R9, R7, RZ ;  /* 0x00000007090d7227 */ /* 0x000fe200078e00ff */
[----:B------:R1:W-:Y:S03]  /*5400*/  STL [R1+0x124], R3 ;  /* 0x0001240301007387 */ /* 0x0003e60000100800 */
[----:B------:R-:W-:Y:S01]  /*5410*/  IMAD R52, R8, R12, R52 ;  /* 0x0000000c08347224 */ /* 0x000fe200078e0234 */
[----:B------:R2:W-:Y:S01]  /*5420*/  STL [R1+0x128], R2 ;  /* 0x0001280201007387 */ /* 0x0005e20000100800 */
[----:B------:R-:W-:Y:S02]  /*5430*/  IMAD.MOV R13, RZ, RZ, -R13 ;  /* 0x000000ffff0d7224 */ /* 0x000fe400078e0a0d */
[C---:B0-----:R-:W-:Y:S01]  /*5440*/  VIADD R11, R0.reuse, 0xac ;  /* 0x000000ac000b7836 */ /* 0x041fe20000000000 */
[----:B------:R0:W-:Y:S01]  /*5450*/  STL [R1+0x11e0], R6 ;  /* 0x0011e00601007387 */ /* 0x0001e20000100800 */
[----:B-1----:R-:W-:-:S03]  /*5460*/  VIADD R3, R0, 0xab ;  /* 0x000000ab00037836 */ /* 0x002fc60000000000 */
[----:B--2---:R-:W-:Y:S02]  /*5470*/  IABS R2, R11 ;  /* 0x0000000b00027213 */ /* 0x004fe40000000000 */
[----:B------:R1:W-:Y:S01]  /*5480*/  STL [R1+0x11dc], R3 ;  /* 0x0011dc0301007387 */ /* 0x0003e20000100800 */
[----:B0-----:R-:W-:-:S03]  /*5490*/  IMAD.HI.U32 R6, R9, R53, RZ ;  /* 0x0000003509067227 */ /* 0x001fc600078e00ff */
[----:B------:R0:W-:Y:S01]  /*54a0*/  STL [R1+0x122c], R11 ;  /* 0x00122c0b01007387 */ /* 0x0001e20000100800 */
[----:B------:R-:W-:-:S03]  /*54b0*/  IMAD.MOV R6, RZ, RZ, -R6 ;  /* 0x000000ffff067224 */ /* 0x000fc600078e0a06 */
[----:B------:R2:W-:Y:S01]  /*54c0*/  STL [R1+0x120c], R18 ;  /* 0x00120c1201007387 */ /* 0x0005e20000100800 */
[----:B------:R-:W-:Y:S01]  /*54d0*/  IMAD.HI.U32 R12, R9, R2, RZ ;  /* 0x00000002090c7227 */ /* 0x000fe200078e00ff */
[----:B-1----:R-:W-:-:S03]  /*54e0*/  IABS R3, R3 ;  /* 0x0000000300037213 */ /* 0x002fc60000000000 */
[----:B------:R-:W-:Y:S02]  /*54f0*/  IMAD R53, R8, R6, R53 ;  /* 0x0000000608357224 */ /* 0x000fe400078e0235 */
[----:B------:R-:W-:-:S04]  /*5500*/  IMAD.HI.U32 R6, R9, R3, RZ ;  /* 0x0000000309067227 */ /* 0x000fc800078e00ff */
[----:B0-----:R-:W-:Y:S02]  /*5510*/  VIADD R11, R0, 0xae ;  /* 0x000000ae000b7836 */ /* 0x001fe40000000000 */
[----:B------:R-:W-:Y:S02]  /*5520*/  IMAD.MOV R6, RZ, RZ, -R6 ;  /* 0x000000ffff067224 */ /* 0x000fe400078e0a06 */
[----:B------:R-:W-:Y:S01]  /*5530*/  IMAD.MOV R12, RZ, RZ, -R12 ;  /* 0x000000ffff0c7224 */ /* 0x000fe200078e0a0c */
[----:B------:R0:W-:Y:S01]  /*5540*/  STL [R1+0x1210], R11 ;  /* 0x0012100b01007387 */ /* 0x0001e20000100800 */
[C---:B--2---:R-:W-:Y:S01]  /*5550*/  IMAD R18, R8.reuse, R13, R7 ;  /* 0x0000000d08127224 */ /* 0x044fe200078e0207 */
        /* <DEDUP_REMOVED lines=10> */
[----:B0-----:R-:W-:Y:S01]  /*5600*/  VIADD R11, R0, 0xb3 ;  /* 0x000000b3000b7836 */ /* 0x001fe20000000000 */
[----:B------:R0:W-:Y:S01]  /*5610*/  STL [R1+0x11f8], R6 ;  /* 0x0011f80601007387 */ /* 0x0001e20000100800 */
[----:B------:R-:W-:Y:S02]  /*5620*/  IMAD R7, R8, R12, R7 ;  /* 0x0000000c08077224 */ /* 0x000fe400078e0207 */
[----:B-1----:R-:W-:Y:S01]  /*5630*/  IMAD.MOV.U32 R3, RZ, RZ, R13 ;  /* 0x000000ffff037224 */ /* 0x002fe200078e000d */
[----:B------:R-:W-:Y:S01]  /*5640*/  STL [R1+0x11f4], R36 ;  /* 0x0011f42401007387 */ /* 0x000fe20000100800 */
[C---:B------:R-:W-:Y:S01]  /*5650*/  VIADD R18, R0.reuse, 0xb5 ;  /* 0x000000b500127836 */ /* 0x040fe20000000000 */
[----:B--2---:R-:W-:Y:S01]  /*5660*/  IABS R2, R6 ;  /* 0x0000000600027213 */ /* 0x004fe20000000000 */
[----:B------:R-:W-:Y:S01]  /*5670*/  VIADD R13, R0, 0xb4 ;  /* 0x000000b4000d7836 */ /* 0x000fe20000000000 */
[----:B------:R-:W-:Y:S01]  /*5680*/  STL [R1+0x121c], R35 ;  /* 0x00121c2301007387 */ /* 0x000fe20000100800 */
[----:B0-----:R-:W-:Y:S01]  /*5690*/  IMAD.HI.U32 R6, R9, R3, RZ ;  /* 0x0000000309067227 */ /* 0x001fe200078e00ff */
[----:B------:R-:W-:-:S02]  /*56a0*/  IABS R37, R18 ;  /* 0x0000001200257213 */ /* 0x000fc40000000000 */
[----:B------:R0:W-:Y:S01]  /*56b0*/  STL [R1+0x114], R7 ;  /* 0x0001140701007387 */ /* 0x0001e20000100800 */
[----:B------:R-:W-:Y:S02]  /*56c0*/  IMAD.MOV R6, RZ, RZ, -R6 ;  /* 0x000000ffff067224 */ /* 0x000fe400078e0a06 */
        /* <DEDUP_REMOVED lines=9> */
[----:B------:R-:W-:Y:S01]  /*5760*/  IMAD.MOV R6, RZ, RZ, -R6 ;  /* 0x000000ffff067224 */ /* 0x000fe200078e0a06 */
[----:B------:R2:W-:Y:S01]  /*5770*/  STL [R1+0x1204], R11 ;  /* 0x0012040b01007387 */ /* 0x0005e20000100800 */
[----:B0-----:R-:W-:-:S03]  /*5780*/  IMAD.HI.U32 R3, R9, R55, RZ ;  /* 0x0000003709037227 */ /* 0x001fc600078e00ff */
[----:B------:R0:W-:Y:S01]  /*5790*/  STL [R1+0x108], R12 ;  /* 0x0001080c01007387 */ /* 0x0001e20000100800 */
[----:B-1----:R-:W-:Y:S01]  /*57a0*/  IABS R7, R7 ;  /* 0x0000000700077213 */ /* 0x002fe20000000000 */
[----:B------:R-:W-:Y:S02]  /*57b0*/  IMAD.MOV R3, RZ, RZ, -R3 ;  /* 0x000000ffff037224 */ /* 0x000fe400078e0a03 */
[----:B------:R1:W-:Y:S01]  /*57c0*/  STL [R1+0x1234], R13 ;  /* 0x0012340d01007387 */ /* 0x0003e20000100800 */
[----:B------:R-:W-:Y:S02]  /*57d0*/  IMAD R54, R8, R6, R54 ;  /* 0x0000000608367224 */ /* 0x000fe400078e0236 */
[----:B--2---:R-:W-:Y:S01]  /*57e0*/  VIADD R11, R0, 0xb6 ;  /* 0x000000b6000b7836 */ /* 0x004fe20000000000 */
[----:B------:R-:W-:Y:S01]  /*57f0*/  STL [R1+0x1228], R18 ;  /* 0x0012281201007387 */ /* 0x000fe20000100800 */
[----:B------:R-:W-:-:S03]  /*5800*/  IMAD.HI.U32 R6, R9, R2, RZ ;  /* 0x0000000209067227 */ /* 0x000fc600078e00ff */
[----:B------:R2:W-:Y:S01]  /*5810*/  STL [R1+0x123c], R11 ;  /* 0x00123c0b01007387 */ /* 0x0005e20000100800 */
[----:B0-----:R-:W-:Y:S01]  /*5820*/  IMAD.HI.U32 R12, R9, R7, RZ ;  /* 0x00000007090c7227 */ /* 0x001fe200078e00ff */
[----:B-1----:R-:W-:-:S03]  /*5830*/  IABS R13, R13 ;  /* 0x0000000d000d7213 */ /* 0x002fc60000000000 */
[----:B------:R-:W-:Y:S02]  /*5840*/  IMAD.MOV R12, RZ, RZ, -R12 ;  /* 0x000000ffff0c7224 */ /* 0x000fe400078e0a0c */
[C---:B------:R-:W-:Y:S01]  /*5850*/  IMAD R55, R8.reuse, R3, R55 ;  /* 0x0000000308377224 */ /* 0x040fe200078e0237 */
[----:B------:R-:W-:Y:S01]  /*5860*/  IABS R3, R11 ;  /* 0x0000000b00037213 */ /* 0x000fe20000000000 */
[----:B------:R-:W-:Y:S02]  /*5870*/  IMAD.MOV R6, RZ, RZ, -R6 ;  /* 0x000000ffff067224 */ /* 0x000fe400078e0a06 */
[C---:B--2---:R-:W-:Y:S02]  /*5880*/  IMAD R11, R8.reuse, R12, R7 ;  /* 0x0000000c080b7224 */ /* 0x044fe400078e0207 */
[----:B------:R-:W-:Y:S02]  /*5890*/  IMAD.MOV.U32 R7, RZ, RZ, R37 ;  /* 0x000000ffff077224 */ /* 0x000fe400078e0025 */
[----:B------:R-:W-:Y:S01]  /*58a0*/  IMAD.HI.U32 R12, R9, R13, RZ ;  /* 0x0000000d090c7227 */ /* 0x000fe200078e00ff */
[----:B------:R0:W-:Y:S03]  /*58b0*/  STL [R1+0x100], R11 ;  /* 0x0001000b01007387 */ /* 0x0001e60000100800 */
[----:B------:R-:W-:-:S02]  /*58c0*/  IMAD R6, R8, R6, R2 ;  /* 0x0000000608067224 */ /* 0x000fc400078e0202 */
[----:B------:R-:W-:-:S03]  /*58d0*/  IMAD.HI.U32 R2, R9, R7, RZ ;  /* 0x0000000709027227 */ /* 0x000fc600078e00ff */
[----:B------:R1:W-:Y:S01]  /*58e0*/  STL [R1+0xfc], R6 ;  /* 0x0000fc0601007387 */ /* 0x0003e20000100800 */
[----:B------:R-:W-:-:S04]  /*58f0*/  IMAD.HI.U32 R37, R9, R3, RZ ;  /* 0x0000000309257227 */ /* 0x000fc800078e00ff */
[----:B0-----:R-:W-:Y:S02]  /*5900*/  VIADD R11, R0, 0xb7 ;  /* 0x000000b7000b7836 */ /* 0x001fe40000000000 */
[----:B------:R-:W-:Y:S02]  /*5910*/  IMAD.MOV R12, RZ, RZ, -R12 ;  /* 0x000000ffff0c7224 */ /* 0x000fe400078e0a0c */
[----:B------:R-:W-:Y:S01]  /*5920*/  IMAD.MOV R2, RZ, RZ, -R2 ;  /* 0x000000ffff027224 */ /* 0x000fe200078e0a02 */
[----:B------:R0:W-:Y:S01]  /*5930*/  STL [R1+0x1218], R11 ;  /* 0x0012180b01007387 */ /* 0x0001e20000100800 */
[----:B-1----:R-:W-:Y:S01]  /*5940*/  IABS R6, R11 ;  /* 0x0000000b00067213 */ /* 0x002fe20000000000 */
[----:B------:R-:W-:Y:S02]  /*5950*/  IMAD.MOV R37, RZ, RZ, -R37 ;  /* 0x000000ffff257224 */ /* 0x000fe400078e0a25 */
[C---:B------:R-:W-:Y:S01]  /*5960*/  IMAD R7, R8.reuse, R2, R7 ;  /* 0x0000000208077224 */ /* 0x040fe200078e0207 */
[----:B------:R-:W-:Y:S01]  /*5970*/  STL [R1+0x1214], R34 ;  /* 0x0012142201007387 */ /* 0x000fe20000100800 */
[----:B------:R-:W-:-:S02]  /*5980*/  IMAD R2, R8, R37, R3 ;  /* 0x0000002508027224 */ /* 0x000fc400078e0203 */
[----:B------:R-:W-:Y:S02]  /*5990*/  VIADD R18, R0, 0xbc ;  /* 0x000000bc00127836 */ /* 0x000fe40000000000 */
[----:B0-----:R-:W-:Y:S02]  /*59a0*/  IMAD R11, R8, R12, R13 ;  /* 0x0000000c080b7224 */ /* 0x001fe400078e020d */
[----:B------:R-:W-:Y:S02]  /*59b0*/  VIADD R12, R0, 0xba ;  /* 0x000000ba000c7836 */ /* 0x000fe40000000000 */
[----:B------:R-:W-:Y:S01]  /*59c0*/  IMAD.HI.U32 R13, R9, R57, RZ ;  /* 0x00000039090d7227 */ /* 0x000fe200078e00ff */
[----:B------:R0:W-:Y:S03]  /*59d0*/  STL [R1+0xf0], R11 ;  /* 0x0000f00b01007387 */ /* 0x0001e60000100800 */
[----:B------:R-:W-:Y:S01]  /*59e0*/  IMAD.MOV R13, RZ, RZ, -R13 ;  /* 0x000000ffff0d7224 */ /* 0x000fe200078e0a0d */
[----:B------:R1:W-:Y:S03]  /*59f0*/  STL [R1+0xf8], R7 ;  /* 0x0000f80701007387 */ /* 0x0003e60000100800 */
[----:B------:R-:W-:Y:S01]  /*5a00*/  IMAD R57, R8, R13, R57 ;  /* 0x0000000d08397224 */ /* 0x000fe200078e0239 */
[----:B------:R2:W-:Y:S01]  /*5a10*/  STL [R1+0xf4], R2 ;  /* 0x0000f40201007387 */ /* 0x0005e20000100800 */
[----:B0-----:R-:W-:-:S03]  /*5a20*/  VIADD R11, R0, 0xbb ;  /* 0x000000bb000b7836 */ /* 0x001fc60000000000 */
[----:B------:R-:W-:Y:S01]  /*5a30*/  STL [R1+0x1220], R33 ;  /* 0x0012202101007387 */ /* 0x000fe20000100800 */
[----:B-1----:R-:W-:Y:S01]  /*5a40*/  IMAD.HI.U32 R7, R9, R6, RZ ;  /* 0x0000000609077227 */ /* 0x002fe200078e00ff */
[----:B------:R-:W-:Y:S02]  /*5a50*/  IABS R3, R11 ;  /* 0x0000000b00037213 */ /* 0x000fe40000000000 */
[----:B------:R0:W-:Y:S01]  /*5a60*/  STL [R1+0x1224], R12 ;  /* 0x0012240c01007387 */ /* 0x0001e20000100800 */
[----:B------:R-:W-:-:S03]  /*5a70*/  IMAD.MOV R7, RZ, RZ, -R7 ;  /* 0x000000ffff077224 */ /* 0x000fc600078e0a07 */
[----:B------:R1:W-:Y:S01]  /*5a80*/  STL [R1+0x1230], R11 ;  /* 0x0012300b01007387 */ /* 0x0003e20000100800 */
[----:B--2---:R-:W-:-:S04]  /*5a90*/  IMAD.HI.U32 R2, R9, R56, RZ ;  /* 0x0000003809027227 */ /* 0x004fc800078e00ff */
[----:B------:R-:W-:Y:S01]  /*5aa0*/  IMAD R7, R8, R7, R6 ;  /* 0x0000000708077224 */ /* 0x000fe200078e0206 */
[----:B0-----:R-:W-:Y:S01]  /*5ab0*/  IABS R12, R12 ;  /* 0x0000000c000c7213 */ /* 0x001fe20000000000 */
[----:B------:R-:W-:-:S03]  /*5ac0*/  IMAD.MOV R2, RZ, RZ, -R2 ;  /* 0x000000ffff027224 */ /* 0x000fc600078e0a02 */
[----:B------:R0:W-:Y:S01]  /*5ad0*/  STL [R1+0xec], R7 ;  /* 0x0000ec0701007387 */ /* 0x0001e20000100800 */
[----:B------:R-:W-:Y:S02]  /*5ae0*/  IMAD.MOV.U32 R6, RZ, RZ, R12 ;  /* 0x000000ffff067224 */ /* 0x000fe400078e000c */
[----:B-1----:R-:W-:Y:S01]  /*5af0*/  VIADD R11, R0, 0xbd ;  /* 0x000000bd000b7836 */ /* 0x002fe20000000000 */
[----:B------:R-:W-:Y:S01]  /*5b00*/  STL [R1+0x1260], R18 ;  /* 0x0012601201007387 */ /* 0x000fe20000100800 */
[----:B------:R-:W-:-:S03]  /*5b10*/  IMAD.HI.U32 R12, R9, R3, RZ ;  /* 0x00000003090c7227 */ /* 0x000fc600078e00ff */
[----:B------:R1:W-:Y:S01]  /*5b20*/  STL [R1+0x125c], R11 ;  /* 0x00125c0b01007387 */ /* 0x0003e20000100800 */
[----:B------:R-:W-:Y:S01]  /*5b30*/  IABS R13, R11 ;  /* 0x0000000b000d7213 */ /* 0x000fe20000000000 */
[----:B0-----:R-:W-:-:S04]  /*5b40*/  IMAD.HI.U32 R7, R9, R6, RZ ;  /* 0x0000000609077227 */ /* 0x001fc800078e00ff */
[----:B------:R-:W-:Y:S02]  /*5b50*/  IMAD.MOV R7, RZ, RZ, -R7 ;  /* 0x000000ffff077224 */ /* 0x000fe400078e0a07 */
[C---:B------:R-:W-:Y:S01]  /*5b60*/  IMAD R56, R8.reuse, R2, R56 ;  /* 0x0000000208387224 */ /* 0x040fe200078e0238 */
[----:B------:R-:W-:Y:S01]  /*5b70*/  IABS R2, R18 ;  /* 0x0000001200027213 */ /* 0x000fe20000000000 */
[----:B------:R-:W-:Y:S02]  /*5b80*/  IMAD.MOV R12, RZ, RZ, -R12 ;  /* 0x000000ffff0c7224 */ /* 0x000fe400078e0a0c */
[C---:B-1----:R-:W-:Y:S02]  /*5b90*/  IMAD R11, R8.reuse, R7, R6 ;  /* 0x00000007080b7224 */ /* 0x042fe400078e0206 */
[----:B------:R-:W-:Y:S02]  /*5ba0*/  IMAD R7, R8, R12, R3 ;  /* 0x0000000c08077224 */ /* 0x000fe400078e0203 */
[----:B------:R-:W-:Y:S01]  /*5bb0*/  VIADD R6, R0, 0xbe ;  /* 0x000000be00067836 */ /* 0x000fe20000000000 */
[----:B------:R0:W-:Y:S01]  /*5bc0*/  STL [R1+0xe8], R11 ;  /* 0x0000e80b01007387 */ /* 0x0001e20000100800 */
[----:B------:R-:W-:-:S03]  /*5bd0*/  IMAD.HI.U32 R12, R9, R2, RZ ;  /* 0x00000002090c7227 */ /* 0x000fc600078e00ff */
[----:B------:R1:W-:Y:S01]  /*5be0*/  STL [R1+0xe4], R7 ;  /* 0x0000e40701007387 */ /* 0x0003e20000100800 */
[----:B------:R-:W-:Y:S02]  /*5bf0*/  IMAD.MOV.U32 R3, RZ, RZ, R13 ;  /* 0x000000ffff037224 */ /* 0x000fe400078e000d */
[----:B------:R-:W-:Y:S01]  /*5c00*/  IMAD.MOV R12, RZ, RZ, -R12 ;  /* 0x000000ffff0c7224 */ /* 0x000fe200078e0a0c */
[----:B------:R2:W-:Y:S01]  /*5c10*/  STL [R1+0x1240], R6 ;  /* 0x0012400601007387 */ /* 0x0005e20000100800 */
[C---:B------:R-:W-:Y:S02]  /*5c20*/  VIADD R18, R0.reuse, 0xc4 ;  /* 0x000000c400127836 */ /* 0x040fe40000000000 */
[----:B0-----:R-:W-:Y:S01]  /*5c30*/  VIADD R11, R0, 0xbf ;  /* 0x000000bf000b7836 */ /* 0x001fe20000000000 */
[----:B-1----:R-:W-:-:S04]  /*5c40*/  IABS R7, R6 ;  /* 0x0000000600077213 */ /* 0x002fc80000000000 */
[----:B------:R-:W-:Y:S01]  /*5c50*/  IABS R13, R11 ;  /* 0x0000000b000d7213 */ /* 0x000fe20000000000 */
[----:B------:R0:W-:Y:S01]  /*5c60*/  STL [R1+0x1248], R11 ;  /* 0x0012480b01007387 */ /* 0x0001e20000100800 */
[----:B--2---:R-:W-:-:S03]  /*5c70*/  IMAD.HI.U32 R6, R9, R3, RZ ;  /* 0x0000000309067227 */ /* 0x004fc600078e00ff */
[----:B------:R-:W-:Y:S01]  /*5c80*/  STL [R1+0x124c], R32 ;  /* 0x00124c2001007387 */ /* 0x000fe20000100800 */
[----:B------:R-:W-:-:S04]  /*5c90*/  IMAD.MOV R6, RZ, RZ, -R6 ;  /* 0x000000ffff067224 */ /* 0x000fc800078e0a06 */
[C---:B------:R-:W-:Y:S02]  /*5ca0*/  IMAD R6, R8.reuse, R6, R3 ;  /* 0x0000000608067224 */ /* 0x040fe400078e0203 */
[----:B0-----:R-:W-:Y:S02]  /*5cb0*/  IMAD R11, R8, R12, R2 ;  /* 0x0000000c080b7224 */ /* 0x001fe400078e0202 */
[----:B------:R-:W-:-:S03]  /*5cc0*/  IMAD.HI.U32 R12, R9, R7, RZ ;  /* 0x00000007090c7227 */ /* 0x000fc600078e00ff */
[----:B------:R0:W-:Y:S01]  /*5cd0*/  STL [R1+0xd8], R11 ;  /* 0x0000d80b01007387 */ /* 0x0001e20000100800 */
[----:B------:R-:W-:Y:S02]  /*5ce0*/  IMAD.MOV.U32 R2, RZ, RZ, R13 ;  /* 0x000000ffff027224 */ /* 0x000fe400078e000d */
[----:B------:R-:W-:Y:S01]  /*5cf0*/  IMAD.MOV R12, RZ, RZ, -R12 ;  /* 0x000000ffff0c7224 */ /* 0x000fe200078e0a0c */
[----:B------:R1:W-:Y:S01]  /*5d00*/  STL [R1+0xd4], R6 ;  /* 0x0000d40601007387 */ /* 0x0003e20000100800 */
[----:B------:R-:W-:-:S03]  /*5d10*/  IMAD.HI.U32 R3, R9, R2, RZ ;  /* 0x0000000209037227 */ /* 0x000fc600078e00ff */
[----:B------:R-:W-:Y:S01]  /*5d20*/  STL [R1+0x1254], R31 ;  /* 0x0012541f01007387 */ /* 0x000fe20000100800 */
[----:B------:R-:W-:Y:S02]  /*5d30*/  IMAD R12, R8, R12, R7 ;  /* 0x0000000c080c7224 */ /* 0x000fe400078e0207 */
[----:B0-----:R-:W-:Y:S02]  /*5d40*/  VIADD R11, R0, 0xc2 ;  /* 0x000000c2000b7836 */ /* 0x001fe40000000000 */
[----:B------:R-:W-:Y:S02]  /*5d50*/  IMAD.MOV R3, RZ, RZ, -R3 ;  /* 0x000000ffff037224 */ /* 0x000fe400078e0a03 */
[----:B-1----:R-:W-:Y:S01]  /*5d60*/  IMAD.HI.U32 R6, R9, R58, RZ ;  /* 0x0000003a09067227 */ /* 0x002fe200078e00ff */
[----:B------:R0:W-:Y:S01]  /*5d70*/  STL [R1+0x1258], R11 ;  /* 0x0012580b01007387 */ /* 0x0001e20000100800 */
[----:B------:R-:W-:Y:S02]  /*5d80*/  IABS R7, R11 ;  /* 0x0000000b00077213 */ /* 0x000fe40000000000 */
[----:B------:R-:W-:Y:S01]  /*5d90*/  IMAD R2, R8, R3, R2 ;  /* 0x0000000308027224 */ /* 0x000fe200078e0202 */
[----:B------:R1:W-:Y:S01]  /*5da0*/  STL [R1+0xcc], R12 ;  /* 0x0000cc0c01007387 */ /* 0x0003e20000100800 */
[----:B------:R-:W-:-:S02]  /*5db0*/  IMAD.MOV R6, RZ, RZ, -R6 ;  /* 0x000000ffff067224 */ /* 0x000fc400078e0a06 */
[----:B------:R-:W-:Y:S01]  /*5dc0*/  IMAD.HI.U32 R13, R9, R59, RZ ;  /* 0x0000003b090d7227 */ /* 0x000fe200078e00ff */
[----:B------:R2:W-:Y:S03]  /*5dd0*/  STL [R1+0xd0], R2 ;  /* 0x0000d00201007387 */ /* 0x0005e60000100800 */
[----:B0-----:R-:W-:Y:S02]  /*5de0*/  VIADD R11, R0, 0xc5 ;  /* 0x000000c5000b7836 */ /* 0x001fe40000000000 */
[----:B------:R-:W-:Y:S01]  /*5df0*/  IMAD R58, R8, R6, R58 ;  /* 0x00000006083a7224 */ /* 0x000fe200078e023a */
[----:B------:R-:W-:Y:S01]  /*5e00*/  IABS R6, R18 ;  /* 0x0000001200067213 */ /* 0x000fe20000000000 */
[----:B-1----:R-:W-:Y:S01]  /*5e10*/  VIADD R12, R0, 0xc3 ;  /* 0x000000c3000c7836 */ /* 0x002fe20000000000 */
[----:B------:R-:W-:Y:S01]  /*5e20*/  IABS R3, R11 ;  /* 0x0000000b00037213 */ /* 0x000fe20000000000 */
[----:B------:R-:W-:-:S03]  /*5e30*/  IMAD.MOV R13, RZ, RZ, -R13 ;  /* 0x000000ffff0d7224 */ /* 0x000fc600078e0a0d */
[----:B------:R0:W-:Y:S01]  /*5e40*/  STL [R1+0x1238], R12 ;  /* 0x0012380c01007387 */ /* 0x0001e20000100800 */
[----:B--2---:R-:W-:Y:S01]  /*5e50*/  IABS R2, R12 ;  /* 0x0000000c00027213 */ /* 0x004fe20000000000 */
[----:B------:R-:W-:Y:S02]  /*5e60*/  IMAD R59, R8, R13, R59 ;  /* 0x0000000d083b7224 */ /* 0x000fe400078e023b */
[----:B------:R1:W-:Y:S02]  /*5e70*/  STL [R1+0x1288], R18 ;  /* 0x0012881201007387 */ /* 0x0003e40000100800 */
[C---:B------:R-:W-:Y:S02]  /*5e80*/  IMAD.HI.U32 R13, R9.reuse, R2, RZ ;  /* 0x00000002090d7227 */ /* 0x040fe400078e00ff */
[----:B------:R2:W-:Y:S02]  /*5e90*/  STL [R1+0x1284], R11 ;  /* 0x0012840b01007387 */ /* 0x0005e40000100800 */
        /* <DEDUP_REMOVED lines=13> */
[C---:B------:R-:W-:Y:S02]  /*5f70*/  IMAD R7, R8.reuse, R7, R6 ;  /* 0x0000000708077224 */ /* 0x040fe400078e0206 */
[C---:B-1----:R-:W-:Y:S01]  /*5f80*/  IMAD R18, R8.reuse, R13, R2 ;  /* 0x0000000d08127224 */ /* 0x042fe200078e0202 */
[----:B------:R-:W-:Y:S01]  /*5f90*/  IABS R13, R11 ;  /* 0x0000000b000d7213 */ /* 0x000fe20000000000 */
[----:B------:R0:W-:Y:S01]  /*5fa0*/  STL [R1+0x126c], R11 ;  /* 0x00126c0b01007387 */ /* 0x0001e20000100800 */
[----:B------:R-:W-:-:S02]  /*5fb0*/  IMAD R6, R8, R12, R3 ;  /* 0x0000000c08067224 */ /* 0x000fc400078e0203 */
[----:B------:R-:W-:Y:S01]  /*5fc0*/  IMAD.MOV.U32 R2, RZ, RZ, R37 ;  /* 0x000000ffff027224 */ /* 0x000fe200078e0025 */
[----:B------:R-:W-:Y:S01]  /*5fd0*/  STL [R1+0xc4], R18 ;  /* 0x0000c41201007387 */ /* 0x000fe20000100800 */
[----:B------:R-:W-:Y:S02]  /*5fe0*/  IMAD.MOV.U32 R3, RZ, RZ, R13 ;  /* 0x000000ffff037224 */ /* 0x000fe400078e000d */
[----:B------:R-:W-:Y:S01]  /*5ff0*/  IMAD.HI.U32 R12, R9, R2, RZ ;  /* 0x00000002090c7227 */ /* 0x000fe200078e00ff */
[----:B------:R1:W-:Y:S03]  /*6000*/  STL [R1+0xc0], R7 ;  /* 0x0000c00701007387 */ /* 0x0003e60000100800 */
[----:B------:R-:W-:Y:S01]  /*6010*/  IMAD.MOV R12, RZ, RZ, -R12 ;  /* 0x000000ffff0c7224 */ /* 0x000fe200078e0a0c */
[----:B------:R2:W-:Y:S01]  /*6020*/  STL [R1+0xbc], R6 ;  /* 0x0000bc0601007387 */ /* 0x0005e20000100800 */
[----:B------:R-:W-:-:S02]  /*6030*/  VIADD R13, R0, 0xcb ;  /* 0x000000cb000d7836 */ /* 0x000fc40000000000 */
[----:B0-----:R-:W-:Y:S01]  /*6040*/  IMAD R11, R8, R12, R2 ;  /* 0x0000000c080b7224 */ /* 0x001fe200078e0202 */
[----:B------:R-:W-:Y:S01]  /*6050*/  STL [R1+0x1250], R30 ;  /* 0x0012501e01007387 */ /* 0x000fe20000100800 */
[----:B------:R-:W-:-:S03]  /*6060*/  IMAD.HI.U32 R12, R9, R61, RZ ;  /* 0x0000003d090c7227 */ /* 0x000fc600078e00ff */
[----:B------:R-:W-:Y:S01]  /*6070*/  STL [R1+0x1274], R29 ;  /* 0x0012741d01007387 */ /* 0x000fe20000100800 */
[----:B-1----:R-:W-:Y:S02]  /*6080*/  VIADD R7, R0, 0xca ;  /* 0x000000ca00077836 */ /* 0x002fe40000000000 */
[----:B--2---:R-:W-:-:S03]  /*6090*/  IMAD.HI.U32 R6, R9, R3, RZ ;  /* 0x0000000309067227 */ /* 0x004fc600078e00ff */
[----:B------:R0:W-:Y:S01]  /*60a0*/  STL [R1+0x1280], R7 ;  /* 0x0012800701007387 */ /* 0x0001e20000100800 */
[----:B------:R-:W-:Y:S02]  /*60b0*/  IMAD.MOV R6, RZ, RZ, -R6 ;  /* 0x000000ffff067224 */ /* 0x000fe400078e0a06 */
[----:B------:R-:W-:Y:S01]  /*60c0*/  IMAD.MOV R12, RZ, RZ, -R12 ;  /* 0x000000ffff0c7224 */ /* 0x000fe200078e0a0c */
[----:B------:R1:W-:Y:S01]  /*60d0*/  STL [R1+0xb8], R11 ;  /* 0x0000b80b01007387 */ /* 0x0003e20000100800 */
[C---:B------:R-:W-:Y:S02]  /*60e0*/  IMAD R3, R8.reuse, R6, R3 ;  /* 0x0000000608037224 */ /* 0x040fe400078e0203 */
[----:B------:R-:W-:Y:S02]  /*60f0*/  IMAD R61, R8, R12, R61 ;  /* 0x0000000c083d7224 */ /* 0x000fe400078e023d */
[C---:B------:R-:W-:Y:S01]  /*6100*/  VIADD R12, R0.reuse, 0xcd ;  /* 0x000000cd000c7836 */ /* 0x040fe20000000000 */
[----:B0-----:R-:W-:Y:S01]  /*6110*/  IABS R7, R7 ;  /* 0x0000000700077213 */ /* 0x001fe20000000000 */
[----:B------:R0:W-:Y:S01]  /*6120*/  STL [R1+0xb4], R3 ;  /* 0x0000b40301007387 */ /* 0x0001e20000100800 */
[----:B------:R-:W-:-:S02]  /*6130*/  VIADD R18, R0, 0xce ;  /* 0x000000ce00127836 */ /* 0x000fc40000000000 */
[----:B-1----:R-:W-:Y:S01]  /*6140*/  VIADD R11, R0, 0xcc ;  /* 0x000000cc000b7836 */ /* 0x002fe20000000000 */
[----:B------:R1:W-:Y:S01]  /*6150*/  STL [R1+0x1264], R13 ;  /* 0x0012640d01007387 */ /* 0x0003e20000100800 */
[----:B------:R-:W-:Y:S01]  /*6160*/  IMAD.MOV.U32 R2, RZ, RZ, R7 ;  /* 0x000000ffff027224 */ /* 0x000fe200078e0007 */
[----:B------:R-:W-:Y:S01]  /*6170*/  IABS R37, R18 ;  /* 0x0000001200257213 */ /* 0x000fe20000000000 */
[C---:B------:R-:W-:Y:S01]  /*6180*/  IMAD.HI.U32 R7, R9.reuse, R60, RZ ;  /* 0x0000003c09077227 */ /* 0x040fe200078e00ff */
[----:B------:R2:W-:Y:S01]  /*6190*/  STL [R1+0x12a8], R11 ;  /* 0x0012a80b01007387 */ /* 0x0005e20000100800 */
[----:B0-----:R-:W-:Y:S02]  /*61a0*/  IABS R3, R13 ;  /* 0x0000000d00037213 */ /* 0x001fe40000000000 */
[----:B------:R-:W-:-:S04]  /*61b0*/  IMAD.HI.U32 R6, R9, R2, RZ ;  /* 0x0000000209067227 */ /* 0x000fc800078e00ff */
[----:B------:R-:W-:Y:S02]  /*61c0*/  IMAD.MOV R6, RZ, RZ, -R6 ;  /* 0x000000ffff067224 */ /* 0x000fe400078e0a06 */
[----:B------:R-:W-:Y:S02]  /*61d0*/  IMAD.MOV R7, RZ, RZ, -R7 ;  /* 0x000000ffff077224 */ /* 0x000fe400078e0a07 */
[C---:B------:R-:W-:Y:S02]  /*61e0*/  IMAD R2, R8.reuse, R6, R2 ;  /* 0x0000000608027224 */ /* 0x040fe400078e0202 */
[----:B------:R-:W-:Y:S01]  /*61f0*/  IMAD R60, R8, R7, R60 ;  /* 0x00000007083c7224 */ /* 0x000fe200078e023c */
[----:B------:R-:W-:Y:S01]  /*6200*/  IABS R7, R11 ;  /* 0x0000000b00077213 */ /* 0x000fe20000000000 */
[----:B-1----:R-:W-:Y:S01]  /*6210*/  IMAD.HI.U32 R13, R9, R3, RZ ;  /* 0x00000003090d7227 */ /* 0x002fe200078e00ff */
[----:B------:R0:W-:Y:S03]  /*6220*/  STL [R1+0xac], R2 ;  /* 0x0000ac0201007387 */ /* 0x0001e60000100800 */
[----:B--2---:R-:W-:Y:S01]  /*6230*/  VIADD R11, R0, 0xcf ;  /* 0x000000cf000b7836 */ /* 0x004fe20000000000 */
[----:B------:R1:W-:Y:S01]  /*6240*/  STL [R1+0x128c], R12 ;  /* 0x00128c0c01007387 */ /* 0x0003e20000100800 */
[----:B------:R-:W-:-:S03]  /*6250*/  IMAD.MOV R13, RZ, RZ, -R13 ;  /* 0x000000ffff0d7224 */ /* 0x000fc600078e0a0d */
[----:B------:R2:W-:Y:S01]  /*6260*/  STL [R1+0x1290], R18 ;  /* 0x0012901201007387 */ /* 0x0005e20000100800 */
[----:B------:R-:W-:Y:S02]  /*6270*/  IABS R6, R11 ;  /* 0x0000000b00067213 */ /* 0x000fe40000000000 */
[----:B0-----:R-:W-:Y:S01]  /*6280*/  IABS R2, R12 ;  /* 0x0000000c00027213 */ /* 0x001fe20000000000 */
[----:B------:R0:W-:Y:S01]  /*6290*/  STL [R1+0x1294], R11 ;  /* 0x0012940b01007387 */ /* 0x0001e20000100800 */
[----:B-1----:R-:W-:-:S04]  /*62a0*/  IMAD.HI.U32 R12, R9, R7, RZ ;  /* 0x00000007090c7227 */ /* 0x002fc800078e00ff */
[----:B------:R-:W-:Y:S02]  /*62b0*/  IMAD.MOV R12, RZ, RZ, -R12 ;  /* 0x000000ffff0c7224 */ /* 0x000fe400078e0a0c */
[----:B--2---:R-:W-:Y:S02]  /*62c0*/  VIADD R18, R0, 0xe9 ;  /* 0x000000e900127836 */ /* 0x004fe40000000000 */
[----:B0-----:R-:W-:Y:S02]  /*62d0*/  IMAD R11, R8, R13, R3 ;  /* 0x0000000d080b7224 */ /* 0x001fe400078e0203 */
[----:B------:R-:W-:Y:S02]  /*62e0*/  IMAD.MOV.U32 R3, RZ, RZ, R37 ;  /* 0x000000ffff037224 */ /* 0x000fe400078e0025 */
[----:B------:R-:W-:Y:S01]  /*62f0*/  IMAD.HI.U32 R13, R9, R2, RZ ;  /* 0x00000002090d7227 */ /* 0x000fe200078e00ff */
[----:B------:R0:W-:Y:S03]  /*6300*/  STL [R1+0xa4], R11 ;  /* 0x0000a40b01007387 */ /* 0x0001e60000100800 */
[----:B------:R-:W-:-:S02]  /*6310*/  IMAD.MOV R13, RZ, RZ, -R13 ;  /* 0x000000ffff0d7224 */ /* 0x000fc400078e0a0d */
[----:B0-----:R-:W-:Y:S02]  /*6320*/  IMAD R11, R8, R12, R7 ;  /* 0x0000000c080b7224 */ /* 0x001fe400078e0207 */
[----:B------:R-:W-:-:S03]  /*6330*/  IMAD.HI.U32 R7, R9, R3, RZ ;  /* 0x0000000309077227 */ /* 0x000fc600078e00ff */
[----:B------:R0:W-:Y:S01]  /*6340*/  STL [R1+0xa0], R11 ;  /* 0x0000a00b01007387 */ /* 0x0001e20000100800 */
[----:B------:R-:W-:-:S03]  /*6350*/  IMAD.HI.U32 R12, R9, R6, RZ ;  /* 0x00000006090c7227 */ /* 0x000fc600078e00ff */
[----:B------:R-:W-:Y:S01]  /*6360*/  STL [R1+0x1270], R28 ;  /* 0x0012701c01007387 */ /* 0x000fe20000100800 */
[----:B------:R-:W-:Y:S02]  /*6370*/  IMAD.MOV R7, RZ, RZ, -R7 ;  /* 0x000000ffff077224 */ /* 0x000fe400078e0a07 */
[----:B------:R-:W-:Y:S01]  /*6380*/  IMAD.MOV R12, RZ, RZ, -R12 ;  /* 0x000000ffff0c7224 */ /* 0x000fe200078e0a0c */
[----:B------:R-:W-:Y:S01]  /*6390*/  STL [R1+0x12a0], R27 ;  /* 0x0012a01b01007387 */ /* 0x000fe20000100800 */
[C---:B------:R-:W-:Y:S02]  /*63a0*/  IMAD R7, R8.reuse, R7, R3 ;  /* 0x0000000708077224 */ /* 0x040fe400078e0203 */
[C---:B0-----:R-:W-:Y:S01]  /*63b0*/  IMAD R11, R8.reuse, R13, R2 ;  /* 0x0000000d080b7224 */ /* 0x041fe200078e0202 */
[----:B------:R-:W-:Y:S01]  /*63c0*/  IABS R2, R27 ;  /* 0x0000001b00027213 */ /* 0x000fe20000000000 */
[C---:B------:R-:W-:Y:S02]  /*63d0*/  IMAD R3, R8.reuse, R12, R6 ;  /* 0x0000000c08037224 */ /* 0x040fe400078e0206 */
[----:B------:R-:W-:Y:S01]  /*63e0*/  IMAD.HI.U32 R6, R9, R50, RZ ;  /* 0x0000003209067227 */ /* 0x000fe200078e00ff */
[----:B------:R0:W-:Y:S03]  /*63f0*/  STL [R1+0x9c], R11 ;  /* 0x00009c0b01007387 */ /* 0x0001e60000100800 */
[----:B------:R-:W-:Y:S01]  /*6400*/  IMAD.MOV R6, RZ, RZ, -R6 ;  /* 0x000000ffff067224 */ /* 0x000fe200078e0a06 */
[----:B------:R1:W-:Y:S03]  /*6410*/  STL [R1+0x98], R7 ;  /* 0x0000980701007387 */ /* 0x0003e60000100800 */
[----:B------:R-:W-:Y:S01]  /*6420*/  IMAD R50, R8, R6, R50 ;  /* 0x0000000608327224 */ /* 0x000fe200078e0232 */
[----:B------:R2:W-:Y:S01]  /*6430*/  STL [R1+0x94], R3 ;  /* 0x0000940301007387 */ /* 0x0005e20000100800 */
[----:B------:R-:W-:Y:S01]  /*6440*/  IABS R6, R25 ;  /* 0x0000001900067213 */ /* 0x000fe20000000000 */
[----:B0-----:R-:W-:-:S02]  /*6450*/  VIADD R11, R0, 0xd2 ;  /* 0x000000d2000b7836 */ /* 0x001fc40000000000 */
[----:B-1----:R-:W-:-:S03]  /*6460*/  VIADD R7, R0, 0xd3 ;  /* 0x000000d300077836 */ /* 0x002fc60000000000 */
[----:B------:R-:W-:Y:S01]  /*6470*/  IABS R12, R11 ;  /* 0x0000000b000c7213 */ /* 0x000fe20000000000 */
[----:B------:R-:W-:Y:S01]  /*6480*/  STL [R1+0x127c], R11 ;  /* 0x00127c0b01007387 */ /* 0x000fe20000100800 */
[----:B--2---:R-:W-:-:S03]  /*6490*/  IMAD.HI.U32 R3, R9, R2, RZ ;  /* 0x0000000209037227 */ /* 0x004fc600078e00ff */
[----:B------:R0:W-:Y:S01]  /*64a0*/  STL [R1+0x1278], R7 ;  /* 0x0012780701007387 */ /* 0x0001e20000100800 */
[----:B------:R-:W-:-:S03]  /*64b0*/  IMAD.HI.U32 R13, R9, R12, RZ ;  /* 0x0000000c090d7227 */ /* 0x000fc600078e00ff */
[----:B------:R-:W-:Y:S01]  /*64c0*/  STL [R1+0xf08], R81 ;  /* 0x000f085101007387 */ /* 0x000fe20000100800 */
[----:B------:R-:W-:Y:S02]  /*64d0*/  IMAD.MOV R3, RZ, RZ, -R3 ;  /* 0x000000ffff037224 */ /* 0x000fe400078e0a03 */
[----:B------:R-:W-:Y:S01]  /*64e0*/  IMAD.MOV R13, RZ, RZ, -R13 ;  /* 0x000000ffff0d7224 */ /* 0x000fe200078e0a0d */
[----:B------:R-:W-:Y:S01]  /*64f0*/  STL [R1+0x129c], R26 ;  /* 0x00129c1a01007387 */ /* 0x000fe20000100800 */
[----:B0-----:R-:W-:Y:S01]  /*6500*/  IABS R7, R7 ;  /* 0x0000000700077213 */ /* 0x001fe20000000000 */
[C---:B------:R-:W-:Y:S01]  /*6510*/  IMAD R2, R8.reuse, R3, R2 ;  /* 0x0000000308027224 */ /* 0x040fe200078e0202 */
[----:B------:R-:W-:Y:S01]  /*6520*/  IABS R3, R26 ;  /* 0x0000001a00037213 */ /* 0x000fe20000000000 */
[----:B------:R-:W-:Y:S01]  /*6530*/  IMAD R11, R8, R13, R12 ;  /* 0x0000000d080b7224 */ /* 0x000fe200078e020c */
[----:B------:R-:W-:Y:S01]  /*6540*/  STL [R1+0x12ac], R25 ;  /* 0x0012ac1901007387 */ /* 0x000fe20000100800 */
[----:B------:R-:W-:-:S03]  /*6550*/  IMAD.HI.U32 R37, R9, R7, RZ ;  /* 0x0000000709257227 */ /* 0x000fc600078e00ff */
[----:B------:R0:W-:Y:S01]  /*6560*/  STL [R1+0x8c], R11 ;  /* 0x00008c0b01007387 */ /* 0x0001e20000100800 */
[----:B------:R-:W-:Y:S02]  /*6570*/  IMAD.MOV R37, RZ, RZ, -R37 ;  /* 0x000000ffff257224 */ /* 0x000fe400078e0a25 */
[----:B------:R-:W-:-:S04]  /*6580*/  IMAD.HI.U32 R13, R9, R3, RZ ;  /* 0x00000003090d7227 */ /* 0x000fc800078e00ff */
[----:B------:R-:W-:Y:S01]  /*6590*/  IMAD R7, R8, R37, R7 ;  /* 0x0000002508077224 */ /* 0x000fe200078e0207 */
[----:B------:R-:W-:Y:S01]  /*65a0*/  IABS R37, R23 ;  /* 0x0000001700257213 */ /* 0x000fe20000000000 */
[----:B------:R-:W-:Y:S02]  /*65b0*/  IMAD.MOV R13, RZ, RZ, -R13 ;  /* 0x000000ffff0d7224 */ /* 0x000fe400078e0a0d */
[----:B0-----:R-:W-:Y:S01]  /*65c0*/  VIADD R11, R0, 0xe8 ;  /* 0x000000e8000b7836 */ /* 0x001fe20000000000 */
[----:B------:R0:W-:Y:S01]  /*65d0*/  STL [R1+0x88], R7 ;  /* 0x0000880701007387 */ /* 0x0001e20000100800 */
[----:B------:R-:W-:Y:S01]  /*65e0*/  IMAD R3, R8, R13, R3 ;  /* 0x0000000d08037224 */ /* 0x000fe200078e0203 */
[----:B------:R-:W-:Y:S01]  /*65f0*/  IABS R13, R18 ;  /* 0x00000012000d7213 */ /* 0x000fe20000000000 */
[----:B------:R-:W-:Y:S01]  /*6600*/  IMAD.HI.U32 R12, R9, R6, RZ ;  /* 0x00000006090c7227 */ /* 0x000fe200078e00ff */
[----:B------:R-:W-:Y:S01]  /*6610*/  STL [R1+0x12b0], R24 ;  /* 0x0012b01801007387 */ /* 0x000fe20000100800 */
[----:B------:R-:W-:-:S02]  /*6620*/  IABS R38, R11 ;  /* 0x0000000b00267213 */ /* 0x000fc40000000000 */
[----:B------:R-:W-:Y:S01]  /*6630*/  IMAD.MOV R12, RZ, RZ, -R12 ;  /* 0x000000ffff0c7224 */ /* 0x000fe200078e0a0c */
[----:B------:R-:W-:Y:S01]  /*6640*/  STL [R1+0x12b4], R23 ;  /* 0x0012b41701007387 */ /* 0x000fe20000100800 */
[----:B0-----:R-:W-:Y:S02]  /*6650*/  IABS R7, R24 ;  /* 0x0000001800077213 */ /* 0x001fe40000000000 */
[----:B------:R-:W-:Y:S01]  /*6660*/  IMAD R6, R8, R12, R6 ;  /* 0x0000000c08067224 */ /* 0x000fe200078e0206 */
[----:B------:R-:W-:Y:S01]  /*6670*/  STL [R1+0x12b8], R11 ;  /* 0x0012b80b01007387 */ /* 0x000fe20000100800 */
[----:B------:R-:W-:-:S03]  /*6680*/  IMAD.HI.U32 R12, R9, R37, RZ ;  /* 0x00000025090c7227 */ /* 0x000fc600078e00ff */
[----:B------:R0:W-:Y:S01]  /*6690*/  STL [R1+0x12a4], R18 ;  /* 0x0012a41201007387 */ /* 0x0001e20000100800 */
[----:B------:R-:W-:Y:S02]  /*66a0*/  IMAD.MOV R12, RZ, RZ, -R12 ;  /* 0x000000ffff0c7224 */ /* 0x000fe400078e0a0c */
[----:B------:R-:W-:-:S04]  /*66b0*/  IMAD.HI.U32 R92, R9, R7, RZ ;  /* 0x00000007095c7227 */ /* 0x000fc800078e00ff */
[----:B------:R-:W-:Y:S02]  /*66c0*/  IMAD R37, R8, R12, R37 ;  /* 0x0000000c08257224 */ /* 0x000fe400078e0225 */
[----:B------:R-:W-:Y:S02]  /*66d0*/  IMAD.MOV R92, RZ, RZ, -R92 ;  /* 0x000000ffff5c7224 */ /* 0x000fe400078e0a5c */
[----:B0-----:R-:W-:Y:S02]  /*66e0*/  VIADD R18, R0, 0xf0 ;  /* 0x000000f000127836 */ /* 0x001fe40000000000 */
[----:B------:R-:W-:-:S03]  /*66f0*/  IMAD.HI.U32 R91, R9, R38, RZ ;  /* 0x00000026095b7227 */ /* 0x000fc600078e00ff */
[----:B------:R0:W-:Y:S01]  /*6700*/  STL [R1+0x1298], R18 ;  /* 0x0012981201007387 */ /* 0x0001e20000100800 */
[----:B------:R-:W-:Y:S01]  /*6710*/  IABS R12, R18 ;  /* 0x00000012000c7213 */ /* 0x000fe20000000000 */
[----:B------:R-:W-:Y:S02]  /*6720*/  @!P0 IMAD.IADD R39, R39, 0x1, -R15 ;  /* 0x0000000127278824 */ /* 0x000fe400078e0a0f */
[----:B------:R-:W2:Y:S01]  /*6730*/  LDL.LU R81, [R1+0x137c] ;  /* 0x00137c0001517983 */ /* 0x000ea20000300800 */
[----:B------:R-:W-:Y:S02]  /*6740*/  IMAD R7, R8, R92, R7 ;  /* 0x0000005c08077224 */ /* 0x000fe400078e0207 */
[----:B------:R-:W-:Y:S02]  /*6750*/  IMAD.MOV R91, RZ, RZ, -R91 ;  /* 0x000000ffff5b7224 */ /* 0x000fe400078e0a5b */
[----:B------:R-:W-:-:S04]  /*6760*/  IMAD.HI.U32 R92, R9, R13, RZ ;  /* 0x0000000d095c7227 */ /* 0x000fc800078e00ff */
[----:B0-----:R-:W-:Y:S02]  /*6770*/  VIADD R18, R0, 0xf1 ;  /* 0x000000f100127836 */ /* 0x001fe40000000000 */
[----:B------:R-:W-:-:S03]  /*6780*/  IMAD R38, R8, R91, R38 ;  /* 0x0000005b08267224 */ /* 0x000fc600078e0226 */
[----:B------:R0:W-:Y:S01]  /*6790*/  STL [R1+0x1244], R18 ;  /* 0x0012441201007387 */ /* 0x0001e20000100800 */
[----:B------:R-:W-:Y:S01]  /*67a0*/  IABS R15, R18 ;  /* 0x00000012000f7213 */ /* 0x000fe20000000000 */
[----:B------:R-:W-:Y:S02]  /*67b0*/  IMAD.MOV R92, RZ, RZ, -R92 ;  /* 0x000000ffff5c7224 */ /* 0x000fe400078e0a5c */
[----:B------:R-:W-:Y:S01]  /*67c0*/  IMAD.HI.U32 R91, R9, R12, RZ ;  /* 0x0000000c095b7227 */ /* 0x000fe200078e00ff */
[----:B0-----:R-:W3:Y:S03]  /*67d0*/  LDL R18, [R1+0xf54] ;  /* 0x000f540001127983 */ /* 0x001ee60000100800 */
[----:B------:R-:W-:Y:S02]  /*67e0*/  IMAD R13, R8, R92, R13 ;  /* 0x0000005c080d7224 */ /* 0x000fe400078e020d */
[----:B------:R-:W-:-:S04]  /*67f0*/  IMAD.MOV R92, RZ, RZ, -R91 ;  /* 0x000000ffff5c7224 */ /* 0x000fc800078e0a5b */
[C---:B------:R-:W-:Y:S02]  /*6800*/  IMAD R12, R8.reuse, R92, R12 ;  /* 0x0000005c080c7224 */ /* 0x040fe400078e020c */
[----:B------:R-:W4:Y:S01]  /*6810*/  LDL R92, [R1+0xf48] ;  /* 0x000f4800015c7983 */ /* 0x000f220000100800 */
[----:B------:R-:W-:Y:S02]  /*6820*/  ISETP.GT.U32.AND P5, PT, R8, R83, PT ;  /* 0x000000530800720c */ /* 0x000fe40003fa4070 */
[----:B------:R-:W-:Y:S01]  /*6830*/  ISETP.NE.AND P1, PT, R10, RZ, PT ;  /* 0x000000ff0a00720c */ /* 0x000fe20003f25270 */
[----:B------:R-:W-:Y:S01]  /*6840*/  @!P2 IMAD.MOV R39, RZ, RZ, -R39 ;  /* 0x000000ffff27a224 */ /* 0x000fe200078e0a27 */
[----:B------:R-:W-:-:S09]  /*6850*/  ISETP.GT.U32.AND P0, PT, R8, R14, PT ;  /* 0x0000000e0800720c */ /* 0x000fd20003f04070 */
[--C-:B------:R-:W-:Y:S02]  /*6860*/  @!P5 IMAD.IADD R83, R83, 0x1, -R8.reuse ;  /* 0x000000015353d824 */ /* 0x100fe400078e0a08 */
[----:B------:R-:W-:Y:S02]  /*6870*/  @!P1 LOP3.LUT R39, RZ, R10, RZ, 0x33, !PT ;  /* 0x0000000aff279212 */ /* 0x000fe400078e33ff */
[C---:B------:R-:W-:Y:S02]  /*6880*/  ISETP.GT.U32.AND P1, PT, R8.reuse, R86, PT ;  /* 0x000000560800720c */ /* 0x040fe40003f24070 */
[----:B------:R-:W-:Y:S01]  /*6890*/  ISETP.GT.U32.AND P6, PT, R8, R82, PT ;  /* 0x000000520800720c */ /* 0x000fe20003fc4070 */
[----:B------:R-:W-:Y:S01]  /*68a0*/  @!P0 IMAD.IADD R14, R14, 0x1, -R8 ;  /* 0x000000010e0e8824 */ /* 0x000fe200078e0a08 */
[C---:B------:R-:W-:Y:S01]  /*68b0*/  ISETP.GT.U32.AND P4, PT, R8.reuse, R16, PT ;  /* 0x000000100800720c */ /* 0x040fe20003f84070 */
[----:B------:R-:W4:Y:S01]  /*68c0*/  LDL R10, [R1+0xf80] ;  /* 0x000f8000010a7983 */ /* 0x000f220000100800 */
[----:B------:R-:W-:-:S07]  /*68d0*/  ISETP.GT.U32.AND P0, PT, R8, R85, PT ;  /* 0x000000550800720c */ /* 0x000fce0003f04070 */
[--C-:B------:R-:W-:Y:S02]  /*68e0*/  @!P1 IMAD.IADD R86, R86, 0x1, -R8.reuse ;  /* 0x0000000156569824 */ /* 0x100fe400078e0a08 */
[--C-:B------:R-:W-:Y:S01]  /*68f0*/  @!P6 IMAD.IADD R82, R82, 0x1, -R8.reuse ;  /* 0x000000015252e824 */ /* 0x100fe200078e0a08 */
[----:B------:R-:W-:Y:S01]  /*6900*/  ISETP.GT.U32.AND P6, PT, R8, R14, PT ;  /* 0x0000000e0800720c */ /* 0x000fe20003fc4070 */
[--C-:B------:R-:W-:Y:S01]  /*6910*/  @!P4 IMAD.IADD R16, R16, 0x1, -R8.reuse ;  /* 0x000000011010c824 */ /* 0x100fe200078e0a08 */
[----:B------:R-:W-:Y:S01]  /*6920*/  ISETP.GT.U32.AND P2, PT, R8, R84, PT ;  /* 0x000000540800720c */ /* 0x000fe20003f44070 */
[----:B------:R-:W-:Y:S01]  /*6930*/  @!P0 IMAD.IADD R85, R85, 0x1, -R8 ;  /* 0x0000000155558824 */ /* 0x000fe200078e0a08 */
[----:B------:R-:W-:Y:S01]  /*6940*/  ISETP.GE.AND P4, PT, R0, RZ, PT ;  /* 0x000000ff0000720c */ /* 0x000fe20003f86270 */
[----:B------:R-:W-:-:S04]  /*6950*/  IMAD.HI.U32 R91, R9, R15, RZ ;  /* 0x0000000f095b7227 */ /* 0x000fc800078e00ff */
[----:B------:R-:W-:-:S04]  /*6960*/  IMAD.MOV R91, RZ, RZ, -R91 ;  /* 0x000000ffff5b7224 */ /* 0x000fc800078e0a5b */
[--C-:B------:R-:W-:Y:S02]  /*6970*/  @!P6 IMAD.IADD R14, R14, 0x1, -R8.reuse ;  /* 0x000000010e0ee824 */ /* 0x100fe400078e0a08 */
[----:B------:R-:W-:Y:S01]  /*6980*/  @!P2 IMAD.IADD R84, R84, 0x1, -R8 ;  /* 0x000000015454a824 */ /* 0x000fe200078e0a08 */
[C---:B------:R-:W-:Y:S01]  /*6990*/  ISETP.GT.U32.AND P2, PT, R8.reuse, R82, PT ;  /* 0x000000520800720c */ /* 0x040fe20003f44070 */
[----:B------:R-:W-:Y:S02]  /*69a0*/  @!P4 IMAD.MOV R14, RZ, RZ, -R14 ;  /* 0x000000ffff0ec224 */ /* 0x000fe400078e0a0e */
[----:B------:R-:W-:Y:S02]  /*69b0*/  IMAD R15, R8, R91, R15 ;  /* 0x0000005b080f7224 */ /* 0x000fe400078e020f */
[----:B------:R-:W4:Y:S08]  /*69c0*/  LDL R91, [R1+0xf64] ;  /* 0x000f6400015b7983 */ /* 0x000f300000100800 */
[----:B------:R-:W-:Y:S01]  /*69d0*/  @!P2 IMAD.IADD R82, R82, 0x1, -R8 ;  /* 0x000000015252a824 */ /* 0x000fe200078e0a08 */
[----:B------:R-:W-:-:S13]  /*69e0*/  ISETP.GT.U32.AND P2, PT, R8, R16, PT ;  /* 0x000000100800720c */ /* 0x000fda0003f44070 */
[----:B------:R-:W-:Y:S01]  /*69f0*/  @!P2 IMAD.IADD R16, R16, 0x1, -R8 ;  /* 0x000000011010a824 */ /* 0x000fe200078e0a08 */
[----:B--2---:R-:W-:-:S13]  /*6a00*/  ISETP.GT.U32.AND P3, PT, R8, R81, PT ;  /* 0x000000510800720c */ /* 0x004fda0003f64070 */
[----:B------:R-:W-:-:S05]  /*6a10*/  @!P3 IMAD.IADD R81, R81, 0x1, -R8 ;  /* 0x000000015151b824 */ /* 0x000fca00078e0a08 */
[----:B------:R-:W-:Y:S02]  /*6a20*/  ISETP.GT.U32.AND P5, PT, R8, R81, PT ;  /* 0x000000510800720c */ /* 0x000fe40003fa4070 */
[----:B---3--:R-:W-:-:S11]  /*6a30*/  ISETP.GE.AND P1, PT, R18, RZ, PT ;  /* 0x000000ff1200720c */ /* 0x008fd60003f26270 */
[----:B------:R-:W-:-:S04]  /*6a40*/  @!P5 IMAD.IADD R81, R81, 0x1, -R8 ;  /* 0x000000015151d824 */ /* 0x000fc800078e0a08 */
[----:B------:R-:W-:Y:S02]  /*6a50*/  IMAD.MOV.U32 R18, RZ, RZ, R81 ;  /* 0x000000ffff127224 */ /* 0x000fe400078e0051 */
[----:B------:R-:W2:Y:S01]  /*6a60*/  LDL R81, [R1+0xf60] ;  /* 0x000f600001517983 */ /* 0x000ea20000100800 */
[----:B----4-:R-:W-:-:S03]  /*6a70*/  ISETP.GE.AND P0, PT, R92, RZ, PT ;  /* 0x000000ff5c00720c */ /* 0x010fc60003f06270 */
[----:B------:R-:W3:Y:S04]  /*6a80*/  LDL R92, [R1+0xf84] ;  /* 0x000f8400015c7983 */ /* 0x000ee80000100800 */
[----:B------:R-:W-:Y:S06]  /*6a90*/  STL [R1+0x3c], R14 ;  /* 0x00003c0e01007387 */ /* 0x000fec0000100800 */
[----:B------:R-:W-:-:S05]  /*6aa0*/  @!P0 IMAD.MOV R18, RZ, RZ, -R18 ;  /* 0x000000ffff128224 */ /* 0x000fca00078e0a12 */
[----:B------:R0:W-:Y:S04]  /*6ab0*/  STL [R1+0x38], R18 ;  /* 0x0000381201007387 */ /* 0x0001e80000100800 */
[----:B0-----:R-:W4:Y:S01]  /*6ac0*/  LDL.LU R18, [R1+0x1378] ;  /* 0x0013780001127983 */ /* 0x001f220000300800 */
[----:B------:R-:W-:-:S04]  /*6ad0*/  IMAD.MOV.U32 R14, RZ, RZ, R82 ;  /* 0x000000ffff0e7224 */ /* 0x000fc800078e0052 */
[----:B------:R-:W-:-:S05]  /*6ae0*/  @!P1 IMAD.MOV R14, RZ, RZ, -R14 ;  /* 0x000000ffff0e9224 */ /* 0x000fca00078e0a0e */
[----:B------:R0:W-:Y:S02]  /*6af0*/  STL [R1+0x2d4], R14 ;  /* 0x0002d40e01007387 */ /* 0x0001e40000100800 */
[----:B0-----:R-:W-:-:S05]  /*6b00*/  VIADD R14, R0, 0xf8 ;  /* 0x000000f8000e7836 */ /* 0x001fca0000000000 */
[----:B------:R-:W-:Y:S04]  /*6b10*/  STL [R1+0x11f0], R14 ;  /* 0x0011f00e01007387 */ /* 0x000fe80000100800 */
[----:B------:R0:W-:Y:S04]  /*6b20*/  STL [R1+0x1300], R16 ;  /* 0x0013001001007387 */ /* 0x0001e80000100800 */
[----:B0-----:R-:W4:Y:S01]  /*6b30*/  LDL R16, [R1+0xfa8] ;  /* 0x000fa80001107983 */ /* 0x001f220000100800 */
[C---:B------:R-:W-:Y:S02]  /*6b40*/  ISETP.GT.U32.AND P3, PT, R8.reuse, R90, PT ;  /* 0x0000005a0800720c */ /* 0x040fe40003f64070 */
[----:B------:R-:W-:-:S02]  /*6b50*/  ISETP.GT.U32.AND P5, PT, R8, R85, PT ;  /* 0x000000550800720c */ /* 0x000fc40003fa4070 */
[----:B------:R-:W-:-:S09]  /*6b60*/  ISETP.GT.U32.AND P4, PT, R8, R17, PT ;  /* 0x000000110800720c */ /* 0x000fd20003f84070 */
[--C-:B------:R-:W-:Y:S01]  /*6b70*/  @!P3 IMAD.IADD R90, R90, 0x1, -R8.reuse ;  /* 0x000000015a5ab824 */ /* 0x100fe200078e0a08 */
[C---:B------:R-:W-:Y:S01]  /*6b80*/  ISETP.GT.U32.AND P3, PT, R8.reuse, R83, PT ;  /* 0x000000530800720c */ /* 0x040fe20003f64070 */
[--C-:B------:R-:W-:Y:S01]  /*6b90*/  @!P5 IMAD.IADD R85, R85, 0x1, -R8.reuse ;  /* 0x000000015555d824 */ /* 0x100fe200078e0a08 */
[----:B------:R-:W-:Y:S01]  /*6ba0*/  ISETP.GT.U32.AND P6, PT, R8, R84, PT ;  /* 0x000000540800720c */ /* 0x000fe20003fc4070 */
[----:B------:R-:W-:Y:S01]  /*6bb0*/  @!P4 IMAD.IADD R17, R17, 0x1, -R8 ;  /* 0x000000011111c824 */ /* 0x000fe200078e0a08 */
[----:B------:R-:W-:-:S09]  /*6bc0*/  ISETP.GE.AND P4, PT, R10, RZ, PT ;  /* 0x000000ff0a00720c */ /* 0x000fd20003f86270 */
[----:B------:R-:W-:-:S04]  /*6bd0*/  @!P3 IMAD.IADD R83, R83, 0x1, -R8 ;  /* 0x000000015353b824 */ /* 0x000fc800078e0a08 */
[----:B------:R-:W-:Y:S01]  /*6be0*/  IMAD.MOV.U32 R10, RZ, RZ, R83 ;  /* 0x000000ffff0a7224 */ /* 0x000fe200078e0053 */
[C---:B------:R-:W-:Y:S01]  /*6bf0*/  ISETP.GT.U32.AND P0, PT, R8.reuse, R86, PT ;  /* 0x000000560800720c */ /* 0x040fe20003f04070 */
[----:B------:R-:W-:Y:S01]  /*6c00*/  STL [R1+0x1304], R17 ;  /* 0x0013041101007387 */ /* 0x000fe20000100800 */
[----:B------:R-:W-:Y:S01]  /*6c10*/  ISETP.GT.U32.AND P1, PT, R8, R90, PT ;  /* 0x0000005a0800720c */ /* 0x000fe20003f24070 */
[----:B------:R-:W-:Y:S01]  /*6c20*/  @!P6 IMAD.IADD R84, R84, 0x1, -R8 ;  /* 0x000000015454e824 */ /* 0x000fe200078e0a08 */
[----:B------:R-:W-:-:S09]  /*6c30*/  ISETP.GT.U32.AND P6, PT, R8, R88, PT ;  /* 0x000000580800720c */ /* 0x000fd20003fc4070 */
[--C-:B------:R-:W-:Y:S01]  /*6c40*/  @!P0 IMAD.IADD R86, R86, 0x1, -R8.reuse ;  /* 0x0000000156568824 */ /* 0x100fe200078e0a08 */
[----:B------:R-:W-:Y:S01]  /*6c50*/  ISETP.GE.AND P0, PT, R91, RZ, PT ;  /* 0x000000ff5b00720c */ /* 0x000fe20003f06270 */
[----:B------:R-:W-:Y:S02]  /*6c60*/  IMAD.MOV.U32 R91, RZ, RZ, R85 ;  /* 0x000000ffff5b7224 */ /* 0x000fe400078e0055 */
[--C-:B------:R-:W-:Y:S02]  /*6c70*/  @!P1 IMAD.IADD R90, R90, 0x1, -R8.reuse ;  /* 0x000000015a5a9824 */ /* 0x100fe400078e0a08 */
[----:B------:R-:W-:Y:S02]  /*6c80*/  @!P6 IMAD.IADD R88, R88, 0x1, -R8 ;  /* 0x000000015858e824 */ /* 0x000fe400078e0a08 */
[----:B------:R-:W-:Y:S01]  /*6c90*/  @!P4 IMAD.MOV R91, RZ, RZ, -R91 ;  /* 0x000000ffff5bc224 */ /* 0x000fe200078e0a5b */
[----:B------:R-:W-:-:S13]  /*6ca0*/  ISETP.GT.U32.AND P4, PT, R8, R21, PT ;  /* 0x000000150800720c */ /* 0x000fda0003f84070 */
[----:B------:R-:W-:Y:S01]  /*6cb0*/  @!P4 IMAD.IADD R21, R21, 0x1, -R8 ;  /* 0x000000011515c824 */ /* 0x000fe200078e0a08 */
[----:B--2---:R-:W-:-:S13]  /*6cc0*/  ISETP.GE.AND P5, PT, R81, RZ, PT ;  /* 0x000000ff5100720c */ /* 0x004fda0003fa6270 */
[----:B------:R-:W-:-:S05]  /*6cd0*/  @!P5 IMAD.MOV R10, RZ, RZ, -R10 ;  /* 0x000000ffff0ad224 */ /* 0x000fca00078e0a0a */
[----:B------:R0:W-:Y:S04]  /*6ce0*/  STL [R1+0x34], R10 ;  /* 0x0000340a01007387 */ /* 0x0001e80000100800 */
[----:B------:R-:W2:Y:S01]  /*6cf0*/  LDL R82, [R1+0xfec] ;  /* 0x000fec0001527983 */ /* 0x000ea20000100800 */
[----:B---3--:R-:W-:-:S03]  /*6d00*/  ISETP.GE.AND P1, PT, R92, RZ, PT ;  /* 0x000000ff5c00720c */ /* 0x008fc60003f26270 */
[----:B------:R-:W3:Y:S04]  /*6d10*/  LDL R81, [R1+0xfc4] ;  /* 0x000fc40001517983 */ /* 0x000ee80000100800 */
[----:B0-----:R-:W3:Y:S01]  /*6d20*/  LDL R10, [R1+0xfa4] ;  /* 0x000fa400010a7983 */ /* 0x001ee20000100800 */
[----:B----4-:R-:W-:Y:S01]  /*6d30*/  ISETP.GT.U32.AND P6, PT, R8, R18, PT ;  /* 0x000000120800720c */ /* 0x010fe20003fc4070 */
[----:B------:R-:W-:-:S04]  /*6d40*/  IMAD.MOV.U32 R92, RZ, RZ, R84 ;  /* 0x000000ffff5c7224 */ /* 0x000fc800078e0054 */
[----:B------:R-:W-:Y:S02]  /*6d50*/  @!P0 IMAD.MOV R92, RZ, RZ, -R92 ;  /* 0x000000ffff5c8224 */ /* 0x000fe400078e0a5c */
[----:B------:R-:W-:-:S03]  /*6d60*/  @!P1 IMAD.MOV R86, RZ, RZ, -R86 ;  /* 0x000000ffff569224 */ /* 0x000fc600078e0a56 */
[----:B------:R0:W-:Y:S03]  /*6d70*/  STL [R1+0x1308], R92 ;  /* 0x0013085c01007387 */ /* 0x0001e60000100800 */
[----:B------:R-:W-:Y:S01]  /*6d80*/  @!P6 IMAD.IADD R18, R18, 0x1, -R8 ;  /* 0x000000011212e824 */ /* 0x000fe200078e0a08 */
[----:B------:R1:W-:Y:S04]  /*6d90*/  STL [R1+0x130c], R91 ;  /* 0x00130c5b01007387 */ /* 0x0003e80000100800 */
[----:B------:R4:W-:Y:S04]  /*6da0*/  STL [R1+0x1310], R86 ;  /* 0x0013105601007387 */ /* 0x0009e80000100800 */
[----:B------:R-:W-:Y:S04]  /*6db0*/  STL [R1+0x1314], R18 ;  /* 0x0013141201007387 */ /* 0x000fe80000100800 */
[----:B------:R-:W-:Y:S04]  /*6dc0*/  STL [R1+0x1318], R21 ;  /* 0x0013181501007387 */ /* 0x000fe80000100800 */
[----:B------:R-:W4:Y:S01]  /*6dd0*/  LDL R17, [R1+0x10d8] ;  /* 0x0010d80001117983 */ /* 0x000f220000100800 */
[----:B------:R-:W-:-:S03]  /*6de0*/  ISETP.GE.AND P1, PT, R16, RZ, PT ;  /* 0x000000ff1000720c */ /* 0x000fc60003f26270 */
[----:B------:R-:W4:Y:S04]  /*6df0*/  LDL R84, [R1+0x10fc] ;  /* 0x0010fc0001547983 */ /* 0x000f280000100800 */
[----:B------:R-:W4:Y:S01]  /*6e00*/  LDL R16, [R1+0x10cc] ;  /* 0x0010cc0001107983 */ /* 0x000f220000100800 */
[C---:B------:R-:W-:Y:S02]  /*6e10*/  ISETP.GT.U32.AND P3, PT, R8.reuse, R87, PT ;  /* 0x000000570800720c */ /* 0x040fe40003f64070 */
[C---:B------:R-:W-:Y:S01]  /*6e20*/  ISETP.GT.U32.AND P2, PT, R8.reuse, R89, PT ;  /* 0x000000590800720c */ /* 0x040fe20003f44070 */
[----:B------:R-:W4:Y:S10]  /*6e30*/  LDL R83, [R1+0x10b4] ;  /* 0x0010b40001537983 */ /* 0x000f340000100800 */
[----:B------:R-:W-:Y:S01]  /*6e40*/  @!P3 IMAD.IADD R87, R87, 0x1, -R8 ;  /* 0x000000015757b824 */ /* 0x000fe200078e0a08 */
[----:B------:R-:W-:-:S02]  /*6e50*/  ISETP.GT.U32.AND P3, PT, R8, R63, PT ;  /* 0x0000003f0800720c */ /* 0x000fc40003f64070 */
[C---:B------:R-:W-:Y:S01]  /*6e60*/  ISETP.GT.U32.AND P0, PT, R8.reuse, R88, PT ;  /* 0x000000580800720c */ /* 0x040fe20003f04070 */
[----:B------:R-:W-:Y:S01]  /*6e70*/  @!P2 IMAD.IADD R89, R89, 0x1, -R8 ;  /* 0x000000015959a824 */ /* 0x000fe200078e0a08 */
[----:B------:R-:W-:-:S04]  /*6e80*/  ISETP.GT.U32.AND P2, PT, R8, R87, PT ;  /* 0x000000570800720c */ /* 0x000fc80003f44070 */
[----:B------:R-:W-:-:S05]  /*6e90*/  ISETP.GT.U32.AND P5, PT, R8, R89, PT ;  /* 0x000000590800720c */ /* 0x000fca0003fa4070 */
[----:B------:R-:W-:-:S05]  /*6ea0*/  @!P3 IMAD.IADD R63, R63, 0x1, -R8 ;  /* 0x000000013f3fb824 */ /* 0x000fca00078e0a08 */
[----:B------:R-:W-:Y:S01]  /*6eb0*/  ISETP.GT.U32.AND P3, PT, R8, R63, PT ;  /* 0x0000003f0800720c */ /* 0x000fe20003f64070 */
[--C-:B------:R-:W-:Y:S01]  /*6ec0*/  @!P0 IMAD.IADD R88, R88, 0x1, -R8.reuse ;  /* 0x0000000158588824 */ /* 0x100fe200078e0a08 */
[C---:B------:R-:W-:Y:S02]  /*6ed0*/  ISETP.GT.U32.AND P0, PT, R8.reuse, R66, PT ;  /* 0x000000420800720c */ /* 0x040fe40003f04070 */
[C---:B------:R-:W-:Y:S01]  /*6ee0*/  ISETP.GT.U32.AND P6, PT, R8.reuse, R65, PT ;  /* 0x000000410800720c */ /* 0x040fe20003fc4070 */
[--C-:B------:R-:W-:Y:S01]  /*6ef0*/  @!P2 IMAD.IADD R87, R87, 0x1, -R8.reuse ;  /* 0x000000015757a824 */ /* 0x100fe200078e0a08 */
[C---:B------:R-:W-:Y:S01]  /*6f00*/  ISETP.GT.U32.AND P2, PT, R8.reuse, R64, PT ;  /* 0x000000400800720c */ /* 0x040fe20003f44070 */
[----:B------:R-:W-:Y:S01]  /*6f10*/  @!P5 IMAD.IADD R89, R89, 0x1, -R8 ;  /* 0x000000015959d824 */ /* 0x000fe200078e0a08 */
[----:B------:R-:W-:-:S05]  /*6f20*/  ISETP.GT.U32.AND P5, PT, R8, R67, PT ;  /* 0x000000430800720c */ /* 0x000fca0003fa4070 */
[--C-:B------:R-:W-:Y:S02]  /*6f30*/  @!P3 IMAD.IADD R63, R63, 0x1, -R8.reuse ;  /* 0x000000013f3fb824 */ /* 0x100fe400078e0a08 */
[--C-:B------:R-:W-:Y:S01]  /*6f40*/  @!P0 IMAD.IADD R66, R66, 0x1, -R8.reuse ;  /* 0x0000000142428824 */ /* 0x100fe200078e0a08 */
[----:B------:R-:W-:Y:S01]  /*6f50*/  ISETP.GT.U32.AND P0, PT, R8, R20, PT ;  /* 0x000000140800720c */ /* 0x000fe20003f04070 */
[--C-:B------:R-:W-:Y:S02]  /*6f60*/  @!P6 IMAD.IADD R65, R65, 0x1, -R8.reuse ;  /* 0x000000014141e824 */ /* 0x100fe400078e0a08 */
[--C-:B------:R-:W-:Y:S02]  /*6f70*/  @!P2 IMAD.IADD R64, R64, 0x1, -R8.reuse ;  /* 0x000000014040a824 */ /* 0x100fe400078e0a08 */
[----:B------:R-:W-:Y:S01]  /*6f80*/  @!P5 IMAD.IADD R67, R67, 0x1, -R8 ;  /* 0x000000014343d824 */ /* 0x000fe200078e0a08 */
[----:B------:R-:W-:Y:S01]  /*6f90*/  ISETP.GT.U32.AND P5, PT, R8, R65, PT ;  /* 0x000000410800720c */ /* 0x000fe20003fa4070 */
[----:B------:R-:W-:-:S06]  /*6fa0*/  @!P1 IMAD.MOV R90, RZ, RZ, -R90 ;  /* 0x000000ffff5a9224 */ /* 0x000fcc00078e0a5a */
[----:B------:R-:W-:Y:S01]  /*6fb0*/  @!P0 IMAD.IADD R20, R20, 0x1, -R8 ;  /* 0x0000000114148824 */ /* 0x000fe200078e0a08 */
[----:B------:R-:W-:-:S05]  /*6fc0*/  ISETP.GT.U32.AND P0, PT, R8, R70, PT ;  /* 0x000000460800720c */ /* 0x000fca0003f04070 */
[----:B------:R-:W-:Y:S01]  /*6fd0*/  @!P5 IMAD.IADD R65, R65, 0x1, -R8 ;  /* 0x000000014141d824 */ /* 0x000fe200078e0a08 */
[----:B------:R-:W-:-:S07]  /*6fe0*/  ISETP.GT.U32.AND P5, PT, R8, R71, PT ;  /* 0x000000470800720c */ /* 0x000fce0003fa4070 */
[----:B------:R-:W-:-:S06]  /*6ff0*/  @!P0 IMAD.IADD R70, R70, 0x1, -R8 ;  /* 0x0000000146468824 */ /* 0x000fcc00078e0a08 */
[----:B------:R-:W-:Y:S01]  /*7000*/  @!P5 IMAD.IADD R71, R71, 0x1, -R8 ;  /* 0x000000014747d824 */ /* 0x000fe200078e0a08 */
[----:B--2---:R-:W-:Y:S02]  /*7010*/  ISETP.GE.AND P3, PT, R82, RZ, PT ;  /* 0x000000ff5200720c */ /* 0x004fe40003f66270 */
[----:B------:R-:W2:Y:S01]  /*7020*/  LDL R82, [R1+0x1058] ;  /* 0x0010580001527983 */ /* 0x000ea20000100800 */
[----:B---3--:R-:W-:Y:S02]  /*7030*/  ISETP.GE.AND P4, PT, R10, RZ, PT ;  /* 0x000000ff0a00720c */ /* 0x008fe40003f86270 */
[----:B------:R-:W-:Y:S02]  /*7040*/  ISETP.GE.AND P2, PT, R81, RZ, PT ;  /* 0x000000ff5100720c */ /* 0x000fe40003f46270 */
[----:B------:R-:W3:Y:S09]  /*7050*/  LDL R81, [R1+0x1054] ;  /* 0x0010540001517983 */ /* 0x000ef20000100800 */
[----:B------:R-:W-:Y:S01]  /*7060*/  @!P4 IMAD.MOV R87, RZ, RZ, -R87 ;  /* 0x000000ffff57c224 */ /* 0x000fe200078e0a57 */
[----:B------:R-:W-:Y:S01]  /*7070*/  ISETP.GT.U32.AND P4, PT, R8, R19, PT ;  /* 0x000000130800720c */ /* 0x000fe20003f84070 */
[----:B------:R-:W-:-:S02]  /*7080*/  @!P3 IMAD.MOV R88, RZ, RZ, -R88 ;  /* 0x000000ffff58b224 */ /* 0x000fc400078e0a58 */
[----:B------:R-:W-:Y:S01]  /*7090*/  @!P2 IMAD.MOV R89, RZ, RZ, -R89 ;  /* 0x000000ffff59a224 */ /* 0x000fe200078e0a59 */
[----:B------:R-:W-:Y:S04]  /*70a0*/  STL [R1+0x131c], R90 ;  /* 0x00131c5a01007387 */ /* 0x000fe80000100800 */
[----:B------:R-:W-:Y:S05]  /*70b0*/  STL [R1+0x1320], R87 ;  /* 0x0013205701007387 */ /* 0x000fea0000100800 */
[----:B------:R-:W-:Y:S01]  /*70c0*/  @!P4 IMAD.IADD R19, R19, 0x1, -R8 ;  /* 0x000000011313c824 */ /* 0x000fe200078e0a08 */
[----:B------:R-:W-:Y:S04]  /*70d0*/  STL [R1+0x1324], R88 ;  /* 0x0013245801007387 */ /* 0x000fe80000100800 */
[----:B------:R-:W-:Y:S01]  /*70e0*/  STL [R1+0x1328], R89 ;  /* 0x0013285901007387 */ /* 0x000fe20000100800 */
[----:B----4-:R-:W-:-:S03]  /*70f0*/  ISETP.GE.AND P0, PT, R17, RZ, PT ;  /* 0x000000ff1100720c */ /* 0x010fc60003f06270 */
        /* <DEDUP_REMOVED lines=8> */
[----:B0-----:R-:W4:Y:S01]  /*7180*/  LDL R92, [R1+0xfe4] ;  /* 0x000fe400015c7983 */ /* 0x001f220000100800 */
[C---:B------:R-:W-:Y:S02]  /*7190*/  ISETP.GT.U32.AND P1, PT, R8.reuse, R64, PT ;  /* 0x000000400800720c */ /* 0x040fe40003f24070 */
[C---:B------:R-:W-:Y:S01]  /*71a0*/  ISETP.GT.U32.AND P4, PT, R8.reuse, R73, PT ;  /* 0x000000490800720c */ /* 0x040fe20003f84070 */
[----:B-1----:R-:W4:Y:S01]  /*71b0*/  LDL R91, [R1+0xfcc] ;  /* 0x000fcc00015b7983 */ /* 0x002f220000100800 */
[----:B------:R-:W-:-:S03]  /*71c0*/  ISETP.GT.U32.AND P2, PT, R8, R67, PT ;  /* 0x000000430800720c */ /* 0x000fc60003f44070 */
[----:B------:R-:W4:Y:S02]  /*71d0*/  LDL R86, [R1+0xff0] ;  /* 0x000ff00001567983 */ /* 0x000f240000100800 */
[--C-:B------:R-:W-:Y:S02]  /*71e0*/  @!P6 IMAD.IADD R68, R68, 0x1, -R8.reuse ;  /* 0x000000014444e824 */ /* 0x100fe400078e0a08 */
[--C-:B------:R-:W-:Y:S01]  /*71f0*/  @!P3 IMAD.IADD R66, R66, 0x1, -R8.reuse ;  /* 0x000000014242b824 */ /* 0x100fe200078e0a08 */
[C---:B------:R-:W-:Y:S02]  /*7200*/  ISETP.GT.U32.AND P3, PT, R8.reuse, R72, PT ;  /* 0x000000480800720c */ /* 0x040fe40003f64070 */
[----:B------:R-:W-:Y:S01]  /*7210*/  ISETP.GT.U32.AND P6, PT, R8, R68, PT ;  /* 0x000000440800720c */ /* 0x000fe20003fc4070 */
[----:B------:R-:W-:Y:S01]  /*7220*/  @!P1 IMAD.IADD R64, R64, 0x1, -R8 ;  /* 0x0000000140409824 */ /* 0x000fe200078e0a08 */
[----:B------:R-:W-:-:S09]  /*7230*/  ISETP.GT.U32.AND P1, PT, R8, R69, PT ;  /* 0x000000450800720c */ /* 0x000fd20003f24070 */
[--C-:B------:R-:W-:Y:S02]  /*7240*/  @!P3 IMAD.IADD R72, R72, 0x1, -R8.reuse ;  /* 0x000000014848b824 */ /* 0x100fe400078e0a08 */
[--C-:B------:R-:W-:Y:S01]  /*7250*/  @!P6 IMAD.IADD R68, R68, 0x1, -R8.reuse ;  /* 0x000000014444e824 */ /* 0x100fe200078e0a08 */
[----:B------:R-:W-:Y:S01]  /*7260*/  ISETP.GE.AND P6, PT, R84, RZ, PT ;  /* 0x000000ff5400720c */ /* 0x000fe20003fc6270 */
[--C-:B------:R-:W-:Y:S01]  /*7270*/  @!P1 IMAD.IADD R69, R69, 0x1, -R8.reuse ;  /* 0x0000000145459824 */ /* 0x100fe200078e0a08 */
[----:B------:R-:W-:Y:S01]  /*7280*/  ISETP.GE.AND P1, PT, R83, RZ, PT ;  /* 0x000000ff5300720c */ /* 0x000fe20003f26270 */
[----:B------:R-:W-:Y:S01]  /*7290*/  IMAD.MOV.U32 R84, RZ, RZ, R63 ;  /* 0x000000ffff547224 */ /* 0x000fe200078e003f */
[----:B------:R-:W-:Y:S01]  /*72a0*/  IABS R14, R14 ;  /* 0x0000000e000e7213 */ /* 0x000fe20000000000 */
[----:B------:R-:W-:Y:S02]  /*72b0*/  @!P4 IMAD.IADD R73, R73, 0x1, -R8 ;  /* 0x000000014949c824 */ /* 0x000fe400078e0a08 */
[----:B------:R-:W-:-:S06]  /*72c0*/  IMAD.MOV.U32 R83, RZ, RZ, R64 ;  /* 0x000000ffff537224 */ /* 0x000fcc00078e0040 */
[----:B------:R-:W-:Y:S01]  /*72d0*/  @!P6 IMAD.MOV R84, RZ, RZ, -R84 ;  /* 0x000000ffff54e224 */ /* 0x000fe200078e0a54 */
[----:B------:R-:W-:Y:S01]  /*72e0*/  ISETP.GT.U32.AND P6, PT, R8, R72, PT ;  /* 0x000000480800720c */ /* 0x000fe20003fc4070 */
[----:B------:R-:W-:-:S04]  /*72f0*/  IMAD.HI.U32 R10, R9, R14, RZ ;  /* 0x0000000e090a7227 */ /* 0x000fc800078e00ff */
[----:B------:R-:W-:Y:S02]  /*7300*/  @!P2 IMAD.IADD R67, R67, 0x1, -R8 ;  /* 0x000000014343a824 */ /* 0x000fe400078e0a08 */
[----:B------:R-:W-:Y:S02]  /*7310*/  IMAD.MOV R10, RZ, RZ, -R10 ;  /* 0x000000ffff0a7224 */ /* 0x000fe400078e0a0a */
[----:B------:R-:W-:Y:S01]  /*7320*/  @!P1 IMAD.MOV R83, RZ, RZ, -R83 ;  /* 0x000000ffff539224 */ /* 0x000fe200078e0a53 */
[----:B------:R-:W-:Y:S01]  /*7330*/  STL [R1+0x1334], R84 ;  /* 0x0013345401007387 */ /* 0x000fe20000100800 */
[----:B------:R-:W-:Y:S02]  /*7340*/  IMAD R14, R8, R10, R14 ;  /* 0x0000000a080e7224 */ /* 0x000fe400078e020e */
[----:B------:R-:W-:Y:S01]  /*7350*/  @!P6 IMAD.IADD R72, R72, 0x1, -R8 ;  /* 0x000000014848e824 */ /* 0x000fe200078e0a08 */
[----:B------:R-:W-:Y:S01]  /*7360*/  STL [R1+0x1338], R83 ;  /* 0x0013385301007387 */ /* 0x000fe20000100800 */
[----:B------:R-:W-:Y:S01]  /*7370*/  VIADD R10, R0, 0xf9 ;  /* 0x000000f9000a7836 */ /* 0x000fe20000000000 */
[----:B------:R-:W-:-:S02]  /*7380*/  ISETP.GT.U32.AND P6, PT, R8, R78, PT ;  /* 0x0000004e0800720c */ /* 0x000fc40003fc4070 */
[----:B------:R-:W-:-:S11]  /*7390*/  ISETP.GT.U32.AND P1, PT, R8, R70, PT ;  /* 0x000000460800720c */ /* 0x000fd60003f24070 */
[--C-:B------:R-:W-:Y:S02]  /*73a0*/  @!P6 IMAD.IADD R78, R78, 0x1, -R8.reuse ;  /* 0x000000014e4ee824 */ /* 0x100fe400078e0a08 */
[----:B------:R-:W-:Y:S01]  /*73b0*/  @!P1 IMAD.IADD R70, R70, 0x1, -R8 ;  /* 0x0000000146469824 */ /* 0x000fe200078e0a08 */
[----:B------:R-:W-:-:S13]  /*73c0*/  ISETP.GT.U32.AND P1, PT, R8, R76, PT ;  /* 0x0000004c0800720c */ /* 0x000fda0003f24070 */
[----:B------:R-:W-:Y:S01]  /*73d0*/  @!P1 IMAD.IADD R76, R76, 0x1, -R8 ;  /* 0x000000014c4c9824 */ /* 0x000fe200078e0a08 */
[----:B--2---:R-:W-:Y:S01]  /*73e0*/  ISETP.GE.AND P3, PT, R82, RZ, PT ;  /* 0x000000ff5200720c */ /* 0x004fe20003f66270 */
[----:B------:R-:W-:-:S04]  /*73f0*/  IMAD.MOV.U32 R82, RZ, RZ, R65 ;  /* 0x000000ffff527224 */ /* 0x000fc800078e0041 */
[----:B------:R-:W-:Y:S01]  /*7400*/  @!P0 IMAD.MOV R82, RZ, RZ, -R82 ;  /* 0x000000ffff528224 */ /* 0x000fe200078e0a52 */
[----:B------:R-:W-:Y:S02]  /*7410*/  ISETP.GT.U32.AND P0, PT, R8, R71, PT ;  /* 0x000000470800720c */ /* 0x000fe40003f04070 */
[----:B---3--:R-:W-:Y:S01]  /*7420*/  ISETP.GE.AND P4, PT, R81, RZ, PT ;  /* 0x000000ff5100720c */ /* 0x008fe20003f86270 */
[----:B------:R-:W-:-:S10]  /*7430*/  IMAD.MOV.U32 R81, RZ, RZ, R66 ;  /* 0x000000ffff517224 */ /* 0x000fd400078e0042 */
[----:B------:R-:W-:Y:S01]  /*7440*/  @!P0 IMAD.IADD R71, R71, 0x1, -R8 ;  /* 0x0000000147478824 */ /* 0x000fe200078e0a08 */
[----:B------:R-:W-:Y:S01]  /*7450*/  ISETP.GT.U32.AND P0, PT, R8, R77, PT ;  /* 0x0000004d0800720c */ /* 0x000fe20003f04070 */
[----:B------:R-:W-:Y:S02]  /*7460*/  @!P5 IMAD.MOV R81, RZ, RZ, -R81 ;  /* 0x000000ffff51d224 */ /* 0x000fe400078e0a51 */
[----:B------:R-:W-:Y:S01]  /*7470*/  @!P3 IMAD.MOV R67, RZ, RZ, -R67 ;  /* 0x000000ffff43b224 */ /* 0x000fe200078e0a43 */
[----:B------:R-:W-:Y:S01]  /*7480*/  STL [R1+0x133c], R82 ;  /* 0x00133c5201007387 */ /* 0x000fe20000100800 */
[----:B------:R-:W-:-:S03]  /*7490*/  @!P4 IMAD.MOV R68, RZ, RZ, -R68 ;  /* 0x000000ffff44c224 */ /* 0x000fc600078e0a44 */
[----:B------:R-:W-:Y:S04]  /*74a0*/  STL [R1+0x1340], R81 ;  /* 0x0013405101007387 */ /* 0x000fe80000100800 */
[----:B------:R-:W-:Y:S01]  /*74b0*/  STL [R1+0x1344], R67 ;  /* 0x0013444301007387 */ /* 0x000fe20000100800 */
[----:B------:R-:W-:-:S03]  /*74c0*/  @!P0 IMAD.IADD R77, R77, 0x1, -R8 ;  /* 0x000000014d4d8824 */ /* 0x000fc600078e0a08 */
[----:B------:R0:W-:Y:S04]  /*74d0*/  STL [R1+0x1348], R0 ;  /* 0x0013480001007387 */ /* 0x0001e80000100800 */
[----:B------:R1:W-:Y:S04]  /*74e0*/  STL [R1+0x1178], R10 ;  /* 0x0011780a01007387 */ /* 0x0003e80000100800 */
[----:B------:R-:W-:Y:S01]  /*74f0*/  STL [R1+0x134c], R68 ;  /* 0x00134c4401007387 */ /* 0x000fe20000100800 */
[----:B----4-:R-:W-:Y:S01]  /*7500*/  ISETP.GE.AND P6, PT, R16, RZ, PT ;  /* 0x000000ff1000720c */ /* 0x010fe20003fc6270 */
[----:B0-----:R-:W0:Y:S01]  /*7510*/  LDC R0, c[0x0][0x3a0] ;  /* 0x0000e800ff007b82 */ /* 0x001e220000000800 */
[----:B------:R-:W-:Y:S01]  /*7520*/  ISETP.GE.AND P0, PT, R17, RZ, PT ;  /* 0x000000ff1100720c */ /* 0x000fe20003f06270 */
[----:B------:R-:W2:Y:S04]  /*7530*/  LDL R16, [R1+0x10b0] ;  /* 0x0010b00001107983 */ /* 0x000ea80000100800 */
[----:B------:R-:W3:Y:S01]  /*7540*/  LDL R17, [R1+0x1094] ;  /* 0x0010940001117983 */ /* 0x000ee20000100800 */
[----:B------:R-:W-:-:S03]  /*7550*/  ISETP.GE.AND P1, PT, R85, RZ, PT ;  /* 0x000000ff5500720c */ /* 0x000fc60003f26270 */
[----:B------:R-:W4:Y:S01]  /*7560*/  LDL R85, [R1+0x10a8] ;  /* 0x0010a80001557983 */ /* 0x000f220000100800 */
[----:B------:R-:W-:-:S13]  /*7570*/  ISETP.GT.U32.AND P2, PT, R8, R74, PT ;  /* 0x0000004a0800720c */ /* 0x000fda0003f44070 */
[----:B------:R-:W-:Y:S01]  /*7580*/  @!P2 IMAD.IADD R74, R74, 0x1, -R8 ;  /* 0x000000014a4aa824 */ /* 0x000fe200078e0a08 */
[----:B------:R-:W-:-:S13]  /*7590*/  ISETP.GT.U32.AND P2, PT, R8, R69, PT ;  /* 0x000000450800720c */ /* 0x000fda0003f44070 */
[----:B------:R-:W-:Y:S01]  /*75a0*/  @!P2 IMAD.IADD R69, R69, 0x1, -R8 ;  /* 0x000000014545a824 */ /* 0x000fe200078e0a08 */
[C---:B------:R-:W-:Y:S02]  /*75b0*/  ISETP.GT.U32.AND P2, PT, R8.reuse, R80, PT ;  /* 0x000000500800720c */ /* 0x040fe40003f44070 */
[C---:B------:R-:W-:Y:S02]  /*75c0*/  ISETP.GT.U32.AND P4, PT, R8.reuse, R75, PT ;  /* 0x0000004b0800720c */ /* 0x040fe40003f84070 */
[C---:B------:R-:W-:Y:S02]  /*75d0*/  ISETP.GT.U32.AND P3, PT, R8.reuse, R73, PT ;  /* 0x000000490800720c */ /* 0x040fe40003f64070 */
[----:B------:R-:W-:-:S07]  /*75e0*/  ISETP.GT.U32.AND P5, PT, R8, R74, PT ;  /* 0x0000004a0800720c */ /* 0x000fce0003fa4070 */
[----:B------:R-:W-:Y:S01]  /*75f0*/  @!P2 IMAD.IADD R80, R80, 0x1, -R8 ;  /* 0x000000015050a824 */ /* 0x000fe200078e0a08 */
[----:B------:R-:W-:Y:S02]  /*7600*/  ISETP.GE.AND P2, PT, R92, RZ, PT ;  /* 0x000000ff5c00720c */ /* 0x000fe40003f46270 */
[----:B------:R-:W4:Y:S01]  /*7610*/  LDL R92, [R1+0x1068] ;  /* 0x00106800015c7983 */ /* 0x000f220000100800 */
[----:B------:R-:W-:Y:S01]  /*7620*/  @!P1 IMAD.MOV R72, RZ, RZ, -R72 ;  /* 0x000000ffff489224 */ /* 0x000fe200078e0a48 */
[----:B------:R-:W-:Y:S01]  /*7630*/  ISETP.GT.U32.AND P1, PT, R8, R77, PT ;  /* 0x0000004d0800720c */ /* 0x000fe20003f24070 */
[--C-:B------:R-:W-:Y:S01]  /*7640*/  @!P4 IMAD.IADD R75, R75, 0x1, -R8.reuse ;  /* 0x000000014b4bc824 */ /* 0x100fe200078e0a08 */
[----:B------:R-:W-:Y:S01]  /*7650*/  ISETP.GE.AND P4, PT, R91, RZ, PT ;  /* 0x000000ff5b00720c */ /* 0x000fe20003f86270 */
[--C-:B------:R-:W-:Y:S01]  /*7660*/  @!P3 IMAD.IADD R73, R73, 0x1, -R8.reuse ;  /* 0x000000014949b824 */ /* 0x100fe200078e0a08 */
[----:B------:R-:W4:Y:S01]  /*7670*/  LDL R91, [R1+0x1070] ;  /* 0x00107000015b7983 */ /* 0x000f220000100800 */
[--C-:B------:R-:W-:Y:S01]  /*7680*/  @!P5 IMAD.IADD R74, R74, 0x1, -R8.reuse ;  /* 0x000000014a4ad824 */ /* 0x100fe200078e0a08 */
[----:B------:R-:W-:Y:S01]  /*7690*/  ISETP.GE.AND P5, PT, R86, RZ, PT ;  /* 0x000000ff5600720c */ /* 0x000fe20003fa6270 */
[----:B------:R-:W-:Y:S01]  /*76a0*/  @!P0 IMAD.MOV R73, RZ, RZ, -R73 ;  /* 0x000000ffff498224 */ /* 0x000fe200078e0a49 */
[C---:B------:R-:W-:Y:S01]  /*76b0*/  ISETP.GT.U32.AND P0, PT, R8.reuse, R78, PT ;  /* 0x0000004e0800720c */ /* 0x040fe20003f04070 */
[----:B------:R-:W4:Y:S04]  /*76c0*/  LDL R86, [R1+0x1024] ;  /* 0x0010240001567983 */ /* 0x000f280000100800 */
[----:B------:R-:W-:Y:S01]  /*76d0*/  @!P1 IMAD.IADD R77, R77, 0x1, -R8 ;  /* 0x000000014d4d9824 */ /* 0x000fe200078e0a08 */
[----:B------:R-:W-:Y:S01]  /*76e0*/  ISETP.GT.U32.AND P1, PT, R8, R41, PT ;  /* 0x000000290800720c */ /* 0x000fe20003f24070 */
[----:B------:R-:W-:-:S02]  /*76f0*/  @!P4 IMAD.MOV R70, RZ, RZ, -R70 ;  /* 0x000000ffff46c224 */ /* 0x000fc400078e0a46 */
[----:B------:R-:W-:Y:S02]  /*7700*/  @!P2 IMAD.MOV R71, RZ, RZ, -R71 ;  /* 0x000000ffff47a224 */ /* 0x000fe400078e0a47 */
[----:B------:R-:W-:Y:S02]  /*7710*/  @!P5 IMAD.MOV R69, RZ, RZ, -R69 ;  /* 0x000000ffff45d224 */ /* 0x000fe400078e0a45 */
[----:B------:R-:W-:Y:S01]  /*7720*/  @!P0 IMAD.IADD R78, R78, 0x1, -R8 ;  /* 0x000000014e4e8824 */ /* 0x000fe200078e0a08 */
[C---:B------:R-:W-:Y:S01]  /*7730*/  ISETP.GT.U32.AND P0, PT, R8.reuse, R42, PT ;  /* 0x0000002a0800720c */ /* 0x040fe20003f04070 */
[----:B------:R-:W-:Y:S01]  /*7740*/  @!P6 IMAD.MOV R74, RZ, RZ, -R74 ;  /* 0x000000ffff4ae224 */ /* 0x000fe200078e0a4a */
[----:B------:R-:W-:Y:S01]  /*7750*/  STL [R1+0x1350], R69 ;  /* 0x0013504501007387 */ /* 0x000fe20000100800 */
[----:B------:R-:W-:-:S03]  /*7760*/  ISETP.GT.U32.AND P2, PT, R8, R76, PT ;  /* 0x0000004c0800720c */ /* 0x000fc60003f44070 */
[----:B------:R-:W-:Y:S01]  /*7770*/  STL [R1+0x1354], R70 ;  /* 0x0013544601007387 */ /* 0x000fe20000100800 */
[----:B------:R-:W-:-:S03]  /*7780*/  @!P1 IMAD.IADD R41, R41, 0x1, -R8 ;  /* 0x0000000129299824 */ /* 0x000fc600078e0a08 */
[----:B------:R-:W-:Y:S04]  /*7790*/  STL [R1+0x1358], R71 ;  /* 0x0013584701007387 */ /* 0x000fe80000100800 */
[----:B------:R-:W-:Y:S04]  /*77a0*/  STL [R1+0x135c], R72 ;  /* 0x00135c4801007387 */ /* 0x000fe80000100800 */
[----:B------:R-:W-:Y:S04]  /*77b0*/  STL [R1+0x1360], R73 ;  /* 0x0013604901007387 */ /* 0x000fe80000100800 */
[----:B------:R-:W-:Y:S04]  /*77c0*/  STL [R1+0x1364], R74 ;  /* 0x0013644a01007387 */ /* 0x000fe80000100800 */
[----:B------:R0:W-:Y:S01]  /*77d0*/  STL [R1+0x1368], R9 ;  /* 0x0013680901007387 */ /* 0x0001e20000100800 */
[----:B------:R-:W-:-:S02]  /*77e0*/  @!P0 IMAD.IADD R42, R42, 0x1, -R8 ;  /* 0x000000012a2a8824 */ /* 0x000fc400078e0a08 */
[----:B------:R-:W-:Y:S01]  /*77f0*/  @!P2 IMAD.IADD R76, R76, 0x1, -R8 ;  /* 0x000000014c4ca824 */ /* 0x000fe200078e0a08 */
[----:B------:R-:W-:-:S13]  /*7800*/  ISETP.GT.U32.AND P2, PT, R8, R40, PT ;  /* 0x000000280800720c */ /* 0x000fda0003f44070 */
[----:B------:R-:W-:Y:S01]  /*7810*/  @!P2 IMAD.IADD R40, R40, 0x1, -R8 ;  /* 0x000000012828a824 */ /* 0x000fe200078e0a08 */
[----:B---3--:R-:W-:Y:S02]  /*7820*/  ISETP.GE.AND P1, PT, R17, RZ, PT ;  /* 0x000000ff1100720c */ /* 0x008fe40003f26270 */
[----:B------:R-:W3:Y:S01]  /*7830*/  LDL R17, [R1+0x1124] ;  /* 0x0011240001117983 */ /* 0x000ee20000100800 */
[----:B--2---:R-:W-:-:S03]  /*7840*/  ISETP.GE.AND P0, PT, R16, RZ, PT ;  /* 0x000000ff1000720c */ /* 0x004fc60003f06270 */
[----:B------:R-:W2:Y:S01]  /*7850*/  LDL R16, [R1+0x1154] ;  /* 0x0011540001107983 */ /* 0x000ea20000100800 */
[----:B----4-:R-:W-:-:S03]  /*7860*/  ISETP.GE.AND P2, PT, R85, RZ, PT ;  /* 0x000000ff5500720c */ /* 0x010fc60003f46270 */
[----:B------:R-:W4:Y:S01]  /*7870*/  LDL R85, [R1+0x1128] ;  /* 0x0011280001557983 */ /* 0x000f220000100800 */
[C---:B------:R-:W-:Y:S02]  /*7880*/  ISETP.GT.U32.AND P4, PT, R8.reuse, R80, PT ;  /* 0x000000500800720c */ /* 0x040fe40003f84070 */
[----:B------:R-:W-:-:S11]  /*7890*/  ISETP.GT.U32.AND P3, PT, R8, R79, PT ;  /* 0x0000004f0800720c */ /* 0x000fd60003f64070 */
[--C-:B------:R-:W-:Y:S01]  /*78a0*/  @!P4 IMAD.IADD R80, R80, 0x1, -R8.reuse ;  /* 0x000000015050c824 */ /* 0x100fe200078e0a08 */
[----:B------:R-:W-:Y:S01]  /*78b0*/  ISETP.GT.U32.AND P4, PT, R8, R5, PT ;  /* 0x000000050800720c */ /* 0x000fe20003f84070 */
[----:B------:R-:W-:-:S05]  /*78c0*/  @!P3 IMAD.IADD R79, R79, 0x1, -R8 ;  /* 0x000000014f4fb824 */ /* 0x000fca00078e0a08 */
[----:B------:R-:W-:-:S07]  /*78d0*/  ISETP.GT.U32.AND P5, PT, R8, R79, PT ;  /* 0x0000004f0800720c */ /* 0x000fce0003fa4070 */
[--C-:B------:R-:W-:Y:S01]  /*78e0*/  @!P4 IMAD.IADD R5, R5, 0x1, -R8.reuse ;  /* 0x000000010505c824 */ /* 0x100fe200078e0a08 */
[----:B------:R-:W-:Y:S02]  /*78f0*/  ISETP.GT.U32.AND P3, PT, R8, R75, PT ;  /* 0x0000004b0800720c */ /* 0x000fe40003f64070 */
[----:B------:R-:W-:Y:S02]  /*7900*/  ISETP.GE.AND P4, PT, R92, RZ, PT ;  /* 0x000000ff5c00720c */ /* 0x000fe40003f86270 */
[----:B------:R-:W4:Y:S01]  /*7910*/  LDL R92, [R1+0x10ec] ;  /* 0x0010ec00015c7983 */ /* 0x000f220000100800 */
[----:B------:R-:W-:Y:S01]  /*7920*/  @!P5 IMAD.IADD R79, R79, 0x1, -R8 ;  /* 0x000000014f4fd824 */ /* 0x000fe200078e0a08 */
[----:B------:R-:W-:Y:S02]  /*7930*/  ISETP.GE.AND P5, PT, R91, RZ, PT ;  /* 0x000000ff5b00720c */ /* 0x000fe40003fa6270 */
[----:B------:R-:W4:Y:S07]  /*7940*/  LDL R91, [R1+0x10f0] ;  /* 0x0010f000015b7983 */ /* 0x000f2e0000100800 */
[----:B------:R-:W-:Y:S01]  /*7950*/  @!P4 IMAD.MOV R76, RZ, RZ, -R76 ;  /* 0x000000ffff4cc224 */ /* 0x000fe200078e0a4c */
[----:B------:R-:W-:Y:S01]  /*7960*/  ISETP.GT.U32.AND P4, PT, R8, R40, PT ;  /* 0x000000280800720c */ /* 0x000fe20003f84070 */
[----:B------:R-:W-:Y:S01]  /*7970*/  @!P3 IMAD.IADD R75, R75, 0x1, -R8 ;  /* 0x000000014b4bb824 */ /* 0x000fe200078e0a08 */
[----:B------:R-:W-:Y:S01]  /*7980*/  ISETP.GE.AND P3, PT, R86, RZ, PT ;  /* 0x000000ff5600720c */ /* 0x000fe20003f66270 */
[----:B------:R-:W-:Y:S01]  /*7990*/  @!P2 IMAD.MOV R77, RZ, RZ, -R77 ;  /* 0x000000ffff4da224 */ /* 0x000fe200078e0a4d */
[----:B------:R-:W-:Y:S01]  /*79a0*/  ISETP.GT.U32.AND P2, PT, R8, R41, PT ;  /* 0x000000290800720c */ /* 0x000fe20003f44070 */
[----:B------:R-:W-:-:S08]  /*79b0*/  @!P5 IMAD.MOV R80, RZ, RZ, -R80 ;  /* 0x000000ffff50d224 */ /* 0x000fd000078e0a50 */
[--C-:B------:R-:W-:Y:S01]  /*79c0*/  @!P4 IMAD.IADD R40, R40, 0x1, -R8.reuse ;  /* 0x000000012828c824 */ /* 0x100fe200078e0a08 */
[C---:B------:R-:W-:Y:S01]  /*79d0*/  ISETP.GT.U32.AND P4, PT, R8.reuse, R47, PT ;  /* 0x0000002f0800720c */ /* 0x040fe20003f84070 */
[----:B------:R-:W-:Y:S01]  /*79e0*/  @!P3 IMAD.MOV R75, RZ, RZ, -R75 ;  /* 0x000000ffff4bb224 */ /* 0x000fe200078e0a4b */
[----:B------:R-:W4:Y:S01]  /*79f0*/  LDL R86, [R1+0x10e4] ;  /* 0x0010e40001567983 */ /* 0x000f220000100800 */
[--C-:B------:R-:W-:Y:S01]  /*7a00*/  @!P2 IMAD.IADD R41, R41, 0x1, -R8.reuse ;  /* 0x000000012929a824 */ /* 0x100fe200078e0a08 */
[C---:B------:R-:W-:Y:S02]  /*7a10*/  ISETP.GT.U32.AND P2, PT, R8.reuse, R48, PT ;  /* 0x000000300800720c */ /* 0x040fe40003f44070 */
[----:B------:R-:W-:Y:S01]  /*7a20*/  ISETP.GT.U32.AND P5, PT, R8, R5, PT ;  /* 0x000000050800720c */ /* 0x000fe20003fa4070 */
[----:B------:R-:W-:Y:S04]  /*7a30*/  STL [R1+0x136c], R75 ;  /* 0x00136c4b01007387 */ /* 0x000fe80000100800 */
[----:B------:R-:W-:Y:S02]  /*7a40*/  STL [R1+0x1370], R80 ;  /* 0x0013705001007387 */ /* 0x000fe40000100800 */
[----:B------:R-:W-:-:S02]  /*7a50*/  @!P4 IMAD.IADD R47, R47, 0x1, -R8 ;  /* 0x000000012f2fc824 */ /* 0x000fc400078e0a08 */
[----:B------:R-:W-:Y:S02]  /*7a60*/  STL [R1+0x1374], R76 ;  /* 0x0013744c01007387 */ /* 0x000fe40000100800 */
[--C-:B------:R-:W-:Y:S02]  /*7a70*/  @!P2 IMAD.IADD R48, R48, 0x1, -R8.reuse ;  /* 0x000000013030a824 */ /* 0x100fe400078e0a08 */
        /* <DEDUP_REMOVED lines=9> */
[----:B------:R-:W-:-:S13]  /*7b10*/  ISETP.GT.U32.AND P6, PT, R8, R4, PT ;  /* 0x000000040800720c */ /* 0x000fda0003fc4070 */
[----:B------:R-:W-:-:S05]  /*7b20*/  @!P6 IMAD.IADD R4, R4, 0x1, -R8 ;  /* 0x000000010404e824 */ /* 0x000fca00078e0a08 */
[----:B------:R-:W-:-:S13]  /*7b30*/  ISETP.GT.U32.AND P3, PT, R8, R4, PT ;  /* 0x000000040800720c */ /* 0x000fda0003f64070 */
[----:B------:R-:W-:Y:S01]  /*7b40*/  @!P3 IMAD.IADD R4, R4, 0x1, -R8 ;  /* 0x000000010404b824 */ /* 0x000fe200078e0a08 */
[C---:B------:R-:W-:Y:S01]  /*7b50*/  ISETP.GT.U32.AND P3, PT, R8.reuse, R45, PT ;  /* 0x0000002d0800720c */ /* 0x040fe20003f64070 */
[----:B------:R-:W-:Y:S01]  /*7b60*/  @!P0 IMAD.MOV R79, RZ, RZ, -R79 ;  /* 0x000000ffff4f8224 */ /* 0x000fe200078e0a4f */
[C---:B------:R-:W-:Y:S02]  /*7b70*/  ISETP.GT.U32.AND P0, PT, R8.reuse, R44, PT ;  /* 0x0000002c0800720c */ /* 0x040fe40003f04070 */
[----:B-1----:R-:W-:Y:S02]  /*7b80*/  IABS R10, R10 ;  /* 0x0000000a000a7213 */ /* 0x002fe40000000000 */
[----:B------:R-:W-:-:S07]  /*7b90*/  ISETP.GT.U32.AND P6, PT, R8, R43, PT ;  /* 0x0000002b0800720c */ /* 0x000fce0003fc4070 */
[----:B------:R-:W-:Y:S01]  /*7ba0*/  @!P3 IMAD.IADD R45, R45, 0x1, -R8 ;  /* 0x000000012d2db824 */ /* 0x000fe200078e0a08 */
[----:B------:R-:W-:Y:S01]  /*7bb0*/  ISETP.GE.AND P3, PT, R92, RZ, PT ;  /* 0x000000ff5c00720c */ /* 0x000fe20003f66270 */
[----:B------:R-:W-:Y:S01]  /*7bc0*/  IMAD.HI.U32 R63, R9, R10, RZ ;  /* 0x0000000a093f7227 */ /* 0x000fe200078e00ff */
[----:B------:R-:W4:Y:S03]  /*7bd0*/  LDL R92, [R1+0x116c] ;  /* 0x00116c00015c7983 */ /* 0x000f260000100800 */
[----:B------:R-:W-:Y:S02]  /*7be0*/  IMAD.MOV.U32 R64, RZ, RZ, R40 ;  /* 0x000000ffff407224 */ /* 0x000fe400078e0028 */
[----:B------:R-:W-:Y:S02]  /*7bf0*/  IMAD.MOV R63, RZ, RZ, -R63 ;  /* 0x000000ffff3f7224 */ /* 0x000fe400078e0a3f */
[----:B------:R-:W-:Y:S01]  /*7c00*/  @!P0 IMAD.IADD R44, R44, 0x1, -R8 ;  /* 0x000000012c2c8824 */ /* 0x000fe200078e0a08 */
[----:B------:R-:W-:-:S03]  /*7c10*/  ISETP.GE.AND P0, PT, R91, RZ, PT ;  /* 0x000000ff5b00720c */ /* 0x000fc60003f06270 */
[----:B------:R-:W-:Y:S01]  /*7c20*/  @!P3 IMAD.MOV R64, RZ, RZ, -R64 ;  /* 0x000000ffff40b224 */ /* 0x000fe200078e0a40 */
[C---:B------:R-:W-:Y:S01]  /*7c30*/  ISETP.GT.U32.AND P3, PT, R8.reuse, R46, PT ;  /* 0x0000002e0800720c */ /* 0x040fe20003f64070 */
[C---:B------:R-:W-:Y:S01]  /*7c40*/  IMAD R10, R8.reuse, R63, R10 ;  /* 0x0000003f080a7224 */ /* 0x040fe200078e020a */
[----:B------:R-:W4:Y:S01]  /*7c50*/  LDL R91, [R1+0x1174] ;  /* 0x00117400015b7983 */ /* 0x000f220000100800 */
[----:B------:R-:W-:Y:S02]  /*7c60*/  IMAD.MOV.U32 R63, RZ, RZ, R41 ;  /* 0x000000ffff3f7224 */ /* 0x000fe400078e0029 */
[----:B------:R-:W-:Y:S02]  /*7c70*/  @!P6 IMAD.IADD R43, R43, 0x1, -R8 ;  /* 0x000000012b2be824 */ /* 0x000fe400078e0a08 */
[----:B------:R-:W-:Y:S01]  /*7c80*/  @!P5 IMAD.MOV R63, RZ, RZ, -R63 ;  /* 0x000000ffff3fd224 */ /* 0x000fe200078e0a3f */
[C---:B------:R-:W-:Y:S02]  /*7c90*/  ISETP.GT.U32.AND P5, PT, R8.reuse, R47, PT ;  /* 0x0000002f0800720c */ /* 0x040fe40003fa4070 */
[----:B------:R-:W-:-:S03]  /*7ca0*/  ISETP.GT.U32.AND P6, PT, R8, R43, PT ;  /* 0x0000002b0800720c */ /* 0x000fc60003fc4070 */
[----:B------:R-:W-:Y:S01]  /*7cb0*/  @!P3 IMAD.IADD R46, R46, 0x1, -R8 ;  /* 0x000000012e2eb824 */ /* 0x000fe200078e0a08 */
[----:B------:R-:W-:Y:S01]  /*7cc0*/  ISETP.GT.U32.AND P3, PT, R8, R53, PT ;  /* 0x000000350800720c */ /* 0x000fe20003f64070 */
[----:B------:R-:W-:-:S04]  /*7cd0*/  IMAD.MOV.U32 R65, RZ, RZ, R5 ;  /* 0x000000ffff417224 */ /* 0x000fc800078e0005 */
[----:B------:R-:W-:Y:S02]  /*7ce0*/  @!P0 IMAD.MOV R65, RZ, RZ, -R65 ;  /* 0x000000ffff418224 */ /* 0x000fe400078e0a41 */
[--C-:B------:R-:W-:Y:S01]  /*7cf0*/  @!P5 IMAD.IADD R47, R47, 0x1, -R8.reuse ;  /* 0x000000012f2fd824 */ /* 0x100fe200078e0a08 */
[----:B------:R-:W-:Y:S01]  /*7d00*/  ISETP.GT.U32.AND P5, PT, R8, R54, PT ;  /* 0x000000360800720c */ /* 0x000fe20003fa4070 */
[--C-:B------:R-:W-:Y:S01]  /*7d10*/  @!P6 IMAD.IADD R43, R43, 0x1, -R8.reuse ;  /* 0x000000012b2be824 */ /* 0x100fe200078e0a08 */
[----:B------:R-:W-:Y:S02]  /*7d20*/  ISETP.GE.AND P6, PT, R86, RZ, PT ;  /* 0x000000ff5600720c */ /* 0x000fe40003fc6270 */
[----:B------:R-:W-:Y:S01]  /*7d30*/  ISETP.GT.U32.AND P0, PT, R8, R45, PT ;  /* 0x0000002d0800720c */ /* 0x000fe20003f04070 */
[----:B------:R-:W4:Y:S01]  /*7d40*/  LDL R86, [R1+0x114c] ;  /* 0x00114c0001567983 */ /* 0x000f220000100800 */
[----:B------:R-:W-:-:S07]  /*7d50*/  @!P3 IMAD.IADD R53, R53, 0x1, -R8 ;  /* 0x000000013535b824 */ /* 0x000fce00078e0a08 */
[----:B------:R-:W-:-:S04]  /*7d60*/  @!P5 IMAD.IADD R54, R54, 0x1, -R8 ;  /* 0x000000013636d824 */ /* 0x000fc800078e0a08 */
        /* <DEDUP_REMOVED lines=9> */
[----:B------:R-:W-:Y:S01]  /*7e00*/  @!P1 IMAD.MOV R78, RZ, RZ, -R78 ;  /* 0x000000ffff4e9224 */ /* 0x000fe200078e0a4e */
[----:B------:R-:W-:-:S13]  /*7e10*/  ISETP.GT.U32.AND P1, PT, R8, R42, PT ;  /* 0x0000002a0800720c */ /* 0x000fda0003f24070 */
[----:B------:R-:W-:Y:S01]  /*7e20*/  @!P1 IMAD.IADD R42, R42, 0x1, -R8 ;  /* 0x000000012a2a9824 */ /* 0x000fe200078e0a08 */
[----:B------:R-:W-:-:S03]  /*7e30*/  ISETP.GT.U32.AND P1, PT, R8, R49, PT ;  /* 0x000000310800720c */ /* 0x000fc60003f24070 */
[----:B------:R-:W-:-:S10]  /*7e40*/  @!P4 IMAD.MOV R42, RZ, RZ, -R42 ;  /* 0x000000ffff2ac224 */ /* 0x000fd400078e0a2a */
[----:B------:R-:W-:Y:S01]  /*7e50*/  @!P1 IMAD.IADD R49, R49, 0x1, -R8 ;  /* 0x0000000131319824 */ /* 0x000fe200078e0a08 */
[C---:B------:R-:W-:Y:S02]  /*7e60*/  ISETP.GT.U32.AND P1, PT, R8.reuse, R44, PT ;  /* 0x0000002c0800720c */ /* 0x040fe40003f24070 */
[C---:B------:R-:W-:Y:S01]  /*7e70*/  ISETP.GT.U32.AND P4, PT, R8.reuse, R48, PT ;  /* 0x000000300800720c */ /* 0x040fe20003f84070 */
[----:B------:R-:W-:Y:S01]  /*7e80*/  @!P2 IMAD.MOV R43, RZ, RZ, -R43 ;  /* 0x000000ffff2ba224 */ /* 0x000fe200078e0a2b */
[----:B------:R-:W-:Y:S01]  /*7e90*/  ISETP.GT.U32.AND P2, PT, R8, R62, PT ;  /* 0x0000003e0800720c */ /* 0x000fe20003f44070 */
[----:B------:R-:W-:-:S08]  /*7ea0*/  IMAD.MOV.U32 R66, RZ, RZ, R4 ;  /* 0x000000ffff427224 */ /* 0x000fd000078e0004 */
[--C-:B------:R-:W-:Y:S01]  /*7eb0*/  @!P1 IMAD.IADD R44, R44, 0x1, -R8.reuse ;  /* 0x000000012c2c9824 */ /* 0x100fe200078e0a08 */
[----:B------:R-:W-:Y:S01]  /*7ec0*/  ISETP.GT.U32.AND P1, PT, R8, R51, PT ;  /* 0x000000330800720c */ /* 0x000fe20003f24070 */
[----:B------:R-:W-:Y:S01]  /*7ed0*/  @!P4 IMAD.IADD R48, R48, 0x1, -R8 ;  /* 0x000000013030c824 */ /* 0x000fe200078e0a08 */
[C---:B------:R-:W-:Y:S01]  /*7ee0*/  ISETP.GT.U32.AND P4, PT, R8.reuse, R55, PT ;  /* 0x000000370800720c */ /* 0x040fe20003f84070 */
[----:B------:R-:W-:Y:S01]  /*7ef0*/  @!P6 IMAD.MOV R66, RZ, RZ, -R66 ;  /* 0x000000ffff42e224 */ /* 0x000fe200078e0a42 */
[----:B------:R-:W-:Y:S01]  /*7f00*/  ISETP.GT.U32.AND P6, PT, R8, R49, PT ;  /* 0x000000310800720c */ /* 0x000fe20003fc4070 */
[----:B------:R-:W-:-:S08]  /*7f10*/  @!P2 IMAD.IADD R62, R62, 0x1, -R8 ;  /* 0x000000013e3ea824 */ /* 0x000fd000078e0a08 */
[----:B------:R-:W-:Y:S01]  /*7f20*/  @!P1 IMAD.IADD R51, R51, 0x1, -R8 ;  /* 0x0000000133339824 */ /* 0x000fe200078e0a08 */
[----:B------:R-:W-:Y:S02]  /*7f30*/  ISETP.GE.AND P1, PT, R92, RZ, PT ;  /* 0x000000ff5c00720c */ /* 0x000fe40003f26270 */
[----:B------:R-:W-:Y:S01]  /*7f40*/  ISETP.GE.AND P2, PT, R91, RZ, PT ;  /* 0x000000ff5b00720c */ /* 0x000fe20003f46270 */
[----:B------:R-:W-:Y:S01]  /*7f50*/  @!P3 IMAD.MOV R48, RZ, RZ, -R48 ;  /* 0x000000ffff30b224 */ /* 0x000fe200078e0a30 */
[C---:B------:R-:W-:Y:S01]  /*7f60*/  ISETP.GT.U32.AND P3, PT, R8.reuse, R54, PT ;  /* 0x000000360800720c */ /* 0x040fe20003f64070 */
[--C-:B------:R-:W-:Y:S01]  /*7f70*/  @!P4 IMAD.IADD R55, R55, 0x1, -R8.reuse ;  /* 0x000000013737c824 */ /* 0x100fe200078e0a08 */
[----:B------:R-:W-:Y:S01]  /*7f80*/  ISETP.GT.U32.AND P4, PT, R8, R62, PT ;  /* 0x0000003e0800720c */ /* 0x000fe20003f84070 */
[----:B------:R-:W-:-:S06]  /*7f90*/  @!P6 IMAD.IADD R49, R49, 0x1, -R8 ;  /* 0x000000013131e824 */ /* 0x000fcc00078e0a08 */
[----:B------:R-:W-:Y:S01]  /*7fa0*/  @!P1 IMAD.MOV R46, RZ, RZ, -R46 ;  /* 0x000000ffff2e9224 */ /* 0x000fe200078e0a2e */
[C---:B------:R-:W-:Y:S01]  /*7fb0*/  ISETP.GT.U32.AND P1, PT, R8.reuse, R52, PT ;  /* 0x000000340800720c */ /* 0x040fe20003f24070 */
[----:B------:R-:W-:Y:S01]  /*7fc0*/  @!P5 IMAD.MOV R49, RZ, RZ, -R49 ;  /* 0x000000ffff31d224 */ /* 0x000fe200078e0a31 */
[C---:B------:R-:W-:Y:S01]  /*7fd0*/  ISETP.GT.U32.AND P5, PT, R8.reuse, R56, PT ;  /* 0x000000380800720c */ /* 0x040fe20003fa4070 */
[----:B------:R-:W-:Y:S01]  /*7fe0*/  @!P2 IMAD.MOV R45, RZ, RZ, -R45 ;  /* 0x000000ffff2da224 */ /* 0x000fe200078e0a2d */
[C---:B------:R-:W-:Y:S01]  /*7ff0*/  ISETP.GT.U32.AND P2, PT, R8.reuse, R51, PT ;  /* 0x000000330800720c */ /* 0x040fe20003f44070 */
[----:B------:R-:W-:Y:S01]  /*8000*/  @!P0 IMAD.MOV R47, RZ, RZ, -R47 ;  /* 0x000000ffff2f8224 */ /* 0x000fe200078e0a2f */
[----:B------:R-:W-:Y:S01]  /*8010*/  ISETP.GT.U32.AND P0, PT, R8, R53, PT ;  /* 0x000000350800720c */ /* 0x000fe20003f04070 */
[--C-:B------:R-:W-:Y:S01]  /*8020*/  @!P3 IMAD.IADD R54, R54, 0x1, -R8.reuse ;  /* 0x000000013636b824 */ /* 0x100fe200078e0a08 */
[----:B------:R-:W-:Y:S01]  /*8030*/  ISETP.GT.U32.AND P3, PT, R8, R61, PT ;  /* 0x0000003d0800720c */ /* 0x000fe20003f64070 */
[----:B------:R-:W-:Y:S01]  /*8040*/  @!P4 IMAD.IADD R62, R62, 0x1, -R8 ;  /* 0x000000013e3ec824 */ /* 0x000fe200078e0a08 */
[----:B------:R-:W-:-:S03]  /*8050*/  ISETP.GT.U32.AND P4, PT, R8, R57, PT ;  /* 0x000000390800720c */ /* 0x000fc60003f84070 */
[--C-:B------:R-:W-:Y:S01]  /*8060*/  @!P1 IMAD.IADD R52, R52, 0x1, -R8.reuse ;  /* 0x0000000134349824 */ /* 0x100fe200078e0a08 */
[----:B------:R-:W-:Y:S01]  /*8070*/  ISETP.GE.AND P6, PT, R86, RZ, PT ;  /* 0x000000ff5600720c */ /* 0x000fe20003fc6270 */
[--C-:B------:R-:W-:Y:S01]  /*8080*/  @!P5 IMAD.IADD R56, R56, 0x1, -R8.reuse ;  /* 0x000000013838d824 */ /* 0x100fe200078e0a08 */
[C---:B------:R-:W-:Y:S01]  /*8090*/  ISETP.GT.U32.AND P1, PT, R8.reuse, R59, PT ;  /* 0x0000003b0800720c */ /* 0x040fe20003f24070 */
[--C-:B------:R-:W-:Y:S01]  /*80a0*/  @!P2 IMAD.IADD R51, R51, 0x1, -R8.reuse ;  /* 0x000000013333a824 */ /* 0x100fe200078e0a08 */
[C---:B------:R-:W-:Y:S01]  /*80b0*/  ISETP.GT.U32.AND P2, PT, R8.reuse, R58, PT ;  /* 0x0000003a0800720c */ /* 0x040fe20003f44070 */
[--C-:B------:R-:W-:Y:S01]  /*80c0*/  @!P0 IMAD.IADD R53, R53, 0x1, -R8.reuse ;  /* 0x0000000135358824 */ /* 0x100fe200078e0a08 */
[C---:B------:R-:W-:Y:S01]  /*80d0*/  ISETP.GT.U32.AND P0, PT, R8.reuse, R60, PT ;  /* 0x0000003c0800720c */ /* 0x040fe20003f04070 */
[--C-:B------:R-:W-:Y:S01]  /*80e0*/  @!P3 IMAD.IADD R61, R61, 0x1, -R8.reuse ;  /* 0x000000013d3db824 */ /* 0x100fe200078e0a08 */
[----:B------:R-:W-:Y:S01]  /*80f0*/  ISETP.GT.U32.AND P3, PT, R8, R56, PT ;  /* 0x000000380800720c */ /* 0x000fe20003f64070 */
[----:B------:R-:W-:-:S04]  /*8100*/  @!P4 IMAD.IADD R57, R57, 0x1, -R8 ;  /* 0x000000013939c824 */ /* 0x000fc800078e0a08 */
[----:B------:R-:W-:Y:S01]  /*8110*/  @!P6 IMAD.MOV R44, RZ, RZ, -R44 ;  /* 0x000000ffff2ce224 */ /* 0x000fe200078e0a2c */
[----:B------:R-:W-:Y:S01]  /*8120*/  ISETP.GT.U32.AND P6, PT, R8, R55, PT ;  /* 0x000000370800720c */ /* 0x000fe20003fc4070 */
[--C-:B------:R-:W-:Y:S01]  /*8130*/  @!P1 IMAD.IADD R59, R59, 0x1, -R8.reuse ;  /* 0x000000013b3b9824 */ /* 0x100fe200078e0a08 */
[----:B------:R-:W-:Y:S01]  /*8140*/  ISETP.GE.AND P1, PT, R36, RZ, PT ;  /* 0x000000ff2400720c */ /* 0x000fe20003f26270 */
[--C-:B------:R-:W-:Y:S01]  /*8150*/  @!P2 IMAD.IADD R58, R58, 0x1, -R8.reuse ;  /* 0x000000013a3aa824 */ /* 0x100fe200078e0a08 */
[----:B------:R-:W-:Y:S01]  /*8160*/  ISETP.GE.AND P2, PT, R93, RZ, PT ;  /* 0x000000ff5d00720c */ /* 0x000fe20003f46270 */
[--C-:B------:R-:W-:Y:S01]  /*8170*/  @!P0 IMAD.IADD R60, R60, 0x1, -R8.reuse ;  /* 0x000000013c3c8824 */ /* 0x100fe200078e0a08 */
[----:B------:R-:W-:Y:S01]  /*8180*/  ISETP.GE.AND P0, PT, R35, RZ, PT ;  /* 0x000000ff2300720c */ /* 0x000fe20003f06270 */
[----:B------:R-:W-:Y:S01]  /*8190*/  @!P3 IMAD.IADD R56, R56, 0x1, -R8 ;  /* 0x000000013838b824 */ /* 0x000fe200078e0a08 */
[----:B------:R-:W-:-:S05]  /*81a0*/  ISETP.GT.U32.AND P3, PT, R8, R2, PT ;  /* 0x000000020800720c */ /* 0x000fca0003f64070 */
[----:B------:R-:W-:Y:S02]  /*81b0*/  @!P6 IMAD.IADD R55, R55, 0x1, -R8 ;  /* 0x000000013737e824 */ /* 0x000fe400078e0a08 */
[----:B------:R-:W-:Y:S01]  /*81c0*/  @!P1 IMAD.MOV R54, RZ, RZ, -R54 ;  /* 0x000000ffff369224 */ /* 0x000fe200078e0a36 */
[C---:B------:R-:W-:Y:S01]  /*81d0*/  ISETP.GT.U32.AND P1, PT, R8.reuse, R61, PT ;  /* 0x0000003d0800720c */ /* 0x040fe20003f24070 */
[----:B------:R-:W-:Y:S01]  /*81e0*/  @!P2 IMAD.MOV R53, RZ, RZ, -R53 ;  /* 0x000000ffff35a224 */ /* 0x000fe200078e0a35 */
[C---:B------:R-:W-:Y:S01]  /*81f0*/  ISETP.GT.U32.AND P2, PT, R8.reuse, R60, PT ;  /* 0x0000003c0800720c */ /* 0x040fe20003f44070 */
[----:B------:R-:W-:Y:S01]  /*8200*/  @!P0 IMAD.MOV R55, RZ, RZ, -R55 ;  /* 0x000000ffff378224 */ /* 0x000fe200078e0a37 */
[----:B------:R-:W-:Y:S01]  /*8210*/  ISETP.GT.U32.AND P0, PT, R8, R50, PT ;  /* 0x000000320800720c */ /* 0x000fe20003f04070 */
[----:B------:R-:W-:Y:S01]  /*8220*/  @!P3 IMAD.IADD R2, R2, 0x1, -R8 ;  /* 0x000000010202b824 */ /* 0x000fe200078e0a08 */
[----:B------:R-:W-:-:S07]  /*8230*/  ISETP.GE.AND P3, PT, R30, RZ, PT ;  /* 0x000000ff1e00720c */ /* 0x000fce0003f66270 */
[--C-:B------:R-:W-:Y:S01]  /*8240*/  @!P1 IMAD.IADD R61, R61, 0x1, -R8.reuse ;  /* 0x000000013d3d9824 */ /* 0x100fe200078e0a08 */
[----:B------:R-:W-:Y:S01]  /*8250*/  ISETP.GE.AND P1, PT, R32, RZ, PT ;  /* 0x000000ff2000720c */ /* 0x000fe20003f26270 */
[--C-:B------:R-:W-:Y:S01]  /*8260*/  @!P2 IMAD.IADD R60, R60, 0x1, -R8.reuse ;  /* 0x000000013c3ca824 */ /* 0x100fe200078e0a08 */
[----:B------:R-:W-:Y:S01]  /*8270*/  ISETP.GE.AND P2, PT, R33, RZ, PT ;  /* 0x000000ff2100720c */ /* 0x000fe20003f46270 */
[----:B------:R-:W-:Y:S01]  /*8280*/  @!P0 IMAD.IADD R50, R50, 0x1, -R8 ;  /* 0x0000000132328824 */ /* 0x000fe200078e0a08 */
[----:B------:R-:W-:Y:S01]  /*8290*/  ISETP.GE.AND P0, PT, R31, RZ, PT ;  /* 0x000000ff1f00720c */ /* 0x000fe20003f06270 */
[----:B------:R-:W-:Y:S01]  /*82a0*/  @!P3 IMAD.MOV R60, RZ, RZ, -R60 ;  /* 0x000000ffff3cb224 */ /* 0x000fe200078e0a3c */
[----:B------:R-:W-:-:S13]  /*82b0*/  ISETP.GT.U32.AND P3, PT, R8, R7, PT ;  /* 0x000000070800720c */ /* 0x000fda0003f64070 */
[----:B------:R-:W-:Y:S01]  /*82c0*/  @!P3 IMAD.IADD R7, R7, 0x1, -R8 ;  /* 0x000000010707b824 */ /* 0x000fe200078e0a08 */
[----:B------:R-:W-:Y:S01]  /*82d0*/  ISETP.GE.AND P3, PT, R25, RZ, PT ;  /* 0x000000ff1900720c */ /* 0x000fe20003f66270 */
[C---:B0-----:R-:W-:Y:S02]  /*82e0*/  VIADD R5, R0.reuse, 0xffffffff ;  /* 0xffffffff00057836 */ /* 0x041fe40000000000 */
[----:B------:R-:W-:Y:S01]  /*82f0*/  VIADD R4, R0, 0xfffffff7 ;  /* 0xfffffff700047836 */ /* 0x000fe20000000000 */
[----:B---3--:R-:W-:Y:S02]  /*8300*/  ISETP.GE.AND P5, PT, R17, RZ, PT ;  /* 0x000000ff1100720c */ /* 0x008fe40003fa6270 */
[----:B--2---:R-:W-:-:S11]  /*8310*/  ISETP.GE.AND P4, PT, R16, RZ, PT ;  /* 0x000000ff1000720c */ /* 0x004fd60003f86270 */
[----:B------:R-:W-:Y:S01]  /*8320*/  @!P5 IMAD.MOV R51, RZ, RZ, -R51 ;  /* 0x000000ffff33d224 */ /* 0x000fe200078e0a33 */
[C---:B------:R-:W-:Y:S01]  /*8330*/  ISETP.GT.U32.AND P5, PT, R8.reuse, R57, PT ;  /* 0x000000390800720c */ /* 0x040fe20003fa4070 */
[----:B------:R-:W-:Y:S01]  /*8340*/  @!P4 IMAD.MOV R52, RZ, RZ, -R52 ;  /* 0x000000ffff34c224 */ /* 0x000fe200078e0a34 */
[----:B------:R-:W-:Y:S02]  /*8350*/  ISETP.GT.U32.AND P4, PT, R8, R58, PT ;  /* 0x0000003a0800720c */ /* 0x000fe40003f84070 */
[----:B----4-:R-:W-:-:S09]  /*8360*/  ISETP.GE.AND P6, PT, R85, RZ, PT ;  /* 0x000000ff5500720c */ /* 0x010fd20003fc6270 */
[--C-:B------:R-:W-:Y:S01]  /*8370*/  @!P5 IMAD.IADD R57, R57, 0x1, -R8.reuse ;  /* 0x000000013939d824 */ /* 0x100fe200078e0a08 */
[----:B------:R-:W-:Y:S01]  /*8380*/  ISETP.GT.U32.AND P5, PT, R8, R3, PT ;  /* 0x000000030800720c */ /* 0x000fe20003fa4070 */
[----:B------:R-:W-:Y:S01]  /*8390*/  @!P4 IMAD.IADD R58, R58, 0x1, -R8 ;  /* 0x000000013a3ac824 */ /* 0x000fe200078e0a08 */
[C---:B------:R-:W-:Y:S01]  /*83a0*/  ISETP.GT.U32.AND P4, PT, R8.reuse, R6, PT ;  /* 0x000000060800720c */ /* 0x040fe20003f84070 */
[----:B------:R-:W-:Y:S01]  /*83b0*/  @!P6 IMAD.MOV R62, RZ, RZ, -R62 ;  /* 0x000000ffff3ee224 */ /* 0x000fe200078e0a3e */
[----:B------:R-:W-:-:S09]  /*83c0*/  ISETP.GT.U32.AND P6, PT, R8, R59, PT ;  /* 0x0000003b0800720c */ /* 0x000fd20003fc4070 */
[--C-:B------:R-:W-:Y:S01]  /*83d0*/  @!P5 IMAD.IADD R3, R3, 0x1, -R8.reuse ;  /* 0x000000010303d824 */ /* 0x100fe200078e0a08 */
[----:B------:R-:W-:Y:S01]  /*83e0*/  ISETP.GE.AND P5, PT, R29, RZ, PT ;  /* 0x000000ff1d00720c */ /* 0x000fe20003fa6270 */
[--C-:B------:R-:W-:Y:S02]  /*83f0*/  @!P4 IMAD.IADD R6, R6, 0x1, -R8.reuse ;  /* 0x000000010606c824 */ /* 0x100fe400078e0a08 */
[----:B------:R-:W-:Y:S01]  /*8400*/  @!P6 IMAD.IADD R59, R59, 0x1, -R8 ;  /* 0x000000013b3be824 */ /* 0x000fe200078e0a08 */
[----:B------:R-:W-:Y:S01]  /*8410*/  ISETP.GE.AND P6, PT, R34, RZ, PT ;  /* 0x000000ff2200720c */ /* 0x000fe20003fc6270 */
[----:B------:R-:W-:Y:S01]  /*8420*/  @!P1 IMAD.MOV R58, RZ, RZ, -R58 ;  /* 0x000000ffff3a9224 */ /* 0x000fe200078e0a3a */
[C---:B------:R-:W-:Y:S02]  /*8430*/  ISETP.GT.U32.AND P1, PT, R8.reuse, R6, PT ;  /* 0x000000060800720c */ /* 0x040fe40003f24070 */
[----:B------:R-:W-:-:S05]  /*8440*/  ISETP.GT.U32.AND P4, PT, R8, R50, PT ;  /* 0x000000320800720c */ /* 0x000fca0003f84070 */
[----:B------:R-:W-:Y:S01]  /*8450*/  @!P5 IMAD.MOV R61, RZ, RZ, -R61 ;  /* 0x000000ffff3dd224 */ /* 0x000fe200078e0a3d */
[C---:B------:R-:W-:Y:S01]  /*8460*/  ISETP.GT.U32.AND P5, PT, R8.reuse, R37, PT ;  /* 0x000000250800720c */ /* 0x040fe20003fa4070 */
[----:B------:R-:W-:Y:S01]  /*8470*/  @!P2 IMAD.MOV R57, RZ, RZ, -R57 ;  /* 0x000000ffff39a224 */ /* 0x000fe200078e0a39 */
[----:B------:R-:W-:Y:S01]  /*8480*/  ISETP.GT.U32.AND P2, PT, R8, R3, PT ;  /* 0x000000030800720c */ /* 0x000fe20003f44070 */
[----:B------:R-:W-:Y:S01]  /*8490*/  @!P0 IMAD.MOV R59, RZ, RZ, -R59 ;  /* 0x000000ffff3b8224 */ /* 0x000fe200078e0a3b */
[----:B------:R-:W-:Y:S01]  /*84a0*/  ISETP.GE.AND P0, PT, R28, RZ, PT ;  /* 0x000000ff1c00720c */ /* 0x000fe20003f06270 */
[----:B------:R-:W-:Y:S01]  /*84b0*/  @!P6 IMAD.MOV R56, RZ, RZ, -R56 ;  /* 0x000000ffff38e224 */ /* 0x000fe200078e0a38 */
[----:B------:R-:W-:Y:S01]  /*84c0*/  ISETP.GT.U32.AND P6, PT, R8, R2, PT ;  /* 0x000000020800720c */ /* 0x000fe20003fc4070 */
[--C-:B------:R-:W-:Y:S01]  /*84d0*/  @!P1 IMAD.IADD R6, R6, 0x1, -R8.reuse ;  /* 0x0000000106069824 */ /* 0x100fe200078e0a08 */
[----:B------:R-:W-:Y:S01]  /*84e0*/  ISETP.GE.AND P1, PT, R26, RZ, PT ;  /* 0x000000ff1a00720c */ /* 0x000fe20003f26270 */
[----:B------:R-:W-:-:S04]  /*84f0*/  @!P4 IMAD.IADD R50, R50, 0x1, -R8 ;  /* 0x000000013232c824 */ /* 0x000fc800078e0a08 */
[--C-:B------:R-:W-:Y:S02]  /*8500*/  @!P5 IMAD.IADD R37, R37, 0x1, -R8.reuse ;  /* 0x000000012525d824 */ /* 0x100fe400078e0a08 */
[----:B------:R-:W-:Y:S02]  /*8510*/  @!P2 IMAD.IADD R3, R3, 0x1, -R8 ;  /* 0x000000010303a824 */ /* 0x000fe400078e0a08 */
[----:B------:R-:W-:Y:S01]  /*8520*/  @!P0 IMAD.MOV R50, RZ, RZ, -R50 ;  /* 0x000000ffff328224 */ /* 0x000fe200078e0a32 */
[C---:B------:R-:W-:Y:S01]  /*8530*/  ISETP.GT.U32.AND P0, PT, R8.reuse, R37, PT ;  /* 0x000000250800720c */ /* 0x040fe20003f04070 */
[----:B------:R-:W-:Y:S01]  /*8540*/  @!P3 IMAD.MOV R6, RZ, RZ, -R6 ;  /* 0x000000ffff06b224 */ /* 0x000fe200078e0a06 */
[C---:B------:R-:W-:Y:S02]  /*8550*/  ISETP.GT.U32.AND P5, PT, R8.reuse, R7, PT ;  /* 0x000000070800720c */ /* 0x040fe40003fa4070 */
[----:B------:R-:W-:Y:S01]  /*8560*/  ISETP.GT.U32.AND P3, PT, R8, R38, PT ;  /* 0x000000260800720c */ /* 0x000fe20003f64070 */
[----:B------:R-:W-:-:S02]  /*8570*/  IMAD.MOV.U32 R41, RZ, RZ, R3 ;  /* 0x000000ffff297224 */ /* 0x000fc400078e0003 */
[----:B------:R-:W-:Y:S02]  /*8580*/  @!P6 IMAD.IADD R2, R2, 0x1, -R8 ;  /* 0x000000010202e824 */ /* 0x000fe400078e0a08 */
[----:B------:R-:W-:Y:S01]  /*8590*/  @!P1 IMAD.MOV R41, RZ, RZ, -R41 ;  /* 0x000000ffff299224 */ /* 0x000fe200078e0a29 */
[----:B------:R-:W-:Y:S01]  /*85a0*/  ISETP.GE.AND P1, PT, R23, RZ, PT ;  /* 0x000000ff1700720c */ /* 0x000fe20003f26270 */
[----:B------:R-:W-:Y:S02]  /*85b0*/  IMAD.MOV.U32 R9, RZ, RZ, R2 ;  /* 0x000000ffff097224 */ /* 0x000fe400078e0002 */
[----:B------:R-:W-:Y:S02]  /*85c0*/  VIADD R2, R0, 0xffffffef ;  /* 0xffffffef00027836 */ /* 0x000fe40000000000 */
[--C-:B------:R-:W-:Y:S02]  /*85d0*/  @!P0 IMAD.IADD R37, R37, 0x1, -R8.reuse ;  /* 0x0000000125258824 */ /* 0x100fe400078e0a08 */
[--C-:B------:R-:W-:Y:S01]  /*85e0*/  @!P5 IMAD.IADD R7, R7, 0x1, -R8.reuse ;  /* 0x000000010707d824 */ /* 0x100fe200078e0a08 */
[----:B------:R-:W-:Y:S01]  /*85f0*/  ISETP.GE.U32.AND P5, PT, R2, 0x7fffff70, PT ;  /* 0x7fffff700200780c */ /* 0x000fe20003fa6070 */
[----:B------:R-:W-:-:S02]  /*8600*/  @!P3 IMAD.IADD R38, R38, 0x1, -R8 ;  /* 0x000000012626b824 */ /* 0x000fc400078e0a08 */
[----:B------:R-:W-:Y:S02]  /*8610*/  VIADD R2, R0, 0xffffffe7 ;  /* 0xffffffe700027836 */ /* 0x000fe40000000000 */
[----:B------:R-:W-:Y:S01]  /*8620*/  IMAD.MOV.U32 R0, RZ, RZ, R37 ;  /* 0x000000ffff007224 */ /* 0x000fe200078e0025 */
[----:B------:R-:W-:-:S03]  /*8630*/  ISETP.GT.U32.AND P3, PT, R8, R38, PT ;  /* 0x000000260800720c */ /* 0x000fc60003f64070 */
[----:B------:R-:W-:Y:S01]  /*8640*/  @!P1 IMAD.MOV R0, RZ, RZ, -R0 ;  /* 0x000000ffff009224 */ /* 0x000fe200078e0a00 */
[----:B------:R-:W-:-:S09]  /*8650*/  ISETP.GT.U32.AND P1, PT, R8, R13, PT ;  /* 0x0000000d0800720c */ /* 0x000fd20003f24070 */
[----:B------:R-:W-:Y:S01]  /*8660*/  @!P3 IMAD.IADD R38, R38, 0x1, -R8 ;  /* 0x000000012626b824 */ /* 0x000fe200078e0a08 */
[----:B------:R-:W-:-:S03]  /*8670*/  ISETP.GT.U32.AND P3, PT, R8, R12, PT ;  /* 0x0000000c0800720c */ /* 0x000fc60003f64070 */
[----:B------:R-:W-:-:S05]  /*8680*/  @!P1 IMAD.IADD R13, R13, 0x1, -R8 ;  /* 0x000000010d0d9824 */ /* 0x000fca00078e0a08 */
[----:B------:R-:W-:-:S05]  /*8690*/  ISETP.GT.U32.AND P1, PT, R8, R13, PT ;  /* 0x0000000d0800720c */ /* 0x000fca0003f24070 */
[----:B------:R-:W-:-:S05]  /*86a0*/  @!P3 IMAD.IADD R12, R12, 0x1, -R8 ;  /* 0x000000010c0cb824 */ /* 0x000fca00078e0a08 */
[----:B------:R-:W-:-:S03]  /*86b0*/  ISETP.GT.U32.AND P3, PT, R8, R12, PT ;  /* 0x0000000c0800720c */ /* 0x000fc60003f64070 */
[----:B------:R-:W-:Y:S01]  /*86c0*/  @!P1 IMAD.IADD R13, R13, 0x1, -R8 ;  /* 0x000000010d0d9824 */ /* 0x000fe200078e0a08 */
[----:B------:R-:W-:-:S09]  /*86d0*/  ISETP.GT.U32.AND P1, PT, R8, R15, PT ;  /* 0x0000000f0800720c */ /* 0x000fd20003f24070 */
[----:B------:R-:W-:Y:S01]  /*86e0*/  @!P3 IMAD.IADD R12, R12, 0x1, -R8 ;  /* 0x000000010c0cb824 */ /* 0x000fe200078e0a08 */
[----:B------:R-:W-:-:S03]  /*86f0*/  ISETP.GT.U32.AND P3, PT, R8, R14, PT ;  /* 0x0000000e0800720c */ /* 0x000fc60003f64070 */
[----:B------:R-:W-:-:S05]  /*8700*/  @!P1 IMAD.IADD R15, R15, 0x1, -R8 ;  /* 0x000000010f0f9824 */ /* 0x000fca00078e0a08 */
[----:B------:R-:W-:-:S05]  /*8710*/  ISETP.GT.U32.AND P1, PT, R8, R15, PT ;  /* 0x0000000f0800720c */ /* 0x000fca0003f24070 */
[--C-:B------:R-:W-:Y:S01]  /*8720*/  @!P3 IMAD.IADD R14, R14, 0x1, -R8.reuse ;  /* 0x000000010e0eb824 */ /* 0x100fe200078e0a08 */
[----:B------:R-:W-:Y:S02]  /*8730*/  ISETP.GE.AND P3, PT, R11, RZ, PT ;  /* 0x000000ff0b00720c */ /* 0x000fe40003f66270 */
[----:B------:R-:W-:Y:S02]  /*8740*/  ISETP.GE.U32.AND P4, PT, R5, 0x7fffff80, PT ;  /* 0x7fffff800500780c */ /* 0x000fe40003f86070 */
[----:B------:R-:W-:Y:S02]  /*8750*/  ISETP.GE.U32.AND P6, PT, R4, 0x7fffff78, PT ;  /* 0x7fffff780400780c */ /* 0x000fe40003fc6070 */
[----:B------:R-:W0:Y:S01]  /*8760*/  LDC.64 R4, c[0x0][0x3a8] ;  /* 0x0000ea00ff047b82 */ /* 0x000e220000000a00 */
[----:B------:R-:W-:Y:S01]  /*8770*/  @!P1 IMAD.IADD R15, R15, 0x1, -R8 ;  /* 0x000000010f0f9824 */ /* 0x000fe200078e0a08 */
[----:B------:R-:W-:Y:S02]  /*8780*/  ISETP.GT.U32.AND P1, PT, R8, R10, PT ;  /* 0x0000000a0800720c */ /* 0x000fe40003f24070 */
[----:B------:R-:W-:-:S03]  /*8790*/  ISETP.GE.AND P2, PT, R27, RZ, PT ;  /* 0x000000ff1b00720c */ /* 0x000fc60003f46270 */
[----:B------:R-:W-:Y:S01]  /*87a0*/  @!P3 IMAD.MOV R38, RZ, RZ, -R38 ;  /* 0x000000ffff26b224 */ /* 0x000fe200078e0a26 */
[----:B------:R-:W-:Y:S01]  /*87b0*/  ISETP.GT.U32.AND P3, PT, R8, R14, PT ;  /* 0x0000000e0800720c */ /* 0x000fe20003f64070 */
[----:B------:R-:W-:-:S06]  /*87c0*/  IMAD R3, R39, UR4, RZ ;  /* 0x0000000427037c24 */ /* 0x000fcc000f8e02ff */
[--C-:B------:R-:W-:Y:S02]  /*87d0*/  @!P1 IMAD.IADD R10, R10, 0x1, -R8.reuse ;  /* 0x000000010a0a9824 */ /* 0x100fe400078e0a08 */
[----:B------:R-:W-:Y:S01]  /*87e0*/  @!P2 IMAD.MOV R9, RZ, RZ, -R9 ;  /* 0x000000ffff09a224 */ /* 0x000fe200078e0a09 */
[----:B------:R-:W-:Y:S02]  /*87f0*/  ISETP.GE.U32.AND P0, PT, R2, 0x7fffff68, PT ;  /* 0x7fffff680200780c */ /* 0x000fe40003f06070 */
[----:B------:R-:W-:Y:S01]  /*8800*/  ISETP.GT.U32.AND P1, PT, R8, R10, PT ;  /* 0x0000000a0800720c */ /* 0x000fe20003f24070 */
[----:B------:R-:W-:Y:S01]  /*8810*/  @!P3 IMAD.IADD R14, R14, 0x1, -R8 ;  /* 0x000000010e0eb824 */ /* 0x000fe200078e0a08 */
[----:B------:R-:W-:Y:S01]  /*8820*/  STL [R1+0x1c0], R9 ;  /* 0x0001c00901007387 */ /* 0x000fe20000100800 */
[----:B------:R-:W-:-:S03]  /*8830*/  IADD3 R2, P3, PT, R3, UR12, RZ ;  /* 0x0000000c03027c10 */ /* 0x000fc6000ff7e0ff */
[----:B------:R1:W-:Y:S01]  /*8840*/  STL [R1+0x1bc], R6 ;  /* 0x0001bc0601007387 */ /* 0x0003e20000100800 */
[----:B------:R-:W-:Y:S01]  /*8850*/  LEA.HI.X.SX32 R3, R3, UR13, 0x1, P3 ;  /* 0x0000000d03037c11 */ /* 0x000fe200098f0eff */
[----:B------:R-:W-:Y:S02]  /*8860*/  IMAD.MOV.U32 R40, RZ, RZ, R7 ;  /* 0x000000ffff287224 */ /* 0x000fe400078e0007 */
[C---:B0-----:R-:W-:Y:S02]  /*8870*/  IMAD R7, R4.reuse, 0x3, RZ ;  /* 0x0000000304077824 */ /* 0x041fe400078e02ff */
[----:B-1----:R-:W-:Y:S01]  /*8880*/  IMAD.SHL.U32 R6, R4, 0x2, RZ ;  /* 0x0000000204067824 */ /* 0x002fe200078e00ff */
[----:B------:R-:W-:Y:S04]  /*8890*/  STL [R1+0x1b8], R0 ;  /* 0x0001b80001007387 */ /* 0x000fe80000100800 */
[----:B------:R-:W-:Y:S01]  /*88a0*/  IADD3 R76, P3, PT, R6, R2, RZ ;  /* 0x00000002064c7210 */ /* 0x000fe20007f7e0ff */
[----:B------:R-:W-:-:S04]  /*88b0*/  @!P1 IMAD.IADD R10, R10, 0x1, -R8 ;  /* 0x000000010a0a9824 */ /* 0x000fc800078e0a08 */
[----:B------:R0:W-:Y:S01]  /*88c0*/  STL [R1+0x1e0], R76 ;  /* 0x0001e04c01007387 */ /* 0x0001e20000100800 */
[----:B------:R-:W-:Y:S01]  /*88d0*/  LEA.HI.X.SX32 R6, R6, R3, 0x1, P3 ;  /* 0x0000000306067211 */ /* 0x000fe200018f0eff */
[----:B------:R-:W-:Y:S01]  /*88e0*/  IMAD.SHL.U32 R37, R4, 0x4, RZ ;  /* 0x0000000404257824 */ /* 0x000fe200078e00ff */
[----:B0-----:R-:W-:-:S05]  /*88f0*/  IADD3 R76, P1, PT, R7, R2, RZ ;  /* 0x00000002074c7210 */ /* 0x001fca0007f3e0ff */
[----:B------:R0:W-:Y:S01]  /*8900*/  STL [R1+0x1e8], R76 ;  /* 0x0001e84c01007387 */ /* 0x0001e20000100800 */
[----:B------:R-:W-:-:S03]  /*8910*/  IMAD R85, R4, 0x5, RZ ;  /* 0x0000000504557824 */ /* 0x000fc600078e02ff */
[----:B0-----:R0:W5:Y:S04]  /*8920*/  LDL.LU R76, [R1+0x1374] ;  /* 0x00137400014c7983 */ /* 0x0011680000300800 */
[----:B------:R1:W-:Y:S01]  /*8930*/  STL [R1+0x1dc], R6 ;  /* 0x0001dc0601007387 */ /* 0x0003e20000100800 */
[----:B------:R-:W-:Y:S01]  /*8940*/  IMAD R80, R4, 0x6, RZ ;  /* 0x0000000604507824 */ /* 0x000fe200078e02ff */
[----:B-1----:R-:W-:-:S05]  /*8950*/  IADD3 R6, P3, PT, R37, R2, RZ ;  /* 0x0000000225067210 */ /* 0x002fca0007f7e0ff */
[----:B------:R1:W-:Y:S01]  /*8960*/  STL [R1+0x1f0], R6 ;  /* 0x0001f00601007387 */ /* 0x0003e20000100800 */
[-C--:B------:R-:W-:Y:S02]  /*8970*/  LEA.HI.X.SX32 R37, R37, R3.reuse, 0x1, P3 ;  /* 0x0000000325257211 */ /* 0x080fe400018f0eff */
[----:B-1----:R-:W-:Y:S02]  /*8980*/  LEA.HI.X.SX32 R6, R7, R3, 0x1, P1 ;  /* 0x0000000307067211 */ /* 0x002fe400008f0eff */
[----:B------:R-:W-:-:S03]  /*8990*/  IADD3 R7, P1, PT, R85, R2, RZ ;  /* 0x0000000255077210 */ /* 0x000fc60007f3e0ff */
[----:B------:R1:W-:Y:S04]  /*89a0*/  STL [R1+0x1e4], R6 ;  /* 0x0001e40601007387 */ /* 0x0003e80000100800 */
[----:B------:R2:W-:Y:S01]  /*89b0*/  STL [R1+0x1f8], R7 ;  /* 0x0001f80701007387 */ /* 0x0005e20000100800 */
[----:B-1----:R-:W-:Y:S02]  /*89c0*/  IADD3 R6, P3, PT, R80, R2, RZ ;  /* 0x0000000250067210 */ /* 0x002fe40007f7e0ff */
[-C--:B--2---:R-:W-:Y:S01]  /*89d0*/  LEA.HI.X.SX32 R7, R85, R3.reuse, 0x1, P1 ;  /* 0x0000000355077211 */ /* 0x084fe200008f0eff */
[----:B------:R-:W-:Y:S01]  /*89e0*/  IMAD R85, R4, 0x7, RZ ;  /* 0x0000000704557824 */ /* 0x000fe200078e02ff */
[----:B------:R1:W-:Y:S01]  /*89f0*/  STL [R1+0x1ec], R37 ;  /* 0x0001ec2501007387 */ /* 0x0003e20000100800 */
[----:B------:R-:W-:-:S03]  /*8a00*/  LEA.HI.X.SX32 R80, R80, R3, 0x1, P3 ;  /* 0x0000000350507211 */ /* 0x000fc600018f0eff */
[----:B------:R2:W-:Y:S04]  /*8a10*/  STL [R1+0x200], R6 ;  /* 0x0002000601007387 */ /* 0x0005e80000100800 */
[----:B------:R-:W-:Y:S01]  /*8a20*/  STL [R1+0x1f4], R7 ;  /* 0x0001f40701007387 */ /* 0x000fe20000100800 */
[----:B-1----:R-:W-:Y:S01]  /*8a30*/  IMAD.SHL.U32 R37, R4, 0x8, RZ ;  /* 0x0000000804257824 */ /* 0x002fe200078e00ff */
[----:B--2---:R-:W-:-:S05]  /*8a40*/  IADD3 R6, P1, PT, R85, R2, RZ ;  /* 0x0000000255067210 */ /* 0x004fca0007f3e0ff */
[----:B------:R1:W-:Y:S01]  /*8a50*/  STL [R1+0x208], R6 ;  /* 0x0002080601007387 */ /* 0x0003e20000100800 */
[----:B------:R-:W-:-:S03]  /*8a60*/  LEA.HI.X.SX32 R85, R85, R3, 0x1, P1 ;  /* 0x0000000355557211 */ /* 0x000fc600008f0eff */
[----:B------:R2:W-:Y:S01]  /*8a70*/  STL [R1+0x1fc], R80 ;  /* 0x0001fc5001007387 */ /* 0x0005e20000100800 */
[----:B-1----:R-:W-:Y:S01]  /*8a80*/  IMAD R6, R4, 0x9, RZ ;  /* 0x0000000904067824 */ /* 0x002fe200078e02ff */
[----:B--2---:R-:W-:-:S05]  /*8a90*/  IADD3 R80, P3, PT, R37, R2, RZ ;  /* 0x0000000225507210 */ /* 0x004fca0007f7e0ff */
[----:B------:R1:W-:Y:S01]  /*8aa0*/  STL [R1+0x210], R80 ;  /* 0x0002105001007387 */ /* 0x0003e20000100800 */
[----:B------:R-:W-:Y:S01]  /*8ab0*/  LEA.HI.X.SX32 R37, R37, R3, 0x1, P3 ;  /* 0x0000000325257211 */ /* 0x000fe200018f0eff */
[----:B------:R-:W-:Y:S02]  /*8ac0*/  IMAD R75, R4, 0xa, RZ ;  /* 0x0000000a044b7824 */ /* 0x000fe400078e02ff */
[----:B-1----:R0:W5:Y:S04]  /*8ad0*/  LDL.LU R80, [R1+0x1370] ;  /* 0x0013700001507983 */ /* 0x0021680000300800 */
[----:B------:R1:W-:Y:S02]  /*8ae0*/  STL [R1+0x204], R85 ;  /* 0x0002045501007387 */ /* 0x0003e40000100800 */
[----:B-1----:R-:W-:-:S05]  /*8af0*/  IADD3 R85, P1, PT, R6, R2, RZ ;  /* 0x0000000206557210 */ /* 0x002fca0007f3e0ff */
[----:B------:R-:W-:Y:S04]  /*8b00*/  STL [R1+0x218], R85 ;  /* 0x0002185501007387 */ /* 0x000fe80000100800 */
[----:B------:R1:W-:Y:S01]  /*8b10*/  STL [R1+0x20c], R37 ;  /* 0x00020c2501007387 */ /* 0x0003e20000100800 */
[----:B------:R-:W-:Y:S01]  /*8b20*/  IMAD R89, R4, 0xb, RZ ;  /* 0x0000000b04597824 */ /* 0x000fe200078e02ff */
[----:B-1----:R-:W-:-:S05]  /*8b30*/  IADD3 R37, P3, PT, R75, R2, RZ ;  /* 0x000000024b257210 */ /* 0x002fca0007f7e0ff */
[----:B------:R1:W-:Y:S01]  /*8b40*/  STL [R1+0x220], R37 ;  /* 0x0002202501007387 */ /* 0x0003e20000100800 */
[-C--:B------:R-:W-:Y:S02]  /*8b50*/  LEA.HI.X.SX32 R75, R75, R3.reuse, 0x1, P3 ;  /* 0x000000034b4b7211 */ /* 0x080fe400018f0eff */
[----:B-1----:R-:W-:Y:S01]  /*8b60*/  LEA.HI.X.SX32 R37, R6, R3, 0x1, P1 ;  /* 0x0000000306257211 */ /* 0x002fe200008f0eff */
[----:B------:R-:W-:-:S04]  /*8b70*/  IMAD R6, R4, 0xc, RZ ;  /* 0x0000000c04067824 */ /* 0x000fc800078e02ff */
[----:B------:R1:W-:Y:S02]  /*8b80*/  STL [R1+0x214], R37 ;  /* 0x0002142501007387 */ /* 0x0003e40000100800 */
[----:B-1----:R-:W-:-:S05]  /*8b90*/  IADD3 R37, P1, PT, R89, R2, RZ ;  /* 0x0000000259257210 */ /* 0x002fca0007f3e0ff */
[----:B------:R-:W-:Y:S01]  /*8ba0*/  STL [R1+0x228], R37 ;  /* 0x0002282501007387 */ /* 0x000fe20000100800 */
[----:B------:R-:W-:-:S03]  /*8bb0*/  LEA.HI.X.SX32 R89, R89, R3, 0x1, P1 ;  /* 0x0000000359597211 */ /* 0x000fc600008f0eff */
[----:B------:R1:W-:Y:S01]  /*8bc0*/  STL [R1+0x21c], R75 ;  /* 0x00021c4b01007387 */ /* 0x0003e20000100800 */
[----:B------:R-:W-:Y:S01]  /*8bd0*/  IMAD R9, R4, 0xd, RZ ;  /* 0x0000000d04097824 */ /* 0x000fe200078e02ff */
[----:B-1----:R-:W-:-:S05]  /*8be0*/  IADD3 R75, P3, PT, R6, R2, RZ ;  /* 0x00000002064b7210 */ /* 0x002fca0007f7e0ff */
[----:B------:R1:W-:Y:S01]  /*8bf0*/  STL [R1+0x230], R75 ;  /* 0x0002304b01007387 */ /* 0x0003e20000100800 */
[----:B------:R-:W-:Y:S01]  /*8c00*/  LEA.HI.X.SX32 R6, R6, R3, 0x1, P3 ;  /* 0x0000000306067211 */ /* 0x000fe200018f0eff */
[C---:B------:R-:W-:Y:S02]  /*8c10*/  IMAD R74, R4.reuse, 0xe, RZ ;  /* 0x0000000e044a7824 */ /* 0x040fe400078e02ff */
[----:B-1----:R0:W5:Y:S04]  /*8c20*/  LDL.LU R75, [R1+0x136c] ;  /* 0x00136c00014b7983 */ /* 0x0021680000300800 */
[----:B------:R1:W-:Y:S01]  /*8c30*/  STL [R1+0x224], R89 ;  /* 0x0002245901007387 */ /* 0x0003e20000100800 */
[----:B------:R-:W-:Y:S01]  /*8c40*/  IMAD R88, R4, 0xf, RZ ;  /* 0x0000000f04587824 */ /* 0x000fe200078e02ff */
[----:B-1----:R-:W-:-:S05]  /*8c50*/  IADD3 R89, P1, PT, R9, R2, RZ ;  /* 0x0000000209597210 */ /* 0x002fca0007f3e0ff */
[----:B------:R-:W-:Y:S01]  /*8c60*/  STL [R1+0x238], R89 ;  /* 0x0002385901007387 */ /* 0x000fe20000100800 */
[----:B------:R-:W-:-:S03]  /*8c70*/  LEA.HI.X.SX32 R9, R9, R3, 0x1, P1 ;  /* 0x0000000309097211 */ /* 0x000fc600008f0eff */
[----:B------:R1:W-:Y:S02]  /*8c80*/  STL [R1+0x22c], R6 ;  /* 0x00022c0601007387 */ /* 0x0003e40000100800 */
[----:B-1----:R-:W-:-:S05]  /*8c90*/  IADD3 R6, P3, PT, R74, R2, RZ ;  /* 0x000000024a067210 */ /* 0x002fca0007f7e0ff */
[----:B------:R1:W-:Y:S01]  /*8ca0*/  STL [R1+0x240], R6 ;  /* 0x0002400601007387 */ /* 0x0003e20000100800 */
[----:B------:R-:W-:-:S03]  /*8cb0*/  LEA.HI.X.SX32 R74, R74, R3, 0x1, P3 ;  /* 0x000000034a4a7211 */ /* 0x000fc600018f0eff */
[----:B------:R2:W-:Y:S01]  /*8cc0*/  STL [R1+0x234], R9 ;  /* 0x0002340901007387 */ /* 0x0005e20000100800 */
[----:B-1----:R-:W-:Y:S01]  /*8cd0*/  IMAD.SHL.U32 R6, R4, 0x10, RZ ;  /* 0x0000001004067824 */ /* 0x002fe200078e00ff */
[----:B--2---:R-:W-:-:S05]  /*8ce0*/  IADD3 R9, P1, PT, R88, R2, RZ ;  /* 0x0000000258097210 */ /* 0x004fca0007f3e0ff */
[----:B------:R1:W-:Y:S01]  /*8cf0*/  STL [R1+0x248], R9 ;  /* 0x0002480901007387 */ /* 0x0003e20000100800 */
[----:B------:R-:W-:Y:S01]  /*8d00*/  LEA.HI.X.SX32 R88, R88, R3, 0x1, P1 ;  /* 0x0000000358587211 */ /* 0x000fe200008f0eff */
[----:B------:R-:W-:Y:S02]  /*8d10*/  IMAD R73, R4, 0x11, RZ ;  /* 0x0000001104497824 */ /* 0x000fe400078e02ff */
[----:B-1----:R-:W2:Y:S04]  /*8d20*/  LDL.LU R9, [R1+0x1368] ;  /* 0x0013680001097983 */ /* 0x002ea80000300800 */
[----:B------:R1:W-:Y:S02]  /*8d30*/  STL [R1+0x23c], R74 ;  /* 0x00023c4a01007387 */ /* 0x0003e40000100800 */
        /* <DEDUP_REMOVED lines=15> */
[----:B-1----:R-:W-:Y:S01]  /*8e30*/  IMAD R6, R4, 0x14, RZ ;  /* 0x0000001404067824 */ /* 0x002fe200078e02ff */
[----:B---3--:R-:W-:-:S05]  /*8e40*/  IADD3 R73, P1, PT, R87, R2, RZ ;  /* 0x0000000257497210 */ /* 0x008fca0007f3e0ff */
[----:B------:R1:W-:Y:S01]  /*8e50*/  STL [R1+0xa88], R73 ;  /* 0x000a884901007387 */ /* 0x0003e20000100800 */
[----:B------:R-:W-:Y:S01]  /*8e60*/  LEA.HI.X.SX32 R87, R87, R3, 0x1, P1 ;  /* 0x0000000357577211 */ /* 0x000fe200008f0eff */
[----:B------:R-:W-:Y:S02]  /*8e70*/  IMAD R90, R4, 0x15, RZ ;  /* 0x00000015045a7824 */ /* 0x000fe400078e02ff */
[----:B-1----:R0:W5:Y:S04]  /*8e80*/  LDL.LU R73, [R1+0x1360] ;  /* 0x0013600001497983 */ /* 0x0021680000300800 */
        /* <DEDUP_REMOVED lines=110> */
[----:B-1----:R-:W3:Y:S04]  /*9570*/  LDL.LU R0, [R1+0x1348] ;  /* 0x0013480001007983 */ /* 0x002ee80000300800 */
        /* <DEDUP_REMOVED lines=11> */
[----:B----4-:R-:W-:-:S05]  /*9630*/  IADD3 R36, P1, PT, R34, R2, RZ ;  /* 0x0000000222247210 */ /* 0x010fca0007f3e0ff */
        /* <DEDUP_REMOVED lines=112> */
[----:B------:R-:W-:Y:S02]  /*9d40*/  IMAD R25, R4, 0x42, RZ ;  /* 0x0000004204197824 */ /* 0x000fe400078e02ff */
[----:B-1----:R0:W5:Y:S04]  /*9d50*/  LDL.LU R19, [R1+0x1330] ;  /* 0x0013300001137983 */ /* 0x0021680000300800 */
[----:B------:R1:W-:Y:S01]  /*9d60*/  STL [R1+0xbe4], R26 ;  /* 0x000be41a01007387 */ /* 0x0003e20000100800 */
[----:B------:R-:W-:Y:S02]  /*9d70*/  ISETP.GE.AND P2, PT, R24, RZ, PT ;  /* 0x000000ff1800720c */ /* 0x000fe40003f46270 */
[----:B-1----:R-:W-:Y:S01]  /*9d80*/  IADD3 R26, P1, PT, R39, R2, RZ ;  /* 0x00000002271a7210 */ /* 0x002fe20007f3e0ff */
[----:B------:R-:W-:-:S04]  /*9d90*/  IMAD R24, R4, 0x43, RZ ;  /* 0x0000004304187824 */ /* 0x000fc800078e02ff */
[----:B------:R-:W-:Y:S04]  /*9da0*/  STL [R1+0xbf8], R26 ;  /* 0x000bf81a01007387 */ /* 0x000fe80000100800 */
[----:B------:R1:W-:Y:S02]  /*9db0*/  STL [R1+0xbec], R6 ;  /* 0x000bec0601007387 */ /* 0x0003e40000100800 */
[----:B-1----:R-:W-:Y:S02]  /*9dc0*/  IADD3 R6, P3, PT, R25, R2, RZ ;  /* 0x0000000219067210 */ /* 0x002fe40007f7e0ff */
[-C--:B------:R-:W-:Y:S01]  /*9dd0*/  LEA.HI.X.SX32 R25, R39, R3.reuse, 0x1, P1 ;  /* 0x0000000327197211 */ /* 0x080fe200008f0eff */
[----:B------:R-:W-:Y:S02]  /*9de0*/  IMAD R39, R4, 0x42, RZ ;  /* 0x0000004204277824 */ /* 0x000fe400078e02ff */
[----:B------:R1:W-:Y:S04]  /*9df0*/  STL [R1+0xc00], R6 ;  /* 0x000c000601007387 */ /* 0x0003e80000100800 */
[----:B------:R4:W-:Y:S01]  /*9e00*/  STL [R1+0xbf4], R25 ;  /* 0x000bf41901007387 */ /* 0x0009e20000100800 */
[----:B------:R-:W-:Y:S01]  /*9e10*/  LEA.HI.X.SX32 R39, R39, R3, 0x1, P3 ;  /* 0x0000000327277211 */ /* 0x000fe200018f0eff */
[----:B------:R-:W-:-:S02]  /*9e20*/  @!P2 IMAD.MOV R40, RZ, RZ, -R40 ;  /* 0x000000ffff28a224 */ /* 0x000fc400078e0a28 */
[----:B-1----:R-:W-:Y:S01]  /*9e30*/  IMAD R6, R4, 0x44, RZ ;  /* 0x0000004404067824 */ /* 0x002fe200078e02ff */
[----:B----4-:R-:W-:Y:S02]  /*9e40*/  IADD3 R25, P1, PT, R24, R2, RZ ;  /* 0x0000000218197210 */ /* 0x010fe40007f3e0ff */
[----:B------:R-:W-:-:S03]  /*9e50*/  ISETP.NE.U32.AND P2, PT, R22, RZ, PT ;  /* 0x000000ff1600720c */ /* 0x000fc60003f45070 */
[----:B------:R-:W-:Y:S01]  /*9e60*/  STL [R1+0xc08], R25 ;  /* 0x000c081901007387 */ /* 0x000fe20000100800 */
[----:B------:R-:W-:-:S03]  /*9e70*/  IMAD R22, R4, 0x45, RZ ;  /* 0x0000004504167824 */ /* 0x000fc600078e02ff */
[----:B------:R1:W-:Y:S01]  /*9e80*/  STL [R1+0xbfc], R39 ;  /* 0x000bfc2701007387 */ /* 0x0003e20000100800 */
[----:B------:R-:W-:Y:S02]  /*9e90*/  LEA.HI.X.SX32 R24, R24, R3, 0x1, P1 ;  /* 0x0000000318187211 */ /* 0x000fe400008f0eff */
[----:B-1----:R-:W-:-:S05]  /*9ea0*/  IADD3 R39, P3, PT, R6, R2, RZ ;  /* 0x0000000206277210 */ /* 0x002fca0007f7e0ff */
[----:B------:R1:W-:Y:S01]  /*9eb0*/  STL [R1+0xc10], R39 ;  /* 0x000c102701007387 */ /* 0x0003e20000100800 */
[----:B------:R-:W-:-:S03]  /*9ec0*/  IMAD R20, R4, 0x46, RZ ;  /* 0x0000004604147824 */ /* 0x000fc600078e02ff */
[----:B------:R-:W-:Y:S01]  /*9ed0*/  STL [R1+0xc04], R24 ;  /* 0x000c041801007387 */ /* 0x000fe20000100800 */
[----:B-1----:R-:W-:-:S05]  /*9ee0*/  IADD3 R39, P1, PT, R22, R2, RZ ;  /* 0x0000000216277210 */ /* 0x002fca0007f3e0ff */
[----:B------:R1:W-:Y:S01]  /*9ef0*/  STL [R1+0xc18], R39 ;  /* 0x000c182701007387 */ /* 0x0003e20000100800 */
[-C--:B------:R-:W-:Y:S02]  /*9f00*/  LEA.HI.X.SX32 R22, R22, R3.reuse, 0x1, P1 ;  /* 0x0000000316167211 */ /* 0x080fe400008f0eff */
[----:B-1----:R-:W-:Y:S01]  /*9f10*/  LEA.HI.X.SX32 R39, R6, R3, 0x1, P3 ;  /* 0x0000000306277211 */ /* 0x002fe200018f0eff */
[----:B------:R-:W-:-:S04]  /*9f20*/  IMAD R6, R4, 0x47, RZ ;  /* 0x0000004704067824 */ /* 0x000fc800078e02ff */
        /* <DEDUP_REMOVED lines=19> */
[----:B------:R-:W-:Y:S04]  /*a060*/  STL [R1+0xc38], R6 ;  /* 0x000c380601007387 */ /* 0x000fe80000100800 */
[----:B------:R1:W-:Y:S01]  /*a070*/  STL [R1+0xc2c], R39 ;  /* 0x000c2c2701007387 */ /* 0x0003e20000100800 */
[----:B------:R-:W-:Y:S01]  /*a080*/  LEA.HI.X.SX32 R7, R7, R3, 0x1, P1 ;  /* 0x0000000307077211 */ /* 0x000fe200008f0eff */
[----:B------:R-:W-:Y:S01]  /*a090*/  IMAD R89, R4, 0x4c, RZ ;  /* 0x0000004c04597824 */ /* 0x000fe200078e02ff */
[----:B-1----:R-:W-:-:S05]  /*a0a0*/  IADD3 R39, P3, PT, R85, R2, RZ ;  /* 0x0000000255277210 */ /* 0x002fca0007f7e0ff */
[----:B------:R1:W-:Y:S01]  /*a0b0*/  STL [R1+0xc40], R39 ;  /* 0x000c402701007387 */ /* 0x0003e20000100800 */
[----:B------:R-:W-:-:S03]  /*a0c0*/  LEA.HI.X.SX32 R85, R85, R3, 0x1, P3 ;  /* 0x0000000355557211 */ /* 0x000fc600018f0eff */
[----:B------:R-:W-:Y:S01]  /*a0d0*/  STL [R1+0xc34], R7 ;  /* 0x000c340701007387 */ /* 0x000fe20000100800 */
[----:B-1----:R-:W-:-:S05]  /*a0e0*/  IADD3 R39, P1, PT, R37, R2, RZ ;  /* 0x0000000225277210 */ /* 0x002fca0007f3e0ff */
[----:B------:R1:W-:Y:S04]  /*a0f0*/  STL [R1+0xc48], R39 ;  /* 0x000c482701007387 */ /* 0x0003e80000100800 */
[----:B------:R4:W-:Y:S01]  /*a100*/  STL [R1+0xc3c], R85 ;  /* 0x000c3c5501007387 */ /* 0x0009e20000100800 */
[----:B------:R-:W-:Y:S01]  /*a110*/  LEA.HI.X.SX32 R37, R37, R3, 0x1, P1 ;  /* 0x0000000325257211 */ /* 0x000fe200008f0eff */
[C---:B-1----:R-:W-:Y:S01]  /*a120*/  IMAD R39, R4.reuse, 0x4d, RZ ;  /* 0x0000004d04277824 */ /* 0x042fe200078e02ff */
[----:B----4-:R-:W-:Y:S01]  /*a130*/  IADD3 R85, P3, PT, R89, R2, RZ ;  /* 0x0000000259557210 */ /* 0x010fe20007f7e0ff */
[----:B------:R-:W-:-:S04]  /*a140*/  IMAD R88, R4, 0x4e, RZ ;  /* 0x0000004e04587824 */ /* 0x000fc800078e02ff */
[----:B------:R1:W-:Y:S01]  /*a150*/  STL [R1+0xc50], R85 ;  /* 0x000c505501007387 */ /* 0x0003e20000100800 */
[----:B------:R-:W-:-:S03]  /*a160*/  LEA.HI.X.SX32 R89, R89, R3, 0x1, P3 ;  /* 0x0000000359597211 */ /* 0x000fc600018f0eff */
[----:B------:R-:W-:Y:S01]  /*a170*/  STL [R1+0xc44], R37 ;  /* 0x000c442501007387 */ /* 0x000fe20000100800 */
[----:B-1----:R-:W-:-:S05]  /*a180*/  IADD3 R85, P1, PT, R39, R2, RZ ;  /* 0x0000000227557210 */ /* 0x002fca0007f3e0ff */
[----:B------:R1:W-:Y:S01]  /*a190*/  STL [R1+0xc58], R85 ;  /* 0x000c585501007387 */ /* 0x0003e20000100800 */
[----:B------:R-:W-:-:S03]  /*a1a0*/  LEA.HI.X.SX32 R39, R39, R3, 0x1, P1 ;  /* 0x0000000327277211 */ /* 0x000fc600008f0eff */
[----:B------:R4:W-:Y:S01]  /*a1b0*/  STL [R1+0xc4c], R89 ;  /* 0x000c4c5901007387 */ /* 0x0009e20000100800 */
[----:B-1----:R-:W-:Y:S01]  /*a1c0*/  IMAD R85, R4, 0x4f, RZ ;  /* 0x0000004f04557824 */ /* 0x002fe200078e02ff */
[----:B----4-:R-:W-:-:S05]  /*a1d0*/  IADD3 R89, P3, PT, R88, R2, RZ ;  /* 0x0000000258597210 */ /* 0x010fca0007f7e0ff */
[----:B------:R1:W-:Y:S01]  /*a1e0*/  STL [R1+0xc60], R89 ;  /* 0x000c605901007387 */ /* 0x0003e20000100800 */
[----:B------:R-:W-:Y:S01]  /*a1f0*/  LEA.HI.X.SX32 R88, R88, R3, 0x1, P3 ;  /* 0x0000000358587211 */ /* 0x000fe200018f0eff */
[----:B------:R-:W-:Y:S02]  /*a200*/  IMAD R87, R4, 0x50, RZ ;  /* 0x0000005004577824 */ /* 0x000fe400078e02ff */
[----:B-1----:R0:W5:Y:S04]  /*a210*/  LDL.LU R89, [R1+0x1328] ;  /* 0x0013280001597983 */ /* 0x0021680000300800 */
        /* <DEDUP_REMOVED lines=148> */
[----:B------:R1:W-:Y:S04]  /*ab60*/  STL [R1+0xd38], R26 ;  /* 0x000d381a01007387 */ /* 0x0003e80000100800 */
[----:B-1----:R0:W5:Y:S04]  /*ab70*/  LDL.LU R26, [R1+0x12d0] ;  /* 0x0012d000011a7983 */ /* 0x0021680000300800 */
[----:B------:R1:W-:Y:S01]  /*ab80*/  STL [R1+0xd2c], R25 ;  /* 0x000d2c1901007387 */ /* 0x0003e20000100800 */
[----:B------:R-:W-:Y:S02]  /*ab90*/  LEA.HI.X.SX32 R24, R24, R3, 0x1, P3 ;  /* 0x0000000318187211 */ /* 0x000fe400018f0eff */
[----:B-1----:R-:W-:Y:S01]  /*aba0*/  IADD3 R25, P1, PT, R22, R2, RZ ;  /* 0x0000000216197210 */ /* 0x002fe20007f3e0ff */
[----:B------:R-:W-:-:S04]  /*abb0*/  IMAD R6, R4, 0x6c, RZ ;  /* 0x0000006c04067824 */ /* 0x000fc800078e02ff */
[----:B------:R1:W-:Y:S02]  /*abc0*/  STL [R1+0xd40], R25 ;  /* 0x000d401901007387 */ /* 0x0003e40000100800 */
[----:B-1----:R-:W-:Y:S01]  /*abd0*/  IMAD R25, R4, 0x7e, RZ ;  /* 0x0000007e04197824 */ /* 0x002fe200078e02ff */
[----:B------:R-:W-:-:S05]  /*abe0*/  LEA.HI.X.SX32 R22, R22, R3, 0x1, P1 ;  /* 0x0000000316167211 */ /* 0x000fca00008f0eff */
[----:B------:R0:W5:Y:S04]  /*abf0*/  LDL.LU R25, [R1+0x12cc] ;  /* 0x0012cc0001197983 */ /* 0x0001680000300800 */
        /* <DEDUP_REMOVED lines=10> */
[----:B------:R-:W-:-:S03]  /*aca0*/  IMAD R39, R4, 0x70, RZ ;  /* 0x0000007004277824 */ /* 0x000fc600078e02ff */
[----:B-1----:R0:W5:Y:S04]  /*acb0*/  LDL.LU R22, [R1+0x12c4] ;  /* 0x0012c40001167983 */ /* 0x0021680000300800 */
[----:B------:R1:W-:Y:S01]  /*acc0*/  STL [R1+0xd44], R6 ;  /* 0x000d440601007387 */ /* 0x0003e20000100800 */
[----:B------:R-:W-:Y:S01]  /*acd0*/  IMAD R85, R4, 0x71, RZ ;  /* 0x0000007104557824 */ /* 0x000fe200078e02ff */
[----:B-1----:R-:W-:-:S05]  /*ace0*/  IADD3 R6, P3, PT, R37, R2, RZ ;  /* 0x0000000225067210 */ /* 0x002fca0007f7e0ff */
[----:B------:R1:W-:Y:S02]  /*acf0*/  STL [R1+0xd58], R6 ;  /* 0x000d580601007387 */ /* 0x0003e40000100800 */
[----:B-1----:R-:W-:Y:S02]  /*ad00*/  LEA.HI.X.SX32 R6, R7, R3, 0x1, P1 ;  /* 0x0000000307067211 */ /* 0x002fe400008f0eff */
[----:B------:R-:W-:-:S03]  /*ad10*/  IADD3 R7, P1, PT, R39, R2, RZ ;  /* 0x0000000227077210 */ /* 0x000fc60007f3e0ff */
[----:B------:R1:W-:Y:S04]  /*ad20*/  STL [R1+0xd4c], R6 ;  /* 0x000d4c0601007387 */ /* 0x0003e80000100800 */
[----:B------:R4:W-:Y:S01]  /*ad30*/  STL [R1+0xd60], R7 ;  /* 0x000d600701007387 */ /* 0x0009e20000100800 */
[----:B-1----:R-:W-:Y:S01]  /*ad40*/  IMAD R6, R4, 0x72, RZ ;  /* 0x0000007204067824 */ /* 0x002fe200078e02ff */
[----:B----4-:R-:W-:Y:S02]  /*ad50*/  LEA.HI.X.SX32 R7, R37, R3, 0x1, P3 ;  /* 0x0000000325077211 */ /* 0x010fe400018f0eff */
[----:B------:R-:W-:-:S03]  /*ad60*/  IADD3 R37, P3, PT, R85, R2, RZ ;  /* 0x0000000255257210 */ /* 0x000fc60007f7e0ff */
[----:B------:R1:W-:Y:S04]  /*ad70*/  STL [R1+0xd54], R7 ;  /* 0x000d540701007387 */ /* 0x0003e80000100800 */
[----:B------:R4:W-:Y:S01]  /*ad80*/  STL [R1+0xd68], R37 ;  /* 0x000d682501007387 */ /* 0x0009e20000100800 */
[----:B-1----:R-:W-:Y:S02]  /*ad90*/  LEA.HI.X.SX32 R7, R39, R3, 0x1, P1 ;  /* 0x0000000327077211 */ /* 0x002fe400008f0eff */
[----:B----4-:R-:W-:-:S03]  /*ada0*/  IADD3 R37, P1, PT, R6, R2, RZ ;  /* 0x0000000206257210 */ /* 0x010fc60007f3e0ff */
[----:B------:R-:W-:Y:S04]  /*adb0*/  STL [R1+0xd5c], R7 ;  /* 0x000d5c0701007387 */ /* 0x000fe80000100800 */
[----:B------:R1:W-:Y:S01]  /*adc0*/  STL [R1+0xd70], R37 ;  /* 0x000d702501007387 */ /* 0x0003e20000100800 */
[-C--:B------:R-:W-:Y:S02]  /*add0*/  LEA.HI.X.SX32 R6, R6, R3.reuse, 0x1, P1 ;  /* 0x0000000306067211 */ /* 0x080fe400008f0eff */
[----:B-1----:R-:W-:Y:S01]  /*ade0*/  LEA.HI.X.SX32 R37, R85, R3, 0x1, P3 ;  /* 0x0000000355257211 */ /* 0x002fe200018f0eff */
[C---:B------:R-:W-:Y:S02]  /*adf0*/  IMAD R85, R4.reuse, 0x73, RZ ;  /* 0x0000007304557824 */ /* 0x040fe400078e02ff */
[----:B------:R-:W-:-:S03]  /*ae00*/  IMAD R7, R4, 0x74, RZ ;  /* 0x0000007404077824 */ /* 0x000fc600078e02ff */
[CC--:B------:R-:W-:Y:S01]  /*ae10*/  IADD3 R39, P3, PT, R85.reuse, R2.reuse, RZ ;  /* 0x0000000255277210 */ /* 0x0c0fe20007f7e0ff */
[----:B------:R1:W-:Y:S03]  /*ae20*/  STL [R1+0xd64], R37 ;  /* 0x000d642501007387 */ /* 0x0003e60000100800 */
[----:B------:R-:W-:Y:S01]  /*ae30*/  LEA.HI.X.SX32 R85, R85, R3, 0x1, P3 ;  /* 0x0000000355557211 */ /* 0x000fe200018f0eff */
[----:B------:R4:W-:Y:S01]  /*ae40*/  STL [R1+0xd78], R39 ;  /* 0x000d782701007387 */ /* 0x0009e20000100800 */
[----:B-1----:R-:W-:-:S03]  /*ae50*/  IADD3 R37, P1, PT, R7, R2, RZ ;  /* 0x0000000207257210 */ /* 0x002fc60007f3e0ff */
[----:B------:R3:W-:Y:S01]  /*ae60*/  STL [R1+0xd6c], R6 ;  /* 0x000d6c0601007387 */ /* 0x0007e20000100800 */
[----:B----4-:R-:W-:-:S03]  /*ae70*/  IMAD R39, R4, 0x75, RZ ;  /* 0x0000007504277824 */ /* 0x010fc600078e02ff */
[----:B------:R1:W-:Y:S01]  /*ae80*/  STL [R1+0xd80], R37 ;  /* 0x000d802501007387 */ /* 0x0003e20000100800 */
[----:B------:R-:W-:-:S03]  /*ae90*/  LEA.HI.X.SX32 R7, R7, R3, 0x1, P1 ;  /* 0x0000000307077211 */ /* 0x000fc600008f0eff */
[----:B------:R4:W-:Y:S01]  /*aea0*/  STL [R1+0xd74], R85 ;  /* 0x000d745501007387 */ /* 0x0009e20000100800 */
[----:B---3--:R-:W-:Y:S02]  /*aeb0*/  VIADD R6, R0, 0xd4 ;  /* 0x000000d400067836 */ /* 0x008fe40000000000 */
[----:B-1----:R-:W-:Y:S01]  /*aec0*/  IMAD R37, R4, 0x76, RZ ;  /* 0x0000007604257824 */ /* 0x002fe200078e02ff */
[C---:B----4-:R-:W-:Y:S02]  /*aed0*/  IADD3 R85, P3, PT, R39.reuse, R2, RZ ;  /* 0x0000000227557210 */ /* 0x050fe40007f7e0ff */
[----:B------:R-:W-:Y:S04]  /*aee0*/  STL [R1+0xf88], R6 ;  /* 0x000f880601007387 */ /* 0x000fe80000100800 */
[----:B------:R1:W-:Y:S01]  /*aef0*/  STL [R1+0xd88], R85 ;  /* 0x000d885501007387 */ /* 0x0003e20000100800 */
[----:B------:R-:W-:-:S03]  /*af00*/  LEA.HI.X.SX32 R39, R39, R3, 0x1, P3 ;  /* 0x0000000327277211 */ /* 0x000fc600018f0eff */
[----:B------:R3:W-:Y:S01]  /*af10*/  STL [R1+0xd7c], R7 ;  /* 0x000d7c0701007387 */ /* 0x0007e20000100800 */
[----:B-1----:R-:W-:Y:S01]  /*af20*/  IADD3 R85, P1, PT, R37, R2, RZ ;  /* 0x0000000225557210 */ /* 0x002fe20007f3e0ff */
[----:B---3--:R-:W-:-:S04]  /*af30*/  IMAD R7, R4, 0x78, RZ ;  /* 0x0000007804077824 */ /* 0x008fc800078e02ff */
[----:B------:R1:W-:Y:S04]  /*af40*/  STL [R1+0xd90], R85 ;  /* 0x000d905501007387 */ /* 0x0003e80000100800 */
[----:B------:R3:W-:Y:S01]  /*af50*/  STL [R1+0xd84], R39 ;  /* 0x000d842701007387 */ /* 0x0007e20000100800 */
[----:B-1----:R-:W-:Y:S01]  /*af60*/  IABS R85, R6 ;  /* 0x0000000600557213 */ /* 0x002fe20000000000 */
[C---:B------:R-:W-:Y:S01]  /*af70*/  IMAD R6, R4.reuse, 0x79, RZ ;  /* 0x0000007904067824 */ /* 0x040fe200078e02ff */
[----:B---3--:R-:W-:Y:S01]  /*af80*/  IADD3 R39, P3, PT, R7, R2, RZ ;  /* 0x0000000207277210 */ /* 0x008fe20007f7e0ff */
[----:B------:R-:W-:-:S04]  /*af90*/  IMAD R23, R4, 0x7a, RZ ;  /* 0x0000007a04177824 */ /* 0x000fc800078e02ff */
[----:B------:R1:W-:Y:S01]  /*afa0*/  STL [R1+0xd98], R39 ;  /* 0x000d982701007387 */ /* 0x0003e20000100800 */
[-C--:B------:R-:W-:Y:S02]  /*afb0*/  LEA.HI.X.SX32 R7, R7, R3.reuse, 0x1, P3 ;  /* 0x0000000307077211 */ /* 0x080fe400018f0eff */
[----:B-1----:R-:W-:Y:S02]  /*afc0*/  LEA.HI.X.SX32 R39, R37, R3, 0x1, P1 ;  /* 0x0000000325277211 */ /* 0x002fe400008f0eff */
[----:B------:R-:W-:-:S03]  /*afd0*/  IADD3 R37, P1, PT, R6, R2, RZ ;  /* 0x0000000206257210 */ /* 0x000fc60007f3e0ff */
[----:B------:R1:W-:Y:S04]  /*afe0*/  STL [R1+0xd8c], R39 ;  /* 0x000d8c2701007387 */ /* 0x0003e80000100800 */
[----:B------:R3:W-:Y:S01]  /*aff0*/  STL [R1+0xda0], R37 ;  /* 0x000da02501007387 */ /* 0x0007e20000100800 */
[----:B------:R-:W-:Y:S01]  /*b000*/  LEA.HI.X.SX32 R6, R6, R3, 0x1, P1 ;  /* 0x0000000306067211 */ /* 0x000fe200008f0eff */
[----:B-1----:R-:W-:Y:S01]  /*b010*/  IMAD R39, R4, 0x7b, RZ ;  /* 0x0000007b04277824 */ /* 0x002fe200078e02ff */
[-C--:B---3--:R-:W-:Y:S01]  /*b020*/  IADD3 R37, P3, PT, R23, R2.reuse, RZ ;  /* 0x0000000217257210 */ /* 0x088fe20007f7e0ff */
[----:B------:R-:W-:Y:S04]  /*b030*/  STL [R1+0xd94], R7 ;  /* 0x000d940701007387 */ /* 0x000fe80000100800 */
[----:B------:R1:W-:Y:S04]  /*b040*/  STL [R1+0xda8], R37 ;  /* 0x000da82501007387 */ /* 0x0003e80000100800 */
[----:B------:R-:W-:Y:S01]  /*b050*/  STL [R1+0xd9c], R6 ;  /* 0x000d9c0601007387 */ /* 0x000fe20000100800 */
[----:B-1----:R-:W-:-:S05]  /*b060*/  IADD3 R37, P1, PT, R39, R2, RZ ;  /* 0x0000000227257210 */ /* 0x002fca0007f3e0ff */
[----:B------:R1:W-:Y:S02]  /*b070*/  STL [R1+0xdb0], R37 ;  /* 0x000db02501007387 */ /* 0x0003e40000100800 */
[----:B-1----:R-:W1:Y:S01]  /*b080*/  S2R R37, SR_TID.X ;  /* 0x0000000000257919 */ /* 0x002e620000002100 */
[-C--:B------:R-:W-:Y:S01]  /*b090*/  LEA.HI.X.SX32 R23, R23, R3.reuse, 0x1, P3 ;  /* 0x0000000317177211 */ /* 0x080fe200018f0eff */
[----:B------:R-:W-:Y:S01]  /*b0a0*/  IMAD R7, R4, 0x7c, RZ ;  /* 0x0000007c04077824 */ /* 0x000fe200078e02ff */
[----:B------:R-:W-:-:S03]  /*b0b0*/  LEA.HI.X.SX32 R39, R39, R3, 0x1, P1 ;  /* 0x0000000327277211 */ /* 0x000fc600008f0eff */
[----:B------:R3:W-:Y:S01]  /*b0c0*/  STL [R1+0xda4], R23 ;  /* 0x000da41701007387 */ /* 0x0007e20000100800 */
[----:B------:R-:W-:Y:S01]  /*b0d0*/  IMAD R11, R4, 0x7d, RZ ;  /* 0x0000007d040b7824 */ /* 0x000fe200078e02ff */
[----:B---3--:R-:W-:-:S05]  /*b0e0*/  IADD3 R23, P3, PT, R7, R2, RZ ;  /* 0x0000000207177210 */ /* 0x008fca0007f7e0ff */
[----:B------:R3:W-:Y:S04]  /*b0f0*/  STL [R1+0xdb8], R23 ;  /* 0x000db81701007387 */ /* 0x0007e80000100800 */
[----:B---3--:R0:W5:Y:S01]  /*b100*/  LDL.LU R23, [R1+0x12c0] ;  /* 0x0012c00001177983 */ /* 0x0081620000300800 */
[----:B-1----:R-:W-:-:S03]  /*b110*/  LOP3.LUT R37, R37, 0x7f, RZ, 0xc0, !PT ;  /* 0x0000007f25257812 */ /* 0x002fc600078ec0ff */
[----:B------:R1:W-:Y:S01]  /*b120*/  STL [R1+0xdac], R39 ;  /* 0x000dac2701007387 */ /* 0x0003e20000100800 */
[----:B------:R-:W-:Y:S01]  /*b130*/  LEA.HI.X.SX32 R7, R7, R3, 0x1, P3 ;  /* 0x0000000307077211 */ /* 0x000fe200018f0eff */
[----:B-1----:R-:W-:Y:S01]  /*b140*/  IMAD R39, R37, R5, RZ ;  /* 0x0000000525277224 */ /* 0x002fe200078e02ff */
[----:B------:R-:W-:-:S05]  /*b150*/  IADD3 R37, P1, PT, R11, R2, RZ ;  /* 0x000000020b257210 */ /* 0x000fca0007f3e0ff */
[----:B------:R1:W-:Y:S01]  /*b160*/  STL [R1+0xdc0], R37 ;  /* 0x000dc02501007387 */ /* 0x0003e20000100800 */
[----:B------:R-:W-:Y:S01]  /*b170*/  LEA.HI.X.SX32 R11, R11, R3, 0x1, P1 ;  /* 0x000000030b0b7211 */ /* 0x000fe200008f0eff */
[----:B-1----:R-:W-:Y:S02]  /*b180*/  IMAD R37, R4, 0x7e, RZ ;  /* 0x0000007e04257824 */ /* 0x002fe400078e02ff */
[----:B------:R-:W-:Y:S03]  /*b190*/  STL [R1+0xdb4], R7 ;  /* 0x000db40701007387 */ /* 0x000fe60000100800 */
[----:B------:R-:W-:Y:S01]  /*b1a0*/  IADD3 R37, P1, PT, R37, R2, RZ ;  /* 0x0000000225257210 */ /* 0x000fe20007f3e0ff */
[----:B------:R1:W-:Y:S04]  /*b1b0*/  STL [R1+0xdbc], R11 ;  /* 0x000dbc0b01007387 */ /* 0x0003e80000100800 */
[----:B-1----:R0:W5:Y:S04]  /*b1c0*/  LDL.LU R11, [R1+0x12bc] ;  /* 0x0012bc00010b7983 */ /* 0x0021680000300800 */
[----:B------:R1:W-:Y:S02]  /*b1d0*/  STL [R1+0xdc8], R37 ;  /* 0x000dc82501007387 */ /* 0x0003e40000100800 */
[----:B-1----:R-:W1:Y:S01]  /*b1e0*/  LDC R37, c[0x0][0x3a0] ;  /* 0x0000e800ff257b82 */ /* 0x002e620000000800 */
[----:B--2---:R-:W-:Y:S01]  /*b1f0*/  IMAD.HI.U32 R6, R9, R85, RZ ;  /* 0x0000005509067227 */ /* 0x004fe200078e00ff */
[----:B------:R-:W-:Y:S01]  /*b200*/  USHF.L.U32 UR4, UR7, 0x15, URZ ;  /* 0x0000001507047899 */ /* 0x000fe200080006ff */
[----:B------:R-:W-:-:S02]  /*b210*/  IADD3 R7, P3, PT, R39, UR14, RZ ;  /* 0x0000000e27077c10 */ /* 0x000fc4000ff7e0ff */
[----:B------:R-:W-:Y:S01]  /*b220*/  IMAD.MOV R6, RZ, RZ, -R6 ;  /* 0x000000ffff067224 */ /* 0x000fe200078e0a06 */
[----:B------:R-:W-:-:S03]  /*b230*/  ULOP3.LUT UR4, UR4, 0x600000, URZ, 0xc0, !UPT ;  /* 0x0060000004047892 */ /* 0x000fc6000f8ec0ff */
[----:B------:R-:W-:Y:S01]  /*b240*/  IMAD R85, R8, R6, R85 ;  /* 0x0000000608557224 */ /* 0x000fe200078e0255 */
[----:B------:R-:W-:Y:S01]  /*b250*/  LEA.HI.X.SX32 R6, R39, UR15, 0x1, P3 ;  /* 0x0000000f27067c11 */ /* 0x000fe200098f0eff */
[----:B------:R-:W-:Y:S01]  /*b260*/  UIADD3 UR10, UPT, UPT, UR8, UR4, URZ ;  /* 0x00000004080a7290 */ /* 0x000fe2000fffe0ff */
[----:B------:R-:W2:Y:S02]  /*b270*/  LDCU.64 UR18, c[0x0][0x358] ;  /* 0x00006b00ff1277ac */ /* 0x000ea40008000a00 */
[----:B------:R-:W-:Y:S01]  /*b280*/  UMOV UR4, 0x1 ;  /* 0x0000000100047882 */ /* 0x000fe20000000000 */
[----:B-1----:R-:W-:Y:S01]  /*b290*/  VIADD R39, R37, 0xffffffdf ;  /* 0xffffffdf25277836 */ /* 0x002fe20000000000 */
[----:B0-2---:R-:W-:Y:S07]  /*b2a0*/  BRA.U UP0, `(.L_x_5) ;  /* 0x0000000100187547 */ /* 0x005fee000b800000 */
[----:B------:R-:W-:Y:S01]  /*b2b0*/  ELECT P3, URZ, PT ;  /* 0x0000000000ff782f */ /* 0x000fe20003860000 */
[----:B------:R-:W-:Y:S01]  /*b2c0*/  IMAD.MOV.U32 R37, RZ, RZ, 0x1 ;  /* 0x00000001ff257424 */ /* 0x000fe200078e00ff */
[----:B------:R-:W-:Y:S01]  /*b2d0*/  UMOV UR6, 0x40 ;  /* 0x0000004000067882 */ /* 0x000fe20000000000 */
[----:B------:R-:W-:Y:S01]  /*b2e0*/  UVIRTCOUNT.DEALLOC.SMPOOL 0x80 ;  /* 0x000000800000784c */ /* 0x000fe20000000000 */
[----:B------:R-:W-:-:S09]  /*b2f0*/  ULEA UR6, UR5, UR6, 0x18 ;  /* 0x0000000605067291 */ /* 0x000fd2000f8ec0ff */
[----:B------:R0:W-:Y:S03]  /*b300*/  @P3 STS.U8 [UR6], R37 ;  /* 0x00000025ff003988 */ /* 0x0001e60008000006 */
.L_x_5:
[----:B0-----:R-:W2:Y:S01]  /*b310*/  LDL.LU R37, [R1+0xe8] ;  /* 0x0000e80001257983 */ /* 0x001ea20000300800 */
[----:B------:R-:W-:Y:S03]  /*b320*/  STTM.x64 tmem[UR10], RZ ;  /* 0x000000ff000079ed */ /* 0x000fe6000834000a */
[----:B------:R0:W-:Y:S01]  /*b330*/  STL.64 [R1+0x16e8], R12 ;  /* 0x0016e80c01007387 */ /* 0x0001e20000100a00 */
[----:B------:R-:W-:Y:S01]  /*b340*/  VOTEU.ALL UP1, P2 ;  /* 0x0000000000ff7886 */ /* 0x000fe20001020000 */
[----:B------:R-:W-:Y:S01]  /*b350*/  UIADD3 UR6, UPT, UPT, UR9, 0x18000, URZ ;  /* 0x0001800009067890 */ /* 0x000fe2000fffe0ff */
[----:B------:R-:W-:Y:S01]  /*b360*/  VOTEU.ALL UP2, P2 ;  /* 0x0000000000ff7886 */ /* 0x000fe20001040000 */
[----:B------:R-:W-:Y:S01]  /*b370*/  ISETP.GE.U32.AND P3, PT, R39, 0x7fffff60, PT ;  /* 0x7fffff602700780c */ /* 0x000fe20003f66070 */
[----:B------:R-:W1:Y:S01]  /*b380*/  LDCU UR11, c[0x0][0x3b0] ;  /* 0x00007600ff0b77ac */ /* 0x000e620008000800 */
[----:B------:R-:W3:Y:S01]  /*b390*/  LDCU UR5, c[0x0][0x3b0] ;  /* 0x00007600ff0577ac */ /* 0x000ee20008000800 */
[----:B0-----:R-:W4:Y:S01]  /*b3a0*/  LDL.LU R13, [R1+0x110] ;  /* 0x00011000010d7983 */ /* 0x001f220000300800 */
[----:B------:R-:W0:Y:S03]  /*b3b0*/  LDCU UR15, c[0x0][0x3b0] ;  /* 0x00007600ff0f77ac */ /* 0x000e260008000800 */
[----:B------:R-:W2:Y:S01]  /*b3c0*/  LDL.LU R12, [R1+0xc0] ;  /* 0x0000c000010c7983 */ /* 0x000ea20000300800 */
[----:B------:R-:W0:Y:S03]  /*b3d0*/  LDCU UR17, c[0x0][0x3b0] ;  /* 0x00007600ff1177ac */ /* 0x000e260008000800 */
[----:B------:R-:W-:Y:S01]  /*b3e0*/  STL.64 [R1+0x16e0], R14 ;  /* 0x0016e00e01007387 */ /* 0x000fe20000100a00 */
[----:B------:R-:W0:Y:S03]  /*b3f0*/  LDCU UR21, c[0x0][0x3b0] ;  /* 0x00007600ff1577ac */ /* 0x000e260008000800 */
[----:B-----5:R1:W-:Y:S01]  /*b400*/  STL.64 [R1+0x16d8], R10 ;  /* 0x0016d80a01007387 */ /* 0x0203e20000100a00 */
[----:B------:R-:W0:Y:S01]  /*b410*/  LDCU UR23, c[0x0][0x3b0] ;  /* 0x00007600ff1777ac */ /* 0x000e220008000800 */
[----:B------:R-:W0:Y:S01]  /*b420*/  LDCU UR25, c[0x0][0x3b0] ;  /* 0x00007600ff1977ac */ /* 0x000e220008000800 */
[----:B------:R-:W0:Y:S01]  /*b430*/  LDCU UR27, c[0x0][0x3b0] ;  /* 0x00007600ff1b77ac */ /* 0x000e220008000800 */
[----:B-1----:R-:W2:Y:S01]  /*b440*/  LDL.LU R11, [R1+0x134] ;  /* 0x00013400010b7983 */ /* 0x002ea20000300800 */
[----:B------:R-:W1:Y:S03]  /*b450*/  LDCU UR29, c[0x0][0x3b0] ;  /* 0x00007600ff1d77ac */ /* 0x000e660008000800 */
[----:B------:R0:W-:Y:S01]  /*b460*/  STL.64 [R1+0x16d0], R90 ;  /* 0x0016d05a01007387 */ /* 0x0001e20000100a00 */
[----:B------:R-:W1:Y:S01]  /*b470*/  LDCU UR31, c[0x0][0x3b0] ;  /* 0x00007600ff1f77ac */ /* 0x000e620008000800 */
[----:B------:R-:W1:Y:S01]  /*b480*/  LDCU UR33, c[0x0][0x3b0] ;  /* 0x00007600ff2177ac */ /* 0x000e620008000800 */
[----:B------:R-:W1:Y:S01]  /*b490*/  LDCU UR14, c[0x0][0x3b0] ;  /* 0x00007600ff0e77ac */ /* 0x000e620008000800 */
[----:B0-----:R-:W2:Y:S01]  /*b4a0*/  LDL.LU R91, [R1+0x158] ;  /* 0x00015800015b7983 */ /* 0x001ea20000300800 */
[----:B------:R-:W-:-:S04]  /*b4b0*/  @!UP1 UIADD3 UR12, UPT, UPT, -UR4, 0x100000, URZ ;  /* 0x00100000040c9890 */ /* 0x000fc8000fffe1ff */
[----:B------:R-:W-:Y:S02]  /*b4c0*/  @!UP1 USHF.L.U32 UR13, UR12, 0xb, URZ ;  /* 0x0000000b0c0d9899 */ /* 0x000fe400080006ff */
[----:B------:R-:W-:Y:S01]  /*b4d0*/  @!UP1 USHF.L.U32 UR12, UR12, 0x1, URZ ;  /* 0x000000010c0c9899 */ /* 0x000fe200080006ff */
[----:B------:R-:W-:Y:S01]  /*b4e0*/  IMAD R15, R4, 0x7e, RZ ;  /* 0x0000007e040f7824 */ /* 0x000fe200078e02ff */
[----:B------:R-:W0:Y:S01]  /*b4f0*/  LDCU UR35, c[0x0][0x3b0] ;  /* 0x00007600ff2377ac */ /* 0x000e220008000800 */
[----:B------:R-:W-:Y:S01]  /*b500*/  STL.64 [R1+0x16c8], R86 ;  /* 0x0016c85601007387 */ /* 0x000fe20000100a00 */
[----:B------:R-:W0:Y:S03]  /*b510*/  LDCU UR37, c[0x0][0x3b0] ;  /* 0x00007600ff2577ac */ /* 0x000e260008000800 */
[----:B------:R-:W-:Y:S01]  /*b520*/  STL.64 [R1+0x16c0], R88 ;  /* 0x0016c05801007387 */ /* 0x000fe20000100a00 */
[----:B------:R-:W0:Y:S03]  /*b530*/  LDCU UR39, c[0x0][0x3b0] ;  /* 0x00007600ff2777ac */ /* 0x000e260008000800 */
[----:B------:R-:W-:Y:S01]  /*b540*/  STL.64 [R1+0x16b8], R82 ;  /* 0x0016b85201007387 */ /* 0x000fe20000100a00 */
[----:B------:R-:W0:Y:S03]  /*b550*/  LDCU UR41, c[0x0][0x3b0] ;  /* 0x00007600ff2977ac */ /* 0x000e260008000800 */
[----:B------:R-:W-:Y:S01]  /*b560*/  STL [R1+0x17d0], R82 ;  /* 0x0017d05201007387 */ /* 0x000fe20000100800 */
[----:B------:R-:W0:Y:S03]  /*b570*/  LDCU UR43, c[0x0][0x3b0] ;  /* 0x00007600ff2b77ac */ /* 0x000e260008000800 */
[----:B------:R-:W-:Y:S01]  /*b580*/  STL.64 [R1+0x16b0], R80 ;  /* 0x0016b05001007387 */ /* 0x000fe20000100a00 */
[----:B------:R-:W0:Y:S03]  /*b590*/  LDCU UR45, c[0x0][0x3b0] ;  /* 0x00007600ff2d77ac */ /* 0x000e260008000800 */
[----:B------:R-:W-:Y:S01]  /*b5a0*/  STL [R1+0x16f8], R80 ;  /* 0x0016f85001007387 */ /* 0x000fe20000100800 */
        /* <DEDUP_REMOVED lines=19> */
[----:B------:R1:W-:Y:S01]  /*b6e0*/  STL.64 [R1+0x17c0], R80 ;  /* 0x0017c05001007387 */ /* 0x0003e20000100a00 */
[----:B------:R-:W0:Y:S03]  /*b6f0*/  LDCU UR63, c[0x0][0x3b0] ;  /* 0x00007600ff3f77ac */ /* 0x000e260008000800 */
[----:B------:R-:W-:Y:S01]  /*b700*/  STL [R1+0x17d4], R80 ;  /* 0x0017d45001007387 */ /* 0x000fe20000100800 */
[----:B------:R-:W0:Y:S03]  /*b710*/  LDCU UR64, c[0x0][0x3b0] ;  /* 0x00007600ff4077ac */ /* 0x000e260008000800 */
[----:B------:R-:W-:Y:S01]  /*b720*/  STL.64 [R1+0x16a8], R66 ;  /* 0x0016a84201007387 */ /* 0x000fe20000100a00 */
[----:B------:R-:W0:Y:S03]  /*b730*/  LDCU UR65, c[0x0][0x3b0] ;  /* 0x00007600ff4177ac */ /* 0x000e260008000800 */
[----:B------:R-:W-:Y:S01]  /*b740*/  STL.64 [R1+0x16f0], R66 ;  /* 0x0016f04201007387 */ /* 0x000fe20000100a00 */
[----:B-1----:R-:W1:Y:S01]  /*b750*/  LDC R81, c[0x0][0x3a0] ;  /* 0x0000e800ff517b82 */ /* 0x002e620000000800 */
[----:B------:R-:W0:Y:S02]  /*b760*/  LDCU UR66, c[0x0][0x3b0] ;  /* 0x00007600ff4277ac */ /* 0x000e240008000800 */
[----:B------:R-:W-:Y:S01]  /*b770*/  STL.64 [R1+0x1700], R66 ;  /* 0x0017004201007387 */ /* 0x000fe20000100a00 */
[----:B------:R-:W0:Y:S03]  /*b780*/  LDCU UR16, c[0x0][0x3b0] ;  /* 0x00007600ff1077ac */ /* 0x000e260008000800 */
        /* <DEDUP_REMOVED lines=40> */
[----:B------:R-:W-:Y:S04]  /*ba10*/  STL.64 [R1+0x17f0], R70 ;  /* 0x0017f04601007387 */ /* 0x000fe80000100a00 */
[----:B------:R-:W-:Y:S04]  /*ba20*/  STL.64 [R1+0x1690], R72 ;  /* 0x0016904801007387 */ /* 0x000fe80000100a00 */
[----:B------:R-:W-:Y:S04]  /*ba30*/  STL.64 [R1+0x17e0], R72 ;  /* 0x0017e04801007387 */ /* 0x000fe80000100a00 */
[----:B------:R0:W-:Y:S04]  /*ba40*/  STL [R1+0x1800], R72 ;  /* 0x0018004801007387 */ /* 0x0001e80000100800 */
[----:B------:R-:W-:Y:S04]  /*ba50*/  STL.64 [R1+0x1688], R74 ;  /* 0x0016884a01007387 */ /* 0x000fe80000100a00 */
        /* <DEDUP_REMOVED lines=16> */
[----:B------:R-:W-:Y:S04]  /*bb60*/  STL [R1+0x14f4], R8 ;  /* 0x0014f40801007387 */ /* 0x000fe80000100800 */
        /* <DEDUP_REMOVED lines=8> */
[----:B------:R-:W-:Y:S01]  /*bbf0*/  STL [R1+0x145c], R23 ;  /* 0x00145c1701007387 */ /* 0x000fe20000100800 */
[----:B------:R-:W-:Y:S03]  /*bc00*/  STTM.x64 tmem[UR10+0x40], RZ ;  /* 0x000040ff000079ed */ /* 0x000fe6000834000a */
[----:B------:R-:W-:Y:S01]  /*bc10*/  STL [R1+0x15a0], R23 ;  /* 0x0015a01701007387 */ /* 0x000fe20000100800 */
[----:B------:R-:W-:Y:S03]  /*bc20*/  STTM.x64 tmem[UR10+0x80], RZ ;  /* 0x000080ff000079ed */ /* 0x000fe6000834000a */
[----:B------:R-:W-:Y:S01]  /*bc30*/  STL [R1+0x1458], R22 ;  /* 0x0014581601007387 */ /* 0x000fe20000100800 */
[----:B------:R-:W-:Y:S03]  /*bc40*/  STTM.x64 tmem[UR10+0xc0], RZ ;  /* 0x0000c0ff000079ed */ /* 0x000fe6000834000a */
[----:B------:R-:W-:Y:S01]  /*bc50*/  STL [R1+0x159c], R22 ;  /* 0x00159c1601007387 */ /* 0x000fe20000100800 */
[----:B------:R-:W0:Y:S03]  /*bc60*/  FENCE.VIEW.ASYNC.T ;  /* 0x00000000000073c6 */ /* 0x000e260000000200 */
[----:B------:R-:W-:Y:S01]  /*bc70*/  STL [R1+0x1454], R24 ;  /* 0x0014541801007387 */ /* 0x000fe20000100800 */
[----:B0-----:R-:W-:Y:S06]  /*bc80*/  BAR.SYNC.DEFER_BLOCKING 0x0 ;  /* 0x0000000000007b1d */ /* 0x001fec0000010000 */
[----:B------:R-:W-:Y:S04]  /*bc90*/  STL [R1+0x1598], R24 ;  /* 0x0015981801007387 */ /* 0x000fe80000100800 */
[----:B------:R-:W-:Y:S04]  /*bca0*/  STL [R1+0x1450], R25 ;  /* 0x0014501901007387 */ /* 0x000fe80000100800 */
[----:B------:R-:W-:Y:S04]  /*bcb0*/  STL [R1+0x1594], R25 ;  /* 0x0015941901007387 */ /* 0x000fe80000100800 */
[----:B------:R-:W-:Y:S04]  /*bcc0*/  STL [R1+0x144c], R26 ;  /* 0x00144c1a01007387 */ /* 0x000fe80000100800 */
[----:B------:R-:W-:Y:S04]  /*bcd0*/  STL [R1+0x1590], R26 ;  /* 0x0015901a01007387 */ /* 0x000fe80000100800 */
[----:B------:R-:W0:Y:S02]  /*bce0*/  FENCE.VIEW.ASYNC.S ;  /* 0x00000000000073c6 */ /* 0x000e240000000000 */
[----:B0-----:R0:W1:Y:S02]  /*bcf0*/  @!UP2 SYNCS.EXCH.64 URZ, [UR6], UR12 ;  /* 0x0000000c06ffa5b2 */ /* 0x0010640008000100 */
[----:B------:R-:W-:Y:S04]  /*bd00*/  STL [R1+0x1448], R28 ;  /* 0x0014481c01007387 */ /* 0x000fe80000100800 */
[----:B------:R-:W-:Y:S04]  /*bd10*/  STL [R1+0x158c], R28 ;  /* 0x00158c1c01007387 */ /* 0x000fe80000100800 */
[----:B------:R-:W-:Y:S01]  /*bd20*/  STL [R1+0x1444], R27 ;  /* 0x0014441b01007387 */ /* 0x000fe20000100800 */
[----:B------:R-:W-:Y:S01]  /*bd30*/  PRMT R72, RZ, 0x7610, R72 ;  /* 0x00007610ff487816 */ /* 0x000fe20000000048 */
[----:B--2---:R-:W-:-:S02]  /*bd40*/  IMAD.MOV.U32 R90, RZ, RZ, R91 ;  /* 0x000000ffff5a7224 */ /* 0x004fc400078e005b */
[----:B------:R-:W-:Y:S01]  /*bd50*/  IMAD.MOV.U32 R88, RZ, RZ, R12 ;  /* 0x000000ffff587224 */ /* 0x000fe200078e000c */
[----:B------:R-:W-:Y:S01]  /*bd60*/  STL [R1+0x1588], R27 ;  /* 0x0015881b01007387 */ /* 0x000fe20000100800 */
[----:B------:R-:W-:Y:S01]  /*bd70*/  PRMT R71, RZ, 0x7610, R71 ;  /* 0x00007610ff477816 */ /* 0x000fe20000000047 */
[----:B------:R-:W-:Y:S01]  /*bd80*/  IMAD.MOV.U32 R89, RZ, RZ, R37 ;  /* 0x000000ffff597224 */ /* 0x000fe200078e0025 */
[----:B------:R-:W-:Y:S01]  /*bd90*/  PRMT R67, RZ, 0x7610, R67 ;  /* 0x00007610ff437816 */ /* 0x000fe20000000043 */
[----:B------:R-:W-:Y:S01]  /*bda0*/  STL [R1+0x1440], R29 ;  /* 0x0014401d01007387 */ /* 0x000fe20000100800 */
[----:B------:R-:W-:Y:S01]  /*bdb0*/  PRMT R66, RZ, 0x7610, R66 ;  /* 0x00007610ff427816 */ /* 0x000fe20000000042 */
[----:B0-----:R-:W0:Y:S02]  /*bdc0*/  LDCU UR13, c[0x0][0x3b0] ;  /* 0x00007600ff0d77ac */ /* 0x001e240008000800 */
[----:B------:R-:W-:Y:S01]  /*bdd0*/  STL [R1+0x143c], R30 ;  /* 0x00143c1e01007387 */ /* 0x000fe20000100800 */
[----:B------:R-:W-:Y:S01]  /*bde0*/  PRMT R70, RZ, 0x7610, R70 ;  /* 0x00007610ff467816 */ /* 0x000fe20000000046 */
[----:B------:R-:W2:Y:S02]  /*bdf0*/  LDCU UR12, c[0x0][0x3b0] ;  /* 0x00007600ff0c77ac */ /* 0x000ea40008000800 */
[----:B------:R-:W-:Y:S04]  /*be00*/  STL [R1+0x157c], R30 ;  /* 0x00157c1e01007387 */ /* 0x000fe80000100800 */
[----:B------:R-:W-:Y:S04]  /*be10*/  STL [R1+0x1438], R31 ;  /* 0x0014381f01007387 */ /* 0x000fe80000100800 */
[----:B------:R-:W-:Y:S04]  /*be20*/  STL [R1+0x1434], R32 ;  /* 0x0014342001007387 */ /* 0x000fe80000100800 */
[----:B------:R-:W-:Y:S04]  /*be30*/  STL [R1+0x1430], R33 ;  /* 0x0014302101007387 */ /* 0x000fe80000100800 */
[----:B------:R-:W-:Y:S04]  /*be40*/  STL [R1+0x142c], R34 ;  /* 0x00142c2201007387 */ /* 0x000fe80000100800 */
[----:B------:R-:W-:Y:S04]  /*be50*/  STL [R1+0x1460], R34 ;  /* 0x0014602201007387 */ /* 0x000fe80000100800 */
[----:B------:R0:W-:Y:S01]  /*be60*/  STL [R1+0x15a4], R34 ;  /* 0x0015a42201007387 */ /* 0x0001e20000100800 */
[----:B-1----:R-:W-:Y:S01]  /*be70*/  BAR.SYNC.DEFER_BLOCKING 0x0 ;  /* 0x0000000000007b1d */ /* 0x002fe20000010000 */
[----:B0-----:R-:W-:-:S07]  /*be80*/  LEA.HI.X.SX32 R34, R15, R3, 0x1, P1 ;  /* 0x000000030f227211 */ /* 0x001fce00008f0eff */
[----:B------:R-:W0:Y:S01]  /*be90*/  LDC R15, c[0x0][0x3a0] ;  /* 0x0000e800ff0f7b82 */ /* 0x000e220000000800 */
[----:B------:R-:W-:Y:S01]  /*bea0*/  STL [R1+0x1428], R36 ;  /* 0x0014282401007387 */ /* 0x000fe20000100800 */
[----:B------:R-:W-:-:S03]  /*beb0*/  IADD3 R68, P1, PT, R2, R4, RZ ;  /* 0x0000000402447210 */ /* 0x000fc60007f3e0ff */
[----:B------:R-:W-:Y:S01]  /*bec0*/  STL [R1+0x1464], R36 ;  /* 0x0014642401007387 */ /* 0x000fe20000100800 */
[----:B------:R-:W-:-:S03]  /*bed0*/  LEA.HI.X.SX32 R69, R4, R3, 0x1, P1 ;  /* 0x0000000304457211 */ /* 0x000fc600008f0eff */
[----:B------:R-:W-:Y:S04]  /*bee0*/  STL [R1+0x15a8], R36 ;  /* 0x0015a82401007387 */ /* 0x000fe80000100800 */
[----:B------:R-:W-:Y:S04]  /*bef0*/  STL [R1+0x1424], R35 ;  /* 0x0014242301007387 */ /* 0x000fe80000100800 */
[----:B------:R-:W-:Y:S04]  /*bf00*/  STL [R1+0x1420], R93 ;  /* 0x0014205d01007387 */ /* 0x000fe80000100800 */
[----:B------:R-:W-:Y:S01]  /*bf10*/  STL [R1+0x1468], R93 ;  /* 0x0014685d01007387 */ /* 0x000fe20000100800 */
[----:B0-----:R-:W-:-:S03]  /*bf20*/  VIADD R15, R15, 0xffffffd7 ;  /* 0xffffffd70f0f7836 */ /* 0x001fc60000000000 */
[----:B------:R-:W-:Y:S04]  /*bf30*/  STL [R1+0x12f0], R85 ;  /* 0x0012f05501007387 */ /* 0x000fe80000100800 */
[----:B------:R-:W-:Y:S01]  /*bf40*/  STL [R1+0x12bc], R5 ;  /* 0x0012bc0501007387 */ /* 0x000fe20000100800 */
[----:B------:R-:W-:-:S03]  /*bf50*/  ISETP.GE.U32.AND P1, PT, R15, 0x7fffff58, PT ;  /* 0x7fffff580f00780c */ /* 0x000fc60003f26070 */
[----:B------:R-:W-:Y:S04]  /*bf60*/  STL [R1+0x1314], R5 ;  /* 0x0013140501007387 */ /* 0x000fe80000100800 */
[----:B------:R-:W-:Y:S04]  /*bf70*/  STL [R1+0x132c], R5 ;  /* 0x00132c0501007387 */ /* 0x000fe80000100800 */
[----:B------:R-:W-:Y:S04]  /*bf80*/  STL [R1+0x1584], R5 ;  /* 0x0015840501007387 */ /* 0x000fe80000100800 */
[----:B------:R-:W-:Y:S04]  /*bf90*/  STL [R1+0xdc4], R34 ;  /* 0x000dc42201007387 */ /* 0x000fe80000100800 */
[----:B------:R-:W-:Y:S04]  /*bfa0*/  STL [R1+0x1d8], R68 ;  /* 0x0001d84401007387 */ /* 0x000fe80000100800 */
[----:B------:R-:W2:Y:S04]  /*bfb0*/  @!P4 LDG.E.U8 R72, desc[UR18][R2.64] ;  /* 0x000000120248c981 */ /* 0x000ea8000c1e1100 */
[----:B------:R-:W3:Y:S04]  /*bfc0*/  LDL R14, [R1+0x20c] ;  /* 0x00020c00010e7983 */ /* 0x000ee80000100800 */
[----:B------:R-:W3:Y:S01]  /*bfd0*/  LDL R15, [R1+0x210] ;  /* 0x00021000010f7983 */ /* 0x000ee20000100800 */
[----:B------:R-:W-:-:S02]  /*bfe0*/  IMAD.MOV.U32 R91, RZ, RZ, R11 ;  /* 0x000000ffff5b7224 */ /* 0x000fc400078e000b */
[----:B----4-:R-:W-:Y:S01]  /*bff0*/  IMAD.MOV.U32 R11, RZ, RZ, R13 ;  /* 0x000000ffff0b7224 */ /* 0x010fe200078e000d */
[----:B------:R-:W4:Y:S04]  /*c000*/  LDL R12, [R1+0x24c] ;  /* 0x00024c00010c7983 */ /* 0x000f280000100800 */
[----:B------:R-:W4:Y:S04]  /*c010*/  LDL R13, [R1+0x250] ;  /* 0x00025000010d7983 */ /* 0x000f280000100800 */
[----:B------:R-:W4:Y:S04]  /*c020*/  LDL R86, [R1+0xaac] ;  /* 0x000aac0001567983 */ /* 0x000f280000100800 */
[----:B------:R-:W4:Y:S04]  /*c030*/  LDL R87, [R1+0xab0] ;  /* 0x000ab00001577983 */ /* 0x000f280000100800 */
[----:B------:R-:W4:Y:S04]  /*c040*/  LDL R82, [R1+0xaec] ;  /* 0x000aec0001527983 */ /* 0x000f280000100800 */
[----:B------:R-:W4:Y:S01]  /*c050*/  LDL R83, [R1+0xaf0] ;  /* 0x000af00001537983 */ /* 0x000f220000100800 */
[----:B------:R-:W-:-:S03]  /*c060*/  VIADD R37, R81, 0xffffffcf ;  /* 0xffffffcf51257836 */ /* 0x000fc60000000000 */
[----:B------:R-:W-:Y:S04]  /*c070*/  STL [R1+0x1d4], R69 ;  /* 0x0001d44501007387 */ /* 0x000fe80000100800 */
[----:B--2---:R0:W-:Y:S01]  /*c080*/  STL [R1+0x654], R72 ;  /* 0x0006544801007387 */ /* 0x0041e20000100800 */
[----:B---3--:R-:W-:-:S03]  /*c090*/  @!P6 IMAD.MOV.U32 R73, RZ, RZ, R14 ;  /* 0x000000ffff49e224 */ /* 0x008fc600078e000e */
[----:B------:R-:W2:Y:S01]  /*c0a0*/  LDL R14, [R1+0xb2c] ;  /* 0x000b2c00010e7983 */ /* 0x000ea20000100800 */
[----:B0-----:R-:W-:-:S03]  /*c0b0*/  @!P6 IMAD.MOV.U32 R72, RZ, RZ, R15 ;  /* 0x000000ffff48e224 */ /* 0x001fc600078e000f */
[----:B------:R-:W3:Y:S04]  /*c0c0*/  LDL R15, [R1+0xb30] ;  /* 0x000b3000010f7983 */ /* 0x000ee80000100800 */
[----:B------:R4:W2:Y:S02]  /*c0d0*/  @!P6 LDG.E.U8 R71, desc[UR18][R72.64] ;  /* 0x000000124847e981 */ /* 0x0008a4000c1e1100 */
[----:B----4-:R-:W-:Y:S02]  /*c0e0*/  @!P5 IMAD.MOV.U32 R72, RZ, RZ, R13 ;  /* 0x000000ffff48d224 */ /* 0x010fe400078e000d */
[----:B------:R-:W-:Y:S01]  /*c0f0*/  @!P5 IMAD.MOV.U32 R73, RZ, RZ, R12 ;  /* 0x000000ffff49d224 */ /* 0x000fe200078e000c */
[----:B------:R-:W4:Y:S04]  /*c100*/  LDL R13, [R1+0xb70] ;  /* 0x000b7000010d7983 */ /* 0x000f280000100800 */
[----:B------:R0:W2:Y:S04]  /*c110*/  @!P5 LDG.E.U8 R67, desc[UR18][R72.64] ;  /* 0x000000124843d981 */ /* 0x0000a8000c1e1100 */
[----:B------:R-:W2:Y:S01]  /*c120*/  LDL R12, [R1+0xb6c] ;  /* 0x000b6c00010c7983 */ /* 0x000ea20000100800 */
[----:B0-----:R-:W-:-:S02]  /*c130*/  @!P0 IMAD.MOV.U32 R72, RZ, RZ, R87 ;  /* 0x000000ffff488224 */ /* 0x001fc400078e0057 */
[----:B------:R-:W-:Y:S01]  /*c140*/  @!P0 IMAD.MOV.U32 R73, RZ, RZ, R86 ;  /* 0x000000ffff498224 */ /* 0x000fe200078e0056 */
[----:B------:R-:W2:Y:S04]  /*c150*/  LDL R87, [R1+0xbb0] ;  /* 0x000bb00001577983 */ /* 0x000ea80000100800 */
[----:B------:R-:W2:Y:S04]  /*c160*/  @!P0 LDG.E.U8 R66, desc[UR18][R72.64] ;  /* 0x0000001248428981 */ /* 0x000ea8000c1e1100 */
[----:B------:R-:W3:Y:S04]  /*c170*/  LDL R86, [R1+0xbac] ;  /* 0x000bac0001567983 */ /* 0x000ee80000100800 */
[----:B------:R-:W3:Y:S04]  /*c180*/  LDL.LU R72, [R1+0x1800] ;  /* 0x0018000001487983 */ /* 0x000ee80000300800 */
[----:B--2---:R0:W-:Y:S04]  /*c190*/  STL [R1+0x648], R66 ;  /* 0x0006484201007387 */ /* 0x0041e80000100800 */
[----:B------:R1:W-:Y:S01]  /*c1a0*/  STL [R1+0x64c], R67 ;  /* 0x00064c4301007387 */ /* 0x0003e20000100800 */
[----:B0-----:R-:W-:-:S03]  /*c1b0*/  @!P3 IMAD.MOV.U32 R66, RZ, RZ, R83 ;  /* 0x000000ffff42b224 */ /* 0x001fc600078e0053 */
[----:B------:R-:W2:Y:S01]  /*c1c0*/  LDL R83, [R1+0xbf0] ;  /* 0x000bf00001537983 */ /* 0x000ea20000100800 */
[----:B-1----:R-:W-:-:S03]  /*c1d0*/  @!P3 IMAD.MOV.U32 R67, RZ, RZ, R82 ;  /* 0x000000ffff43b224 */ /* 0x002fc600078e0052 */
[----:B------:R-:W2:Y:S04]  /*c1e0*/  LDL R82, [R1+0xbec] ;  /* 0x000bec0001527983 */ /* 0x000ea80000100800 */
[----:B------:R-:W2:Y:S04]  /*c1f0*/  @!P3 LDG.E.U8 R70, desc[UR18][R66.64] ;  /* 0x000000124246b981 */ /* 0x000ea8000c1e1100 */
[----:B------:R-:W3:Y:S01]  /*c200*/  LDL.LU.64 R66, [R1+0x17f8] ;  /* 0x0017f80001427983 */ /* 0x000ee20000300a00 */
[----:B------:R-:W-:-:S03]  /*c210*/  ISETP.GE.U32.AND P4, PT, R37, 0x7fffff50, PT ;  /* 0x7fffff502500780c */ /* 0x000fc60003f86070 */
[----:B------:R0:W-:Y:S02]  /*c220*/  STL [R1+0x650], R71 ;  /* 0x0006504701007387 */ /* 0x0001e40000100800 */
[----:B0-----:R-:W-:Y:S02]  /*c230*/  @!P1 IMAD.MOV.U32 R71, RZ, RZ, R14 ;  /* 0x000000ffff479224 */ /* 0x001fe400078e000e */
[----:B--2---:R0:W-:Y:S01]  /*c240*/  STL [R1+0x640], R70 ;  /* 0x0006404601007387 */ /* 0x0041e20000100800 */
[----:B---3--:R-:W-:Y:S01]  /*c250*/  PRMT R67, RZ, 0x7610, R67 ;  /* 0x00007610ff437816 */ /* 0x008fe20000000043 */
[----:B0-----:R-:W-:Y:S01]  /*c260*/  @!P1 IMAD.MOV.U32 R70, RZ, RZ, R15 ;  /* 0x000000ffff469224 */ /* 0x001fe200078e000f */
[----:B------:R-:W-:Y:S01]  /*c270*/  PRMT R66, RZ, 0x7610, R66 ;  /* 0x00007610ff427816 */ /* 0x000fe20000000042 */
[----:B------:R-:W-:Y:S01]  /*c280*/  VIADD R37, R81, 0xffffffc7 ;  /* 0xffffffc751257836 */ /* 0x000fe20000000000 */
[----:B------:R-:W2:Y:S04]  /*c290*/  LDL R14, [R1+0xc2c] ;  /* 0x000c2c00010e7983 */ /* 0x000ea80000100800 */
[----:B------:R4:W3:Y:S01]  /*c2a0*/  @!P1 LDG.E.U8 R67, desc[UR18][R70.64] ;  /* 0x0000001246439981 */ /* 0x0008e2000c1e1100 */
[----:B------:R-:W-:-:S03]  /*c2b0*/  PRMT R72, RZ, 0x7610, R72 ;  /* 0x00007610ff487816 */ /* 0x000fc60000000048 */
[----:B------:R-:W2:Y:S01]  /*c2c0*/  LDL R15, [R1+0xc30] ;  /* 0x000c3000010f7983 */ /* 0x000ea20000100800 */
[----:B----4-:R-:W-:Y:S02]  /*c2d0*/  @!P4 IMAD.MOV.U32 R70, RZ, RZ, R13 ;  /* 0x000000ffff46c224 */ /* 0x010fe400078e000d */
[----:B------:R-:W-:Y:S01]  /*c2e0*/  @!P4 IMAD.MOV.U32 R71, RZ, RZ, R12 ;  /* 0x000000ffff47c224 */ /* 0x000fe200078e000c */
[----:B------:R-:W-:Y:S01]  /*c2f0*/  ISETP.GE.U32.AND P6, PT, R37, 0x7fffff48, PT ;  /* 0x7fffff482500780c */ /* 0x000fe20003fc6070 */
[----:B------:R-:W4:Y:S04]  /*c300*/  LDL R12, [R1+0xc6c] ;  /* 0x000c6c00010c7983 */ /* 0x000f280000100800 */
[----:B------:R-:W2:Y:S04]  /*c310*/  @!P4 LDG.E.U8 R66, desc[UR18][R70.64] ;  /* 0x000000124642c981 */ /* 0x000ea8000c1e1100 */
[----:B------:R-:W3:Y:S04]  /*c320*/  LDL R13, [R1+0xc70] ;  /* 0x000c7000010d7983 */ /* 0x000ee80000100800 */
[----:B------:R-:W4:Y:S04]  /*c330*/  LDL.LU.64 R70, [R1+0x17f0] ;  /* 0x0017f00001467983 */ /* 0x000f280000300a00 */
[----:B--2---:R0:W-:Y:S04]  /*c340*/  STL [R1+0x620], R66 ;  /* 0x0006204201007387 */ /* 0x0041e80000100800 */
[----:B---3--:R1:W-:Y:S01]  /*c350*/  STL [R1+0x63c], R67 ;  /* 0x00063c4301007387 */ /* 0x0083e20000100800 */
[----:B0-----:R-:W-:-:S02]  /*c360*/  @!P6 IMAD.MOV.U32 R66, RZ, RZ, R87 ;  /* 0x000000ffff42e224 */ /* 0x001fc400078e0057 */
[----:B------:R-:W-:Y:S01]  /*c370*/  VIADD R37, R81, 0xffffffbf ;  /* 0xffffffbf51257836 */ /* 0x000fe20000000000 */
[----:B------:R-:W2:Y:S01]  /*c380*/  LDL R87, [R1+0xcb0] ;  /* 0x000cb00001577983 */ /* 0x000ea20000100800 */
[----:B-1----:R-:W-:-:S03]  /*c390*/  @!P6 IMAD.MOV.U32 R67, RZ, RZ, R86 ;  /* 0x000000ffff43e224 */ /* 0x002fc600078e0056 */
[----:B------:R-:W-:Y:S01]  /*c3a0*/  ISETP.GE.U32.AND P5, PT, R37, 0x7fffff40, PT ;  /* 0x7fffff402500780c */ /* 0x000fe20003fa6070 */
[----:B------:R-:W3:Y:S04]  /*c3b0*/  LDL R86, [R1+0xcac] ;  /* 0x000cac0001567983 */ /* 0x000ee80000100800 */
[----:B------:R-:W2:Y:S01]  /*c3c0*/  @!P6 LDG.E.U8 R72, desc[UR18][R66.64] ;  /* 0x000000124248e981 */ /* 0x000ea2000c1e1100 */
[----:B------:R-:W-:-:S05]  /*c3d0*/  VIADD R37, R81, 0xffffffb7 ;  /* 0xffffffb751257836 */ /* 0x000fca0000000000 */
[----:B------:R-:W-:Y:S02]  /*c3e0*/  ISETP.GE.U32.AND P0, PT, R37, 0x7fffff38, PT ;  /* 0x7fffff382500780c */ /* 0x000fe40003f06070 */
[----:B----4-:R-:W-:Y:S01]  /*c3f0*/  PRMT R71, RZ, 0x7610, R71 ;  /* 0x00007610ff477816 */ /* 0x010fe20000000047 */
[----:B------:R-:W4:Y:S01]  /*c400*/  LDL.LU.64 R66, [R1+0x17e8] ;  /* 0x0017e80001427983 */ /* 0x000f220000300a00 */
[----:B------:R-:W-:Y:S01]  /*c410*/  @!P5 IMAD.MOV.U32 R73, RZ, RZ, R82 ;  /* 0x000000ffff49d224 */ /* 0x000fe200078e0052 */
[----:B------:R-:W-:Y:S01]  /*c420*/  PRMT R70, RZ, 0x7610, R70 ;  /* 0x00007610ff467816 */ /* 0x000fe20000000046 */
[----:B------:R-:W-:Y:S01]  /*c430*/  VIADD R37, R81, 0xffffffaf ;  /* 0xffffffaf51257836 */ /* 0x000fe20000000000 */
[----:B--2---:R0:W-:Y:S04]  /*c440*/  STL [R1+0x61c], R72 ;  /* 0x00061c4801007387 */ /* 0x0041e80000100800 */
[----:B------:R-:W2:Y:S01]  /*c450*/  LDL R82, [R1+0xcec] ;  /* 0x000cec0001527983 */ /* 0x000ea20000100800 */
[----:B0-----:R-:W-:-:S03]  /*c460*/  @!P5 IMAD.MOV.U32 R72, RZ, RZ, R83 ;  /* 0x000000ffff48d224 */ /* 0x001fc600078e0053 */
[----:B------:R-:W2:Y:S04]  /*c470*/  LDL R83, [R1+0xcf0] ;  /* 0x000cf00001537983 */ /* 0x000ea80000100800 */
[----:B------:R0:W3:Y:S02]  /*c480*/  @!P5 LDG.E.U8 R71, desc[UR18][R72.64] ;  /* 0x000000124847d981 */ /* 0x0000e4000c1e1100 */
[----:B0-----:R-:W-:Y:S02]  /*c490*/  @!P0 IMAD.MOV.U32 R72, RZ, RZ, R15 ;  /* 0x000000ffff488224 */ /* 0x001fe400078e000f */
[----:B------:R-:W-:Y:S01]  /*c4a0*/  @!P0 IMAD.MOV.U32 R73, RZ, RZ, R14 ;  /* 0x000000ffff498224 */ /* 0x000fe200078e000e */
[----:B------:R-:W-:Y:S01]  /*c4b0*/  ISETP.GE.U32.AND P3, PT, R37, 0x7fffff30, PT ;  /* 0x7fffff302500780c */ /* 0x000fe20003f66070 */
[----:B------:R-:W3:Y:S04]  /*c4c0*/  LDL R14, [R1+0xd24] ;  /* 0x000d2400010e7983 */ /* 0x000ee80000100800 */
[----:B------:R-:W3:Y:S01]  /*c4d0*/  @!P0 LDG.E.U8 R70, desc[UR18][R72.64] ;  /* 0x0000001248468981 */ /* 0x000ee2000c1e1100 */
[----:B------:R-:W-:-:S03]  /*c4e0*/  VIADD R37, R81, 0xffffffa7 ;  /* 0xffffffa751257836 */ /* 0x000fc60000000000 */
[----:B------:R-:W3:Y:S02]  /*c4f0*/  LDL R15, [R1+0xd28] ;  /* 0x000d2800010f7983 */ /* 0x000ee40000100800 */
[----:B------:R-:W-:Y:S01]  /*c500*/  ISETP.GE.U32.AND P1, PT, R37, 0x7fffff28, PT ;  /* 0x7fffff282500780c */ /* 0x000fe20003f26070 */
[----:B------:R-:W-:Y:S01]  /*c510*/  VIADD R37, R81, 0xffffff9f ;  /* 0xffffff9f51257836 */ /* 0x000fe20000000000 */
[----:B----4-:R-:W-:Y:S01]  /*c520*/  PRMT R67, RZ, 0x7610, R67 ;  /* 0x00007610ff437816 */ /* 0x010fe20000000043 */
[----:B------:R-:W4:Y:S03]  /*c530*/  LDL.LU.64 R72, [R1+0x17e0] ;  /* 0x0017e00001487983 */ /* 0x000f260000300a00 */
[----:B------:R-:W-:Y:S01]  /*c540*/  ISETP.GE.U32.AND P4, PT, R37, 0x7fffff20, PT ;  /* 0x7fffff202500780c */ /* 0x000fe20003f86070 */
[----:B------:R-:W-:-:S05]  /*c550*/  VIADD R37, R81, 0xffffff97 ;  /* 0xffffff9751257836 */ /* 0x000fca0000000000 */
[----:B------:R-:W-:Y:S01]  /*c560*/  ISETP.GE.U32.AND P6, PT, R37, 0x7fffff18, PT ;  /* 0x7fffff182500780c */ /* 0x000fe20003fc6070 */
[----:B------:R-:W-:-:S05]  /*c570*/  VIADD R37, R81, 0xffffff8f ;  /* 0xffffff8f51257836 */ /* 0x000fca0000000000 */
[----:B------:R-:W-:Y:S01]  /*c580*/  ISETP.GE.U32.AND P5, PT, R37, 0x7fffff10, PT ;  /* 0x7fffff102500780c */ /* 0x000fe20003fa6070 */
[----:B------:R-:W-:-:S05]  /*c590*/  VIADD R37, R81, 0xffffff87 ;  /* 0xffffff8751257836 */ /* 0x000fca0000000000 */
[----:B------:R-:W-:Y:S01]  /*c5a0*/  ISETP.GE.U32.AND P0, PT, R37, 0x7fffff08, PT ;  /* 0x7fffff082500780c */ /* 0x000fe20003f06070 */
[----:B------:R-:W-:Y:S01]  /*c5b0*/  VIADD R37, R81, 0xfffffffe ;  /* 0xfffffffe51257836 */ /* 0x000fe20000000000 */
[----:B------:R-:W-:Y:S01]  /*c5c0*/  PRMT R31, RZ, 0x7610, R31 ;  /* 0x00007610ff1f7816 */ /* 0x000fe2000000001f */
[----:B------:R-:W-:Y:S01]  /*c5d0*/  @!P1 IMAD.MOV.U32 R80, RZ, RZ, R87 ;  /* 0x000000ffff509224 */ /* 0x000fe200078e0057 */
[----:B------:R-:W-:Y:S02]  /*c5e0*/  PRMT R66, RZ, 0x7610, R66 ;  /* 0x00007610ff427816 */ /* 0x000fe40000000042 */
[----:B--2---:R-:W-:-:S04]  /*c5f0*/  @!P4 LOP3.LUT R83, R83, R82, RZ, 0x3c, !PT ;  /* 0x000000525353c212 */ /* 0x004fc800078e3cff */
[----:B------:R-:W-:-:S04]  /*c600*/  @!P4 LOP3.LUT R82, R83, R82, RZ, 0x3c, !PT ;  /* 0x000000525352c212 */ /* 0x000fc800078e3cff */
[----:B------:R-:W-:-:S05]  /*c610*/  @!P4 LOP3.LUT R83, R83, R82, RZ, 0x3c, !PT ;  /* 0x000000525353c212 */ /* 0x000fca00078e3cff */
[----:B------:R-:W2:Y:S04]  /*c620*/  @!P4 LDG.E.U8 R66, desc[UR18][R82.64] ;  /* 0x000000125242c981 */ /* 0x000ea8000c1e1100 */
[----:B---3--:R0:W-:Y:S04]  /*c630*/  STL [R1+0x608], R70 ;  /* 0x0006084601007387 */ /* 0x0081e80000100800 */
[----:B------:R1:W-:Y:S01]  /*c640*/  STL [R1+0x610], R71 ;  /* 0x0006104701007387 */ /* 0x0003e20000100800 */
[----:B0-----:R-:W-:-:S03]  /*c650*/  @!P3 IMAD.MOV.U32 R70, RZ, RZ, R13 ;  /* 0x000000ffff46b224 */ /* 0x001fc600078e000d */
[----:B------:R-:W3:Y:S01]  /*c660*/  LDL R13, [R1+0xd60] ;  /* 0x000d6000010d7983 */ /* 0x000ee20000100800 */
[----:B-1----:R-:W-:-:S03]  /*c670*/  @!P3 IMAD.MOV.U32 R71, RZ, RZ, R12 ;  /* 0x000000ffff47b224 */ /* 0x002fc600078e000c */
[----:B------:R-:W2:Y:S04]  /*c680*/  LDL R12, [R1+0xd5c] ;  /* 0x000d5c00010c7983 */ /* 0x000ea80000100800 */
[----:B------:R-:W2:Y:S01]  /*c690*/  @!P3 LDG.E.U8 R67, desc[UR18][R70.64] ;  /* 0x000000124643b981 */ /* 0x000ea2000c1e1100 */
[----:B------:R-:W-:Y:S01]  /*c6a0*/  ISETP.GE.U32.AND P3, PT, R37, 0x7fffff7f, PT ;  /* 0x7fffff7f2500780c */ /* 0x000fe20003f66070 */
[----:B------:R-:W-:Y:S02]  /*c6b0*/  VIADD R37, R81, 0xfffffff6 ;  /* 0xfffffff651257836 */ /* 0x000fe40000000000 */
[----:B------:R-:W-:-:S05]  /*c6c0*/  @!P1 IMAD.MOV.U32 R81, RZ, RZ, R86 ;  /* 0x000000ffff519224 */ /* 0x000fca00078e0056 */
[----:B------:R-:W2:Y:S04]  /*c6d0*/  @!P1 LDG.E.U8 R31, desc[UR18][R80.64] ;  /* 0x00000012501f9981 */ /* 0x000ea8000c1e1100 */
[----:B------:R-:W3:Y:S04]  /*c6e0*/  LDL.LU.64 R70, [R1+0x17d8] ;  /* 0x0017d80001467983 */ /* 0x000ee80000300a00 */
[----:B------:R-:W3:Y:S04]  /*c6f0*/  LDL R86, [R1+0xd94] ;  /* 0x000d940001567983 */ /* 0x000ee80000100800 */
[----:B------:R-:W3:Y:S04]  /*c700*/  LDL R87, [R1+0xd98] ;  /* 0x000d980001577983 */ /* 0x000ee80000100800 */
[----:B------:R-:W3:Y:S04]  /*c710*/  LDL.LU R80, [R1+0x17d4] ;  /* 0x0017d40001507983 */ /* 0x000ee80000300800 */
[----:B--2---:R0:W-:Y:S04]  /*c720*/  STL [R1+0x14f8], R31 ;  /* 0x0014f81f01007387 */ /* 0x0041e80000100800 */
[----:B------:R-:W2:Y:S04]  /*c730*/  LDL.LU R82, [R1+0x17d0] ;  /* 0x0017d00001527983 */ /* 0x000ea80000300800 */
[----:B------:R1:W-:Y:S01]  /*c740*/  STL [R1+0x5f8], R66 ;  /* 0x0005f84201007387 */ /* 0x0003e20000100800 */
[----:B------:R-:W-:Y:S01]  /*c750*/  ISETP.GE.U32.AND P1, PT, R37, 0x7fffff77, PT ;  /* 0x7fffff772500780c */ /* 0x000fe20003f26070 */
[----:B------:R-:W-:Y:S01]  /*c760*/  @!P5 IMAD.MOV.U32 R81, RZ, RZ, R12 ;  /* 0x000000ffff51d224 */ /* 0x000fe200078e000c */
[----:B0-----:R-:W0:Y:S01]  /*c770*/  LDC R31, c[0x0][0x3a0] ;  /* 0x0000e800ff1f7b82 */ /* 0x001e220000000800 */
[----:B------:R4:W-:Y:S01]  /*c780*/  STL [R1+0x600], R67 ;  /* 0x0006004301007387 */ /* 0x0009e20000100800 */
[----:B---3--:R-:W-:Y:S01]  /*c790*/  PRMT R80, RZ, 0x7610, R80 ;  /* 0x00007610ff507816 */ /* 0x008fe20000000050 */
[----:B-1----:R-:W-:-:S02]  /*c7a0*/  @!P6 IMAD.MOV.U32 R66, RZ, RZ, R15 ;  /* 0x000000ffff42e224 */ /* 0x002fc400078e000f */
[----:B------:R-:W3:Y:S01]  /*c7b0*/  LDL R15, [R1+0x218] ;  /* 0x00021800010f7983 */ /* 0x000ee20000100800 */
[----:B----4-:R-:W-:-:S03]  /*c7c0*/  @!P6 IMAD.MOV.U32 R67, RZ, RZ, R14 ;  /* 0x000000ffff43e224 */ /* 0x010fc600078e000e */
[----:B------:R-:W4:Y:S04]  /*c7d0*/  LDL R14, [R1+0x214] ;  /* 0x00021400010e7983 */ /* 0x000f280000100800 */
[----:B------:R-:W3:Y:S04]  /*c7e0*/  @!P6 LDG.E.U8 R80, desc[UR18][R66.64] ;  /* 0x000000124250e981 */ /* 0x000ee8000c1e1100 */
[----:B------:R-:W4:Y:S01]  /*c7f0*/  LDL.LU.64 R66, [R1+0x17c8] ;  /* 0x0017c80001427983 */ /* 0x000f220000300a00 */
[----:B--2---:R-:W-:-:S03]  /*c800*/  PRMT R82, RZ, 0x7610, R82 ;  /* 0x00007610ff527816 */ /* 0x004fc60000000052 */
[----:B---3--:R1:W-:Y:S04]  /*c810*/  STL [R1+0x5e0], R80 ;  /* 0x0005e05001007387 */ /* 0x0083e80000100800 */
[----:B------:R-:W2:Y:S01]  /*c820*/  LDL R12, [R1+0x254] ;  /* 0x00025400010c7983 */ /* 0x000ea20000100800 */
[----:B-1----:R-:W-:Y:S01]  /*c830*/  @!P5 IMAD.MOV.U32 R80, RZ, RZ, R13 ;  /* 0x000000ffff50d224 */ /* 0x002fe200078e000d */
[----:B----4-:R-:W-:Y:S02]  /*c840*/  PRMT R67, RZ, 0x7610, R67 ;  /* 0x00007610ff437816 */ /* 0x010fe40000000043 */
[----:B------:R-:W3:Y:S04]  /*c850*/  LDL R13, [R1+0x258] ;  /* 0x00025800010d7983 */ /* 0x000ee80000100800 */
[----:B------:R-:W4:Y:S01]  /*c860*/  @!P5 LDG.E.U8 R82, desc[UR18][R80.64] ;  /* 0x000000125052d981 */ /* 0x000f22000c1e1100 */
[----:B------:R-:W-:-:S03]  /*c870*/  PRMT R66, RZ, 0x7610, R66 ;  /* 0x00007610ff427816 */ /* 0x000fc60000000042 */
[----:B------:R1:W2:Y:S04]  /*c880*/  @!P3 LDG.E.U8 R67, desc[UR18][R68.64] ;  /* 0x000000124443b981 */ /* 0x0002a8000c1e1100 */
[----:B------:R-:W2:Y:S01]  /*c890*/  LDL.LU.64 R80, [R1+0x17c0] ;  /* 0x0017c00001507983 */ /* 0x000ea20000300a00 */
[----:B-1----:R-:W-:Y:S02]  /*c8a0*/  @!P1 IMAD.MOV.U32 R68, RZ, RZ, R15 ;  /* 0x000000ffff449224 */ /* 0x002fe400078e000f */
[----:B------:R-:W-:-:S05]  /*c8b0*/  @!P1 IMAD.MOV.U32 R69, RZ, RZ, R14 ;  /* 0x000000ffff459224 */ /* 0x000fca00078e000e */
[----:B------:R-:W3:Y:S01]  /*c8c0*/  @!P1 LDG.E.U8 R66, desc[UR18][R68.64] ;  /* 0x0000001244429981 */ /* 0x000ee2000c1e1100 */
[----:B0-----:R-:W-:Y:S02]  /*c8d0*/  VIADD R37, R31, 0xffffffee ;  /* 0xffffffee1f257836 */ /* 0x001fe40000000000 */
[----:B------:R-:W-:-:S03]  /*c8e0*/  IMAD.MOV.U32 R83, RZ, RZ, R88 ;  /* 0x000000ffff537224 */ /* 0x000fc600078e0058 */
[----:B------:R-:W-:Y:S01]  /*c8f0*/  ISETP.GE.U32.AND P4, PT, R37, 0x7fffff6f, PT ;  /* 0x7fffff6f2500780c */ /* 0x000fe20003f86070 */
[----:B------:R-:W-:Y:S01]  /*c900*/  @!P0 IMAD.MOV.U32 R88, RZ, RZ, R87 ;  /* 0x000000ffff588224 */ /* 0x000fe200078e0057 */
[----:B----4-:R0:W-:Y:S04]  /*c910*/  STL [R1+0x5dc], R82 ;  /* 0x0005dc5201007387 */ /* 0x0101e80000100800 */
[----:B------:R-:W4:Y:S04]  /*c920*/  LDL R87, [R1+0xab8] ;  /* 0x000ab80001577983 */ /* 0x000f280000100800 */
[----:B------:R-:W4:Y:S01]  /*c930*/  LDL R14, [R1+0xb34] ;  /* 0x000b3400010e7983 */ /* 0x000f220000100800 */
[----:B0-----:R-:W-:Y:S01]  /*c940*/  IMAD.MOV.U32 R82, RZ, RZ, R89 ;  /* 0x000000ffff527224 */ /* 0x001fe200078e0059 */
[----:B--2---:R-:W-:Y:S01]  /*c950*/  PRMT R81, RZ, 0x7610, R81 ;  /* 0x00007610ff517816 */ /* 0x004fe20000000051 */
[----:B------:R-:W-:Y:S01]  /*c960*/  @!P0 IMAD.MOV.U32 R89, RZ, RZ, R86 ;  /* 0x000000ffff598224 */ /* 0x000fe200078e0056 */
[----:B------:R-:W2:Y:S04]  /*c970*/  LDL R15, [R1+0xb38] ;  /* 0x000b3800010f7983 */ /* 0x000ea80000100800 */
[----:B------:R0:W2:Y:S01]  /*c980*/  @!P0 LDG.E.U8 R81, desc[UR18][R88.64] ;  /* 0x0000001258518981 */ /* 0x0000a2000c1e1100 */
[----:B------:R-:W-:-:S03]  /*c990*/  PRMT R80, RZ, 0x7610, R80 ;  /* 0x00007610ff507816 */ /* 0x000fc60000000050 */
[----:B------:R-:W4:Y:S01]  /*c9a0*/  LDL R86, [R1+0xab4] ;  /* 0x000ab40001567983 */ /* 0x000f220000100800 */
[----:B0-----:R-:W-:Y:S02]  /*c9b0*/  IMAD.MOV.U32 R89, RZ, RZ, R90 ;  /* 0x000000ffff597224 */ /* 0x001fe400078e005a */
[----:B------:R-:W-:Y:S01]  /*c9c0*/  IMAD.MOV.U32 R88, RZ, RZ, R91 ;  /* 0x000000ffff587224 */ /* 0x000fe200078e005b */
[----:B------:R-:W4:Y:S04]  /*c9d0*/  LDL R90, [R1+0xaf4] ;  /* 0x000af400015a7983 */ /* 0x000f280000100800 */
[----:B------:R-:W4:Y:S04]  /*c9e0*/  LDL R91, [R1+0xaf8] ;  /* 0x000af800015b7983 */ /* 0x000f280000100800 */
[----:B------:R-:W4:Y:S04]  /*c9f0*/  LDL.LU.64 R68, [R1+0x17b8] ;  /* 0x0017b80001447983 */ /* 0x000f280000300a00 */
[----:B---3--:R0:W-:Y:S04]  /*ca00*/  STL [R1+0x5c0], R66 ;  /* 0x0005c04201007387 */ /* 0x0081e80000100800 */
[----:B------:R1:W-:Y:S01]  /*ca10*/  STL [R1+0x5d0], R67 ;  /* 0x0005d04301007387 */ /* 0x0003e20000100800 */
[----:B0-----:R-:W-:-:S03]  /*ca20*/  @!P4 IMAD.MOV.U32 R66, RZ, RZ, R13 ;  /* 0x000000ffff42c224 */ /* 0x001fc600078e000d */
[----:B------:R-:W3:Y:S01]  /*ca30*/  LDL R13, [R1+0xb78] ;  /* 0x000b7800010d7983 */ /* 0x000ee20000100800 */
[----:B-1----:R-:W-:-:S03]  /*ca40*/  @!P4 IMAD.MOV.U32 R67, RZ, RZ, R12 ;  /* 0x000000ffff43c224 */ /* 0x002fc600078e000c */
[----:B------:R-:W3:Y:S04]  /*ca50*/  LDL R12, [R1+0xb74] ;  /* 0x000b7400010c7983 */ /* 0x000ee80000100800 */
[----:B------:R-:W3:Y:S04]  /*ca60*/  @!P4 LDG.E.U8 R80, desc[UR18][R66.64] ;  /* 0x000000124250c981 */ /* 0x000ee8000c1e1100 */
[----:B------:R-:W3:Y:S01]  /*ca70*/  LDL.LU.64 R66, [R1+0x17b0] ;  /* 0x0017b00001427983 */ /* 0x000ee20000300a00 */
[----:B------:R-:W-:-:S05]  /*ca80*/  VIADD R37, R31, 0xffffffe6 ;  /* 0xffffffe61f257836 */ /* 0x000fca0000000000 */
[----:B------:R-:W-:Y:S01]  /*ca90*/  ISETP.GE.U32.AND P6, PT, R37, 0x7fffff67, PT ;  /* 0x7fffff672500780c */ /* 0x000fe20003fc6070 */
[----:B------:R-:W-:-:S05]  /*caa0*/  VIADD R37, R31, 0xffffffde ;  /* 0xffffffde1f257836 */ /* 0x000fca0000000000 */
[----:B------:R-:W-:Y:S01]  /*cab0*/  ISETP.GE.U32.AND P5, PT, R37, 0x7fffff5f, PT ;  /* 0x7fffff5f2500780c */ /* 0x000fe20003fa6070 */
[----:B--2---:R4:W-:Y:S06]  /*cac0*/  STL [R1+0x5cc], R81 ;  /* 0x0005cc5101007387 */ /* 0x0049ec0000100800 */
[----:B----4-:R-:W-:Y:S01]  /*cad0*/  @!P6 IMAD.MOV.U32 R81, RZ, RZ, R86 ;  /* 0x000000ffff51e224 */ /* 0x010fe200078e0056 */
[----:B---3--:R0:W-:Y:S04]  /*cae0*/  STL [R1+0x5b8], R80 ;  /* 0x0005b85001007387 */ /* 0x0081e80000100800 */
[----:B------:R-:W2:Y:S01]  /*caf0*/  LDL R86, [R1+0xbb4] ;  /* 0x000bb40001567983 */ /* 0x000ea20000100800 */
[----:B------:R-:W-:Y:S01]  /*cb00*/  PRMT R67, RZ, 0x7610, R67 ;  /* 0x00007610ff437816 */ /* 0x000fe20000000043 */
[----:B0-----:R-:W-:Y:S01]  /*cb10*/  @!P6 IMAD.MOV.U32 R80, RZ, RZ, R87 ;  /* 0x000000ffff50e224 */ /* 0x001fe200078e0057 */
[----:B------:R-:W-:Y:S01]  /*cb20*/  PRMT R66, RZ, 0x7610, R66 ;  /* 0x00007610ff427816 */ /* 0x000fe20000000042 */
[----:B------:R-:W3:Y:S04]  /*cb30*/  LDL R87, [R1+0xbb8] ;  /* 0x000bb80001577983 */ /* 0x000ee80000100800 */
[----:B------:R0:W4:Y:S02]  /*cb40*/  @!P6 LDG.E.U8 R67, desc[UR18][R80.64] ;  /* 0x000000125043e981 */ /* 0x000124000c1e1100 */
[----:B0-----:R-:W-:-:S02]  /*cb50*/  @!P5 IMAD.MOV.U32 R80, RZ, RZ, R91 ;  /* 0x000000ffff50d224 */ /* 0x001fc400078e005b */
[----:B------:R-:W-:Y:S01]  /*cb60*/  @!P5 IMAD.MOV.U32 R81, RZ, RZ, R90 ;  /* 0x000000ffff51d224 */ /* 0x000fe200078e005a */
[----:B------:R-:W2:Y:S04]  /*cb70*/  LDL R91, [R1+0xbf8] ;  /* 0x000bf800015b7983 */ /* 0x000ea80000100800 */
[----:B------:R-:W2:Y:S04]  /*cb80*/  LDL R90, [R1+0xbf4] ;  /* 0x000bf400015a7983 */ /* 0x000ea80000100800 */
[----:B------:R-:W2:Y:S04]  /*cb90*/  @!P5 LDG.E.U8 R66, desc[UR18][R80.64] ;  /* 0x000000125042d981 */ /* 0x000ea8000c1e1100 */
[----:B------:R-:W3:Y:S01]  /*cba0*/  LDL.LU R80, [R1+0x17a8] ;  /* 0x0017a80001507983 */ /* 0x000ee20000300800 */
[----:B------:R-:W-:-:S05]  /*cbb0*/  VIADD R37, R31, 0xffffffd6 ;  /* 0xffffffd61f257836 */ /* 0x000fca0000000000 */
[----:B------:R-:W-:Y:S01]  /*cbc0*/  ISETP.GE.U32.AND P0, PT, R37, 0x7fffff57, PT ;  /* 0x7fffff572500780c */ /* 0x000fe20003f06070 */
[----:B--2---:R0:W-:Y:S04]  /*cbd0*/  STL [R1+0x598], R66 ;  /* 0x0005984201007387 */ /* 0x0041e80000100800 */
[----:B----4-:R1:W-:Y:S01]  /*cbe0*/  STL [R1+0x5a0], R67 ;  /* 0x0005a04301007387 */ /* 0x0103e20000100800 */
[----:B---3--:R-:W-:-:S07]  /*cbf0*/  PRMT R80, RZ, 0x7610, R80 ;  /* 0x00007610ff507816 */ /* 0x008fce0000000050 */
[----:B0-----:R-:W-:Y:S02]  /*cc00*/  @!P0 IMAD.MOV.U32 R66, RZ, RZ, R15 ;  /* 0x000000ffff428224 */ /* 0x001fe400078e000f */
[----:B------:R-:W-:Y:S01]  /*cc10*/  VIADD R37, R31, 0xffffffce ;  /* 0xffffffce1f257836 */ /* 0x000fe20000000000 */
[----:B------:R-:W2:Y:S01]  /*cc20*/  LDL R15, [R1+0xc38] ;  /* 0x000c3800010f7983 */ /* 0x000ea20000100800 */
[----:B-1----:R-:W-:-:S03]  /*cc30*/  @!P0 IMAD.MOV.U32 R67, RZ, RZ, R14 ;  /* 0x000000ffff438224 */ /* 0x002fc600078e000e */
[----:B------:R-:W-:Y:S01]  /*cc40*/  ISETP.GE.U32.AND P3, PT, R37, 0x7fffff4f, PT ;  /* 0x7fffff4f2500780c */ /* 0x000fe20003f66070 */
[----:B------:R-:W3:Y:S04]  /*cc50*/  LDL R14, [R1+0xc34] ;  /* 0x000c3400010e7983 */ /* 0x000ee80000100800 */
[----:B------:R-:W4:Y:S01]  /*cc60*/  @!P0 LDG.E.U8 R80, desc[UR18][R66.64] ;  /* 0x0000001242508981 */ /* 0x000f22000c1e1100 */
[----:B------:R-:W-:-:S05]  /*cc70*/  VIADD R37, R31, 0xffffffc6 ;  /* 0xffffffc61f257836 */ /* 0x000fca0000000000 */
[----:B------:R-:W-:Y:S02]  /*cc80*/  ISETP.GE.U32.AND P1, PT, R37, 0x7fffff47, PT ;  /* 0x7fffff472500780c */ /* 0x000fe40003f26070 */
[----:B------:R-:W-:Y:S01]  /*cc90*/  PRMT R69, RZ, 0x7610, R69 ;  /* 0x00007610ff457816 */ /* 0x000fe20000000045 */
[----:B------:R-:W2:Y:S01]  /*cca0*/  LDL.LU.64 R66, [R1+0x17a0] ;  /* 0x0017a00001427983 */ /* 0x000ea20000300a00 */
[----:B------:R-:W-:Y:S01]  /*ccb0*/  @!P3 IMAD.MOV.U32 R81, RZ, RZ, R12 ;  /* 0x000000ffff51b224 */ /* 0x000fe200078e000c */
[----:B------:R-:W-:Y:S02]  /*ccc0*/  PRMT R68, RZ, 0x7610, R68 ;  /* 0x00007610ff447816 */ /* 0x000fe40000000044 */
[----:B----4-:R0:W-:Y:S01]  /*ccd0*/  STL [R1+0x590], R80 ;  /* 0x0005905001007387 */ /* 0x0101e20000100800 */
[----:B------:R-:W-:-:S03]  /*cce0*/  VIADD R37, R31, 0xffffffbe ;  /* 0xffffffbe1f257836 */ /* 0x000fc60000000000 */
[----:B------:R-:W4:Y:S01]  /*ccf0*/  LDL R12, [R1+0xc74] ;  /* 0x000c7400010c7983 */ /* 0x000f220000100800 */
[----:B0-----:R-:W-:Y:S01]  /*cd00*/  @!P3 IMAD.MOV.U32 R80, RZ, RZ, R13 ;  /* 0x000000ffff50b224 */ /* 0x001fe200078e000d */
[----:B------:R-:W-:Y:S02]  /*cd10*/  ISETP.GE.U32.AND P4, PT, R37, 0x7fffff3f, PT ;  /* 0x7fffff3f2500780c */ /* 0x000fe40003f86070 */
[----:B------:R-:W3:Y:S04]  /*cd20*/  LDL R13, [R1+0xc78] ;  /* 0x000c7800010d7983 */ /* 0x000ee80000100800 */
[----:B------:R0:W3:Y:S02]  /*cd30*/  @!P3 LDG.E.U8 R69, desc[UR18][R80.64] ;  /* 0x000000125045b981 */ /* 0x0000e4000c1e1100 */
[----:B0-----:R-:W-:-:S02]  /*cd40*/  @!P1 IMAD.MOV.U32 R80, RZ, RZ, R87 ;  /* 0x000000ffff509224 */ /* 0x001fc400078e0057 */
[----:B------:R-:W-:Y:S01]  /*cd50*/  @!P1 IMAD.MOV.U32 R81, RZ, RZ, R86 ;  /* 0x000000ffff519224 */ /* 0x000fe200078e0056 */
[----:B------:R-:W3:Y:S04]  /*cd60*/  LDL R87, [R1+0xcb8] ;  /* 0x000cb80001577983 */ /* 0x000ee80000100800 */
[----:B------:R-:W3:Y:S01]  /*cd70*/  @!P1 LDG.E.U8 R68, desc[UR18][R80.64] ;  /* 0x0000001250449981 */ /* 0x000ee2000c1e1100 */
[----:B------:R-:W-:-:S03]  /*cd80*/  VIADD R37, R31, 0xffffffb6 ;  /* 0xffffffb61f257836 */ /* 0x000fc60000000000 */
[----:B------:R-:W4:Y:S02]  /*cd90*/  LDL R86, [R1+0xcb4] ;  /* 0x000cb40001567983 */ /* 0x000f240000100800 */
[----:B------:R-:W-:Y:S02]  /*cda0*/  ISETP.GE.U32.AND P6, PT, R37, 0x7fffff37, PT ;  /* 0x7fffff372500780c */ /* 0x000fe40003fc6070 */
[----:B--2---:R-:W-:Y:S01]  /*cdb0*/  PRMT R67, RZ, 0x7610, R67 ;  /* 0x00007610ff437816 */ /* 0x004fe20000000043 */
[----:B------:R-:W2:Y:S01]  /*cdc0*/  LDL.LU R80, [R1+0x1798] ;  /* 0x0017980001507983 */ /* 0x000ea20000300800 */
[----:B------:R-:W-:-:S03]  /*cdd0*/  PRMT R66, RZ, 0x7610, R66 ;  /* 0x00007610ff427816 */ /* 0x000fc60000000042 */
[----:B---3--:R0:W-:Y:S04]  /*cde0*/  STL [R1+0x580], R68 ;  /* 0x0005804401007387 */ /* 0x0081e80000100800 */
[----:B------:R1:W-:Y:S01]  /*cdf0*/  STL [R1+0x58c], R69 ;  /* 0x00058c4501007387 */ /* 0x0003e20000100800 */
[----:B0-----:R-:W-:Y:S02]  /*ce00*/  @!P4 IMAD.MOV.U32 R68, RZ, RZ, R91 ;  /* 0x000000ffff44c224 */ /* 0x001fe400078e005b */
[----:B------:R-:W-:Y:S01]  /*ce10*/  VIADD R37, R31, 0xffffffae ;  /* 0xffffffae1f257836 */ /* 0x000fe20000000000 */
[----:B------:R-:W3:Y:S01]  /*ce20*/  LDL R91, [R1+0xcf8] ;  /* 0x000cf800015b7983 */ /* 0x000ee20000100800 */
[----:B-1----:R-:W-:-:S03]  /*ce30*/  @!P4 IMAD.MOV.U32 R69, RZ, RZ, R90 ;  /* 0x000000ffff45c224 */ /* 0x002fc600078e005a */
[----:B------:R-:W-:Y:S01]  /*ce40*/  ISETP.GE.U32.AND P5, PT, R37, 0x7fffff2f, PT ;  /* 0x7fffff2f2500780c */ /* 0x000fe20003fa6070 */
[----:B------:R-:W3:Y:S04]  /*ce50*/  LDL R90, [R1+0xcf4] ;  /* 0x000cf400015a7983 */ /* 0x000ee80000100800 */
[----:B------:R0:W3:Y:S02]  /*ce60*/  @!P4 LDG.E.U8 R67, desc[UR18][R68.64] ;  /* 0x000000124443c981 */ /* 0x0000e4000c1e1100 */
[----:B0-----:R-:W-:Y:S02]  /*ce70*/  @!P6 IMAD.MOV.U32 R68, RZ, RZ, R15 ;  /* 0x000000ffff44e224 */ /* 0x001fe400078e000f */
[----:B------:R-:W-:Y:S01]  /*ce80*/  @!P6 IMAD.MOV.U32 R69, RZ, RZ, R14 ;  /* 0x000000ffff45e224 */ /* 0x000fe200078e000e */
[----:B------:R-:W3:Y:S04]  /*ce90*/  LDL R15, [R1+0xd30] ;  /* 0x000d3000010f7983 */ /* 0x000ee80000100800 */
[----:B------:R-:W3:Y:S01]  /*cea0*/  @!P6 LDG.E.U8 R66, desc[UR18][R68.64] ;  /* 0x000000124442e981 */ /* 0x000ee2000c1e1100 */
[----:B--2---:R-:W-:-:S03]  /*ceb0*/  PRMT R80, RZ, 0x7610, R80 ;  /* 0x00007610ff507816 */ /* 0x004fc60000000050 */
[----:B------:R-:W2:Y:S04]  /*cec0*/  LDL R14, [R1+0xd2c] ;  /* 0x000d2c00010e7983 */ /* 0x000ea80000100800 */
[----:B------:R-:W2:Y:S04]  /*ced0*/  LDL.LU.64 R68, [R1+0x1790] ;  /* 0x0017900001447983 */ /* 0x000ea80000300a00 */
[----:B---3--:R0:W-:Y:S04]  /*cee0*/  STL [R1+0x560], R66 ;  /* 0x0005604201007387 */ /* 0x0081e80000100800 */
[----:B------:R4:W-:Y:S01]  /*cef0*/  STL [R1+0x57c], R67 ;  /* 0x00057c4301007387 */ /* 0x0009e20000100800 */
[----:B0-----:R-:W-:-:S03]  /*cf00*/  @!P5 IMAD.MOV.U32 R66, RZ, RZ, R13 ;  /* 0x000000ffff42d224 */ /* 0x001fc600078e000d */
[----:B------:R-:W3:Y:S01]  /*cf10*/  LDL R13, [R1+0xd68] ;  /* 0x000d6800010d7983 */ /* 0x000ee20000100800 */
[----:B----4-:R-:W-:-:S03]  /*cf20*/  @!P5 IMAD.MOV.U32 R67, RZ, RZ, R12 ;  /* 0x000000ffff43d224 */ /* 0x010fc600078e000c */
[----:B------:R-:W4:Y:S04]  /*cf30*/  LDL R12, [R1+0xd64] ;  /* 0x000d6400010c7983 */ /* 0x000f280000100800 */
[----:B------:R-:W2:Y:S04]  /*cf40*/  @!P5 LDG.E.U8 R80, desc[UR18][R66.64] ;  /* 0x000000124250d981 */ /* 0x000ea8000c1e1100 */
[----:B------:R-:W3:Y:S01]  /*cf50*/  LDL.LU.64 R66, [R1+0x1788] ;  /* 0x0017880001427983 */ /* 0x000ee20000300a00 */
[----:B------:R-:W-:-:S05]  /*cf60*/  VIADD R37, R31, 0xffffffa6 ;  /* 0xffffffa61f257836 */ /* 0x000fca0000000000 */
[----:B------:R-:W-:Y:S01]  /*cf70*/  ISETP.GE.U32.AND P0, PT, R37, 0x7fffff27, PT ;  /* 0x7fffff272500780c */ /* 0x000fe20003f06070 */
[----:B------:R-:W-:-:S05]  /*cf80*/  VIADD R37, R31, 0xffffff9e ;  /* 0xffffff9e1f257836 */ /* 0x000fca0000000000 */
[----:B------:R-:W-:-:S07]  /*cf90*/  ISETP.GE.U32.AND P3, PT, R37, 0x7fffff1f, PT ;  /* 0x7fffff1f2500780c */ /* 0x000fce0003f66070 */
[----:B------:R-:W-:Y:S01]  /*cfa0*/  @!P0 IMAD.MOV.U32 R81, RZ, RZ, R86 ;  /* 0x000000ffff518224 */ /* 0x000fe200078e0056 */
[----:B--2---:R0:W-:Y:S04]  /*cfb0*/  STL [R1+0x558], R80 ;  /* 0x0005585001007387 */ /* 0x0041e80000100800 */
[----:B------:R-:W2:Y:S01]  /*cfc0*/  LDL R86, [R1+0xd9c] ;  /* 0x000d9c0001567983 */ /* 0x000ea20000100800 */
[----:B---3--:R-:W-:Y:S01]  /*cfd0*/  PRMT R67, RZ, 0x7610, R67 ;  /* 0x00007610ff437816 */ /* 0x008fe20000000043 */
[----:B0-----:R-:W-:Y:S01]  /*cfe0*/  @!P0 IMAD.MOV.U32 R80, RZ, RZ, R87 ;  /* 0x000000ffff508224 */ /* 0x001fe200078e0057 */
[----:B------:R-:W-:Y:S01]  /*cff0*/  PRMT R66, RZ, 0x7610, R66 ;  /* 0x00007610ff427816 */ /* 0x000fe20000000042 */
[----:B------:R-:W3:Y:S04]  /*d000*/  LDL R87, [R1+0xda0] ;  /* 0x000da00001577983 */ /* 0x000ee80000100800 */
[----:B------:R0:W2:Y:S02]  /*d010*/  @!P0 LDG.E.U8 R67, desc[UR18][R80.64] ;  /* 0x0000001250438981 */ /* 0x0000a4000c1e1100 */
        /* <DEDUP_REMOVED lines=9> */
[----:B------:R1:W-:Y:S01]  /*d0b0*/  STL [R1+0x1c4], R67 ;  /* 0x0001c44301007387 */ /* 0x0003e20000100800 */
[----:B---3--:R-:W-:-:S07]  /*d0c0*/  PRMT R80, RZ, 0x7610, R80 ;  /* 0x00007610ff507816 */ /* 0x008fce0000000050 */
[----:B0-----:R-:W-:Y:S02]  /*d0d0*/  @!P1 IMAD.MOV.U32 R66, RZ, RZ, R15 ;  /* 0x000000ffff429224 */ /* 0x001fe400078e000f */
        /* <DEDUP_REMOVED lines=8> */
[----:B------:R-:W-:Y:S01]  /*d160*/  PRMT R69, RZ, 0x7610, R69 ;  /* 0x00007610ff457816 */ /* 0x000fe20000000045 */
[----:B------:R-:W3:Y:S01]  /*d170*/  LDL.LU.64 R66, [R1+0x1778] ;  /* 0x0017780001427983 */ /* 0x000ee20000300a00 */
[----:B----4-:R-:W-:Y:S01]  /*d180*/  @!P4 IMAD.MOV.U32 R81, RZ, RZ, R12 ;  /* 0x000000ffff51c224 */ /* 0x010fe200078e000c */
[----:B------:R-:W-:Y:S02]  /*d190*/  PRMT R68, RZ, 0x7610, R68 ;  /* 0x00007610ff447816 */ /* 0x000fe40000000044 */
[----:B--2---:R0:W-:Y:S01]  /*d1a0*/  STL [R1+0x548], R80 ;  /* 0x0005485001007387 */ /* 0x0041e20000100800 */
[----:B------:R-:W-:-:S03]  /*d1b0*/  VIADD R37, R31, 0xfffffffd ;  /* 0xfffffffd1f257836 */ /* 0x000fc60000000000 */
[----:B------:R-:W2:Y:S01]  /*d1c0*/  LDL R12, [R1+0x25c] ;  /* 0x00025c00010c7983 */ /* 0x000ea20000100800 */
[----:B0-----:R-:W-:Y:S01]  /*d1d0*/  @!P4 IMAD.MOV.U32 R80, RZ, RZ, R13 ;  /* 0x000000ffff50c224 */ /* 0x001fe200078e000d */
[----:B------:R-:W-:Y:S02]  /*d1e0*/  ISETP.GE.U32.AND P5, PT, R37, 0x7fffff7e, PT ;  /* 0x7fffff7e2500780c */ /* 0x000fe40003fa6070 */
[----:B------:R-:W4:Y:S04]  /*d1f0*/  LDL R13, [R1+0x260] ;  /* 0x00026000010d7983 */ /* 0x000f280000100800 */
[----:B------:R0:W2:Y:S02]  /*d200*/  @!P4 LDG.E.U8 R69, desc[UR18][R80.64] ;  /* 0x000000125045c981 */ /* 0x0000a4000c1e1100 */
[----:B0-----:R-:W-:-:S02]  /*d210*/  @!P6 IMAD.MOV.U32 R80, RZ, RZ, R87 ;  /* 0x000000ffff50e224 */ /* 0x001fc400078e0057 */
[----:B------:R-:W-:Y:S01]  /*d220*/  @!P6 IMAD.MOV.U32 R81, RZ, RZ, R86 ;  /* 0x000000ffff51e224 */ /* 0x000fe200078e0056 */
[----:B------:R-:W2:Y:S04]  /*d230*/  LDL R87, [R1+0xac0] ;  /* 0x000ac00001577983 */ /* 0x000ea80000100800 */
[----:B------:R-:W2:Y:S01]  /*d240*/  @!P6 LDG.E.U8 R68, desc[UR18][R80.64] ;  /* 0x000000125044e981 */ /* 0x000ea2000c1e1100 */
[----:B------:R-:W-:-:S03]  /*d250*/  VIADD R37, R31, 0xfffffff5 ;  /* 0xfffffff51f257836 */ /* 0x000fc60000000000 */
[----:B------:R-:W4:Y:S02]  /*d260*/  LDL R86, [R1+0xabc] ;  /* 0x000abc0001567983 */ /* 0x000f240000100800 */
[----:B------:R-:W-:Y:S02]  /*d270*/  ISETP.GE.U32.AND P0, PT, R37, 0x7fffff76, PT ;  /* 0x7fffff762500780c */ /* 0x000fe40003f06070 */
[----:B---3--:R-:W-:Y:S01]  /*d280*/  PRMT R67, RZ, 0x7610, R67 ;  /* 0x00007610ff437816 */ /* 0x008fe20000000043 */
[----:B------:R-:W3:Y:S01]  /*d290*/  LDL.LU R80, [R1+0x1770] ;  /* 0x0017700001507983 */ /* 0x000ee20000300800 */
[----:B------:R-:W-:-:S03]  /*d2a0*/  PRMT R66, RZ, 0x7610, R66 ;  /* 0x00007610ff427816 */ /* 0x000fc60000000042 */
[----:B--2---:R0:W-:Y:S04]  /*d2b0*/  STL [R1+0x520], R68 ;  /* 0x0005204401007387 */ /* 0x0041e80000100800 */
[----:B------:R1:W-:Y:S01]  /*d2c0*/  STL [R1+0x540], R69 ;  /* 0x0005404501007387 */ /* 0x0003e20000100800 */
[----:B0-----:R-:W-:Y:S02]  /*d2d0*/  @!P5 IMAD.MOV.U32 R68, RZ, RZ, R91 ;  /* 0x000000ffff44d224 */ /* 0x001fe400078e005b */
[----:B------:R-:W-:Y:S01]  /*d2e0*/  VIADD R37, R31, 0xffffffed ;  /* 0xffffffed1f257836 */ /* 0x000fe20000000000 */
[----:B------:R-:W2:Y:S01]  /*d2f0*/  LDL R91, [R1+0xb00] ;  /* 0x000b0000015b7983 */ /* 0x000ea20000100800 */
[----:B-1----:R-:W-:-:S03]  /*d300*/  @!P5 IMAD.MOV.U32 R69, RZ, RZ, R90 ;  /* 0x000000ffff45d224 */ /* 0x002fc600078e005a */
[----:B------:R-:W-:Y:S01]  /*d310*/  ISETP.GE.U32.AND P3, PT, R37, 0x7fffff6e, PT ;  /* 0x7fffff6e2500780c */ /* 0x000fe20003f66070 */
[----:B------:R-:W2:Y:S04]  /*d320*/  LDL R90, [R1+0xafc] ;  /* 0x000afc00015a7983 */ /* 0x000ea80000100800 */
[----:B------:R0:W2:Y:S02]  /*d330*/  @!P5 LDG.E.U8 R67, desc[UR18][R68.64] ;  /* 0x000000124443d981 */ /* 0x0000a4000c1e1100 */
[----:B0-----:R-:W-:Y:S02]  /*d340*/  @!P0 IMAD.MOV.U32 R68, RZ, RZ, R15 ;  /* 0x000000ffff448224 */ /* 0x001fe400078e000f */
[----:B------:R-:W-:Y:S01]  /*d350*/  @!P0 IMAD.MOV.U32 R69, RZ, RZ, R14 ;  /* 0x000000ffff458224 */ /* 0x000fe200078e000e */
[----:B------:R-:W2:Y:S04]  /*d360*/  LDL R15, [R1+0xb40] ;  /* 0x000b4000010f7983 */ /* 0x000ea80000100800 */
[----:B------:R-:W2:Y:S01]  /*d370*/  @!P0 LDG.E.U8 R66, desc[UR18][R68.64] ;  /* 0x0000001244428981 */ /* 0x000ea2000c1e1100 */
[----:B---3--:R-:W-:-:S03]  /*d380*/  PRMT R80, RZ, 0x7610, R80 ;  /* 0x00007610ff507816 */ /* 0x008fc60000000050 */
[----:B------:R-:W3:Y:S04]  /*d390*/  LDL R14, [R1+0xb3c] ;  /* 0x000b3c00010e7983 */ /* 0x000ee80000100800 */
[----:B------:R-:W3:Y:S04]  /*d3a0*/  LDL.LU.64 R68, [R1+0x1768] ;  /* 0x0017680001447983 */ /* 0x000ee80000300a00 */
[----:B--2---:R4:W-:Y:S04]  /*d3b0*/  STL [R1+0x518], R66 ;  /* 0x0005184201007387 */ /* 0x0049e80000100800 */
[----:B------:R0:W-:Y:S01]  /*d3c0*/  STL [R1+0x53c], R67 ;  /* 0x00053c4301007387 */ /* 0x0001e20000100800 */
[----:B----4-:R-:W-:-:S03]  /*d3d0*/  @!P3 IMAD.MOV.U32 R66, RZ, RZ, R13 ;  /* 0x000000ffff42b224 */ /* 0x010fc600078e000d */
[----:B------:R-:W2:Y:S01]  /*d3e0*/  LDL R13, [R1+0xb80] ;  /* 0x000b8000010d7983 */ /* 0x000ea20000100800 */
[----:B0-----:R-:W-:-:S03]  /*d3f0*/  @!P3 IMAD.MOV.U32 R67, RZ, RZ, R12 ;  /* 0x000000ffff43b224 */ /* 0x001fc600078e000c */
        /* <DEDUP_REMOVED lines=181> */
[----:B------:R-:W2:Y:S01]  /*df50*/  LDL R15, [R1+0xc48] ;  /* 0x000c4800010f7983 */ /* 0x000ea20000100800 */
[----:B-1----:R-:W-:-:S03]  /*df60*/  @!P1 IMAD.MOV.U32 R67, RZ, RZ, R14 ;  /* 0x000000ffff439224 */ /* 0x002fc600078e000e */
[----:B------:R-:W3:Y:S04]  /*df70*/  LDL R14, [R1+0xc44] ;  /* 0x000c4400010e7983 */ /* 0x000ee80000100800 */
[----:B------:R-:W2:Y:S04]  /*df80*/  @!P1 LDG.E.U8 R80, desc[UR18][R66.64] ;  /* 0x0000001242509981 */ /* 0x000ea8000c1e1100 */
[----:B------:R-:W3:Y:S01]  /*df90*/  LDL.LU.64 R66, [R1+0x1700] ;  /* 0x0017000001427983 */ /* 0x000ee20000300a00 */
[----:B------:R-:W-:-:S05]  /*dfa0*/  VIADD R37, R31, 0xffffffcc ;  /* 0xffffffcc1f257836 */ /* 0x000fca0000000000 */
[----:B------:R-:W-:Y:S01]  /*dfb0*/  ISETP.GE.U32.AND P4, PT, R37, 0x7fffff4d, PT ;  /* 0x7fffff4d2500780c */ /* 0x000fe20003f86070 */
[----:B------:R-:W-:-:S05]  /*dfc0*/  VIADD R37, R31, 0xffffffc4 ;  /* 0xffffffc41f257836 */ /* 0x000fca0000000000 */
[----:B------:R-:W-:Y:S01]  /*dfd0*/  ISETP.GE.U32.AND P6, PT, R37, 0x7fffff45, PT ;  /* 0x7fffff452500780c */ /* 0x000fe20003fc6070 */
[----:B------:R-:W-:Y:S01]  /*dfe0*/  VIADD R37, R31, 0xffffffbc ;  /* 0xffffffbc1f257836 */ /* 0x000fe20000000000 */
[----:B------:R-:W-:-:S04]  /*dff0*/  PRMT R71, RZ, 0x7610, R71 ;  /* 0x00007610ff477816 */ /* 0x000fc80000000047 */
[----:B------:R-:W-:Y:S01]  /*e000*/  ISETP.GE.U32.AND P5, PT, R37, 0x7fffff3d, PT ;  /* 0x7fffff3d2500780c */ /* 0x000fe20003fa6070 */
[----:B----4-:R-:W-:Y:S01]  /*e010*/  @!P4 IMAD.MOV.U32 R81, RZ, RZ, R12 ;  /* 0x000000ffff51c224 */ /* 0x010fe200078e000c */
[----:B--2---:R0:W-:Y:S01]  /*e020*/  STL [R1+0x49c], R80 ;  /* 0x00049c5001007387 */ /* 0x0041e20000100800 */
[----:B---3--:R-:W-:Y:S01]  /*e030*/  PRMT R67, RZ, 0x7610, R67 ;  /* 0x00007610ff437816 */ /* 0x008fe20000000043 */
[----:B0-----:R-:W-:Y:S01]  /*e040*/  @!P4 IMAD.MOV.U32 R80, RZ, RZ, R13 ;  /* 0x000000ffff50c224 */ /* 0x001fe200078e000d */
[----:B------:R-:W-:Y:S01]  /*e050*/  PRMT R66, RZ, 0x7610, R66 ;  /* 0x00007610ff427816 */ /* 0x000fe20000000042 */
[----:B------:R-:W-:Y:S01]  /*e060*/  VIADD R37, R31, 0xffffffb4 ;  /* 0xffffffb41f257836 */ /* 0x000fe20000000000 */
[----:B------:R-:W2:Y:S04]  /*e070*/  LDL R12, [R1+0xc84] ;  /* 0x000c8400010c7983 */ /* 0x000ea80000100800 */
[----:B------:R0:W3:Y:S04]  /*e080*/  @!P4 LDG.E.U8 R71, desc[UR18][R80.64] ;  /* 0x000000125047c981 */ /* 0x0000e8000c1e1100 */
[----:B------:R-:W2:Y:S01]  /*e090*/  LDL R13, [R1+0xc88] ;  /* 0x000c8800010d7983 */ /* 0x000ea20000100800 */
[----:B0-----:R-:W-:-:S02]  /*e0a0*/  @!P6 IMAD.MOV.U32 R80, RZ, RZ, R87 ;  /* 0x000000ffff50e224 */ /* 0x001fc400078e0057 */
[----:B------:R-:W-:Y:S01]  /*e0b0*/  @!P6 IMAD.MOV.U32 R81, RZ, RZ, R86 ;  /* 0x000000ffff51e224 */ /* 0x000fe200078e0056 */
[----:B------:R-:W-:Y:S01]  /*e0c0*/  ISETP.GE.U32.AND P0, PT, R37, 0x7fffff35, PT ;  /* 0x7fffff352500780c */ /* 0x000fe20003f06070 */
[----:B------:R-:W4:Y:S04]  /*e0d0*/  LDL R86, [R1+0xcc4] ;  /* 0x000cc40001567983 */ /* 0x000f280000100800 */
[----:B------:R0:W2:Y:S01]  /*e0e0*/  @!P6 LDG.E.U8 R67, desc[UR18][R80.64] ;  /* 0x000000125043e981 */ /* 0x0000a2000c1e1100 */
[----:B------:R-:W-:-:S03]  /*e0f0*/  PRMT R10, RZ, 0x7610, R10 ;  /* 0x00007610ff0a7816 */ /* 0x000fc6000000000a */
[----:B------:R-:W2:Y:S01]  /*e100*/  LDL R87, [R1+0xcc8] ;  /* 0x000cc80001577983 */ /* 0x000ea20000100800 */
[----:B0-----:R-:W-:Y:S02]  /*e110*/  @!P5 IMAD.MOV.U32 R80, RZ, RZ, R91 ;  /* 0x000000ffff50d224 */ /* 0x001fe400078e005b */
[----:B------:R-:W-:Y:S01]  /*e120*/  @!P5 IMAD.MOV.U32 R81, RZ, RZ, R90 ;  /* 0x000000ffff51d224 */ /* 0x000fe200078e005a */
[----:B------:R-:W2:Y:S04]  /*e130*/  LDL R91, [R1+0xd08] ;  /* 0x000d0800015b7983 */ /* 0x000ea80000100800 */
[----:B------:R-:W2:Y:S04]  /*e140*/  @!P5 LDG.E.U8 R66, desc[UR18][R80.64] ;  /* 0x000000125042d981 */ /* 0x000ea8000c1e1100 */
[----:B------:R-:W3:Y:S04]  /*e150*/  LDL R90, [R1+0xd04] ;  /* 0x000d0400015a7983 */ /* 0x000ee80000100800 */
[----:B------:R-:W3:Y:S01]  /*e160*/  LDL.LU R80, [R1+0x16f8] ;  /* 0x0016f80001507983 */ /* 0x000ee20000300800 */
[----:B------:R-:W-:-:S05]  /*e170*/  VIADD R37, R31, 0xffffffac ;  /* 0xffffffac1f257836 */ /* 0x000fca0000000000 */
[----:B------:R-:W-:Y:S01]  /*e180*/  ISETP.GE.U32.AND P3, PT, R37, 0x7fffff2d, PT ;  /* 0x7fffff2d2500780c */ /* 0x000fe20003f66070 */
[----:B--2---:R0:W-:Y:S04]  /*e190*/  STL [R1+0x490], R66 ;  /* 0x0004904201007387 */ /* 0x0041e80000100800 */
[----:B------:R1:W-:Y:S01]  /*e1a0*/  STL [R1+0x494], R67 ;  /* 0x0004944301007387 */ /* 0x0003e20000100800 */
[----:B0-----:R-:W-:-:S07]  /*e1b0*/  @!P0 IMAD.MOV.U32 R66, RZ, RZ, R15 ;  /* 0x000000ffff428224 */ /* 0x001fce00078e000f */
[-C--:B------:R-:W-:Y:S01]  /*e1c0*/  @!P3 LOP3.LUT R13, R13, R12.reuse, RZ, 0x3c, !PT ;  /* 0x0000000c0d0db212 */ /* 0x080fe200078e3cff */
[----:B------:R-:W2:Y:S01]  /*e1d0*/  LDL R15, [R1+0xd40] ;  /* 0x000d4000010f7983 */ /* 0x000ea20000100800 */
[----:B-1----:R-:W-:Y:S02]  /*e1e0*/  @!P0 IMAD.MOV.U32 R67, RZ, RZ, R14 ;  /* 0x000000ffff438224 */ /* 0x002fe400078e000e */
[----:B------:R-:W-:Y:S01]  /*e1f0*/  @!P3 LOP3.LUT R12, R13, R12, RZ, 0x3c, !PT ;  /* 0x0000000c0d0cb212 */ /* 0x000fe200078e3cff */
[----:B------:R-:W2:Y:S04]  /*e200*/  LDL R14, [R1+0xd3c] ;  /* 0x000d3c00010e7983 */ /* 0x000ea80000100800 */
[----:B------:R-:W2:Y:S01]  /*e210*/  @!P0 LDG.E.U8 R10, desc[UR18][R66.64] ;  /* 0x00000012420a8981 */ /* 0x000ea2000c1e1100 */
[----:B---3--:R-:W-:-:S02]  /*e220*/  PRMT R80, RZ, 0x7610, R80 ;  /* 0x00007610ff507816 */ /* 0x008fc40000000050 */
[----:B------:R-:W-:-:S05]  /*e230*/  @!P3 LOP3.LUT R13, R13, R12, RZ, 0x3c, !PT ;  /* 0x0000000c0d0db212 */ /* 0x000fca00078e3cff */
[----:B------:R-:W3:Y:S04]  /*e240*/  @!P3 LDG.E.U8 R80, desc[UR18][R12.64] ;  /* 0x000000120c50b981 */ /* 0x000ee8000c1e1100 */
[----:B------:R-:W3:Y:S04]  /*e250*/  LDL.LU.64 R66, [R1+0x16f0] ;  /* 0x0016f00001427983 */ /* 0x000ee80000300a00 */
[----:B------:R0:W-:Y:S02]  /*e260*/  STL [R1+0x498], R71 ;  /* 0x0004984701007387 */ /* 0x0001e40000100800 */
[----:B0-----:R-:W-:-:S02]  /*e270*/  IMAD.MOV.U32 R71, RZ, RZ, R11 ;  /* 0x000000ffff477224 */ /* 0x001fc400078e000b */
[----:B------:R-:W-:Y:S01]  /*e280*/  VIADD R37, R31, 0xffffffa4 ;  /* 0xffffffa41f257836 */ /* 0x000fe20000000000 */
[----:B--2---:R0:W-:Y:S04]  /*e290*/  STL [R1+0x48c], R10 ;  /* 0x00048c0a01007387 */ /* 0x0041e80000100800 */
[----:B------:R-:W2:Y:S04]  /*e2a0*/  LDL R11, [R1+0xd78] ;  /* 0x000d7800010b7983 */ /* 0x000ea80000100800 */
[----:B0-----:R-:W2:Y:S01]  /*e2b0*/  LDL R10, [R1+0xd74] ;  /* 0x000d7400010a7983 */ /* 0x001ea20000100800 */
[----:B------:R-:W-:Y:S01]  /*e2c0*/  ISETP.GE.U32.AND P1, PT, R37, 0x7fffff25, PT ;  /* 0x7fffff252500780c */ /* 0x000fe20003f26070 */
[----:B------:R-:W-:Y:S01]  /*e2d0*/  VIADD R37, R31, 0xffffff9c ;  /* 0xffffff9c1f257836 */ /* 0x000fe20000000000 */
[----:B------:R-:W-:Y:S01]  /*e2e0*/  PRMT R73, RZ, 0x7610, R73 ;  /* 0x00007610ff497816 */ /* 0x000fe20000000049 */
[----:B------:R-:W2:Y:S03]  /*e2f0*/  LDL.LU.64 R12, [R1+0x16e8] ;  /* 0x0016e800010c7983 */ /* 0x000ea60000300a00 */
[----:B------:R-:W-:Y:S01]  /*e300*/  ISETP.GE.U32.AND P4, PT, R37, 0x7fffff1d, PT ;  /* 0x7fffff1d2500780c */ /* 0x000fe20003f86070 */
[----:B------:R-:W-:-:S05]  /*e310*/  VIADD R37, R31, 0xffffff94 ;  /* 0xffffff941f257836 */ /* 0x000fca0000000000 */
[----:B------:R-:W-:Y:S01]  /*e320*/  ISETP.GE.U32.AND P6, PT, R37, 0x7fffff15, PT ;  /* 0x7fffff152500780c */ /* 0x000fe20003fc6070 */
[----:B------:R-:W-:-:S05]  /*e330*/  VIADD R37, R31, 0xffffff8c ;  /* 0xffffff8c1f257836 */ /* 0x000fca0000000000 */
[----:B------:R-:W-:Y:S02]  /*e340*/  ISETP.GE.U32.AND P5, PT, R37, 0x7fffff0d, PT ;  /* 0x7fffff0d2500780c */ /* 0x000fe40003fa6070 */
[-C--:B------:R-:W-:Y:S01]  /*e350*/  @!P4 LOP3.LUT R91, R91, R90.reuse, RZ, 0x3c, !PT ;  /* 0x0000005a5b5bc212 */ /* 0x080fe200078e3cff */
[----:B---3--:R0:W-:Y:S03]  /*e360*/  STL [R1+0x488], R80 ;  /* 0x0004885001007387 */ /* 0x0081e60000100800 */
[----:B------:R-:W-:Y:S02]  /*e370*/  @!P4 LOP3.LUT R90, R91, R90, RZ, 0x3c, !PT ;  /* 0x0000005a5b5ac212 */ /* 0x000fe400078e3cff */
[----:B------:R-:W-:Y:S01]  /*e380*/  @!P6 LOP3.LUT R15, R15, R14, RZ, 0x3c, !PT ;  /* 0x0000000e0f0fe212 */ /* 0x000fe200078e3cff */
[----:B------:R-:W-:Y:S01]  /*e390*/  IMAD.MOV.U32 R81, RZ, RZ, R82 ;  /* 0x000000ffff517224 */ /* 0x000fe200078e0052 */
[----:B------:R-:W-:Y:S01]  /*e3a0*/  PRMT R75, RZ, 0x7610, R75 ;  /* 0x00007610ff4b7816 */ /* 0x000fe2000000004b */
[----:B------:R-:W-:Y:S01]  /*e3b0*/  @!P1 IMAD.MOV.U32 R82, RZ, RZ, R87 ;  /* 0x000000ffff529224 */ /* 0x000fe200078e0057 */
[----:B------:R-:W-:Y:S01]  /*e3c0*/  @!P4 LOP3.LUT R91, R91, R90, RZ, 0x3c, !PT ;  /* 0x0000005a5b5bc212 */ /* 0x000fe200078e3cff */
[----:B0-----:R-:W-:Y:S01]  /*e3d0*/  IMAD.MOV.U32 R80, RZ, RZ, R83 ;  /* 0x000000ffff507224 */ /* 0x001fe200078e0053 */
[----:B------:R-:W-:Y:S01]  /*e3e0*/  @!P6 LOP3.LUT R14, R15, R14, RZ, 0x3c, !PT ;  /* 0x0000000e0f0ee212 */ /* 0x000fe200078e3cff */
[----:B----4-:R-:W-:Y:S01]  /*e3f0*/  @!P1 IMAD.MOV.U32 R83, RZ, RZ, R86 ;  /* 0x000000ffff539224 */ /* 0x010fe200078e0056 */
[----:B------:R-:W-:Y:S01]  /*e400*/  PRMT R70, RZ, 0x7610, R70 ;  /* 0x00007610ff467816 */ /* 0x000fe20000000046 */
[----:B------:R-:W3:Y:S01]  /*e410*/  @!P4 LDG.E.U8 R73, desc[UR18][R90.64] ;  /* 0x000000125a49c981 */ /* 0x000ee2000c1e1100 */
[----:B------:R-:W-:-:S02]  /*e420*/  PRMT R69, RZ, 0x7610, R69 ;  /* 0x00007610ff457816 */ /* 0x000fc40000000045 */
[----:B------:R-:W-:Y:S01]  /*e430*/  @!P6 LOP3.LUT R15, R15, R14, RZ, 0x3c, !PT ;  /* 0x0000000e0f0fe212 */ /* 0x000fe200078e3cff */
[----:B------:R0:W4:Y:S04]  /*e440*/  @!P1 LDG.E.U8 R75, desc[UR18][R82.64] ;  /* 0x00000012524b9981 */ /* 0x000128000c1e1100 */
[----:B------:R-:W4:Y:S04]  /*e450*/  @!P6 LDG.E.U8 R70, desc[UR18][R14.64] ;  /* 0x000000120e46e981 */ /* 0x000f28000c1e1100 */
[----:B------:R-:W4:Y:S04]  /*e460*/  LDL R90, [R1+0x22c] ;  /* 0x00022c00015a7983 */ /* 0x000f280000100800 */
[----:B------:R-:W4:Y:S04]  /*e470*/  LDL R91, [R1+0x230] ;  /* 0x00023000015b7983 */ /* 0x000f280000100800 */
[----:B------:R-:W4:Y:S04]  /*e480*/  LDL R86, [R1+0xdac] ;  /* 0x000dac0001567983 */ /* 0x000f280000100800 */
[----:B------:R-:W4:Y:S01]  /*e490*/  LDL R87, [R1+0xdb0] ;  /* 0x000db00001577983 */ /* 0x000f220000100800 */
[----:B0-----:R-:W-:-:S02]  /*e4a0*/  IMAD.MOV.U32 R83, RZ, RZ, R88 ;  /* 0x000000ffff537224 */ /* 0x001fc400078e0058 */
[----:B------:R-:W-:Y:S01]  /*e4b0*/  IMAD.MOV.U32 R82, RZ, RZ, R89 ;  /* 0x000000ffff527224 */ /* 0x000fe200078e0059 */
[----:B------:R-:W4:Y:S04]  /*e4c0*/  LDL R88, [R1+0x1ec] ;  /* 0x0001ec0001587983 */ /* 0x000f280000100800 */
[----:B------:R-:W4:Y:S01]  /*e4d0*/  LDL R89, [R1+0x1f0] ;  /* 0x0001f00001597983 */ /* 0x000f220000100800 */
[----:B------:R-:W-:-:S03]  /*e4e0*/  VIADD R37, R31, 0xffffff84 ;  /* 0xffffff841f257836 */ /* 0x000fc60000000000 */
[----:B------:R-:W4:Y:S01]  /*e4f0*/  LDL.LU.64 R14, [R1+0x16e0] ;  /* 0x0016e000010e7983 */ /* 0x000f220000300a00 */
[----:B--2---:R-:W-:-:S04]  /*e500*/  @!P5 LOP3.LUT R11, R11, R10, RZ, 0x3c, !PT ;  /* 0x0000000a0b0bd212 */ /* 0x004fc800078e3cff */
[----:B------:R-:W-:-:S04]  /*e510*/  @!P5 LOP3.LUT R10, R11, R10, RZ, 0x3c, !PT ;  /* 0x0000000a0b0ad212 */ /* 0x000fc800078e3cff */
[----:B------:R-:W-:-:S05]  /*e520*/  @!P5 LOP3.LUT R11, R11, R10, RZ, 0x3c, !PT ;  /* 0x0000000a0b0bd212 */ /* 0x000fca00078e3cff */
[----:B------:R-:W2:Y:S01]  /*e530*/  @!P5 LDG.E.U8 R69, desc[UR18][R10.64] ;  /* 0x000000120a45d981 */ /* 0x000ea2000c1e1100 */
[----:B------:R-:W-:Y:S01]  /*e540*/  ISETP.GE.U32.AND P0, PT, R37, 0x7fffff05, PT ;  /* 0x7fffff052500780c */ /* 0x000fe20003f06070 */
[----:B------:R-:W-:-:S05]  /*e550*/  VIADD R37, R31, 0xfffffffb ;  /* 0xfffffffb1f257836 */ /* 0x000fca0000000000 */
[----:B------:R-:W-:Y:S01]  /*e560*/  ISETP.GE.U32.AND P3, PT, R37, 0x7fffff7c, PT ;  /* 0x7fffff7c2500780c */ /* 0x000fe20003f66070 */
[----:B------:R-:W-:-:S05]  /*e570*/  VIADD R37, R31, 0xfffffff3 ;  /* 0xfffffff31f257836 */ /* 0x000fca0000000000 */
[----:B------:R-:W-:Y:S02]  /*e580*/  ISETP.GE.U32.AND P1, PT, R37, 0x7fffff74, PT ;  /* 0x7fffff742500780c */ /* 0x000fe40003f26070 */
[----:B------:R-:W-:Y:S01]  /*e590*/  PRMT R79, RZ, 0x7610, R79 ;  /* 0x00007610ff4f7816 */ /* 0x000fe2000000004f */
[----:B---3--:R0:W-:Y:S04]  /*e5a0*/  STL [R1+0x484], R73 ;  /* 0x0004844901007387 */ /* 0x0081e80000100800 */
[----:B----4-:R1:W-:Y:S01]  /*e5b0*/  STL [R1+0x480], R75 ;  /* 0x0004804b01007387 */ /* 0x0103e20000100800 */
[----:B0-----:R-:W-:-:S03]  /*e5c0*/  IMAD.MOV.U32 R73, RZ, RZ, R71 ;  /* 0x000000ffff497224 */ /* 0x001fc600078e0047 */
[----:B------:R-:W3:Y:S04]  /*e5d0*/  LDL R71, [R1+0xa90] ;  /* 0x000a900001477983 */ /* 0x000ee80000100800 */
[----:B-1----:R-:W4:Y:S01]  /*e5e0*/  LDL R75, [R1+0xa8c] ;  /* 0x000a8c00014b7983 */ /* 0x002f220000100800 */
[----:B------:R-:W-:-:S03]  /*e5f0*/  @!P1 LOP3.LUT R91, R91, R90, RZ, 0x3c, !PT ;  /* 0x0000005a5b5b9212 */ /* 0x000fc600078e3cff */
[----:B------:R-:W3:Y:S04]  /*e600*/  LDL.LU.64 R10, [R1+0x16d8] ;  /* 0x0016d800010a7983 */ /* 0x000ee80000300a00 */
[----:B------:R0:W-:Y:S01]  /*e610*/  STL [R1+0x47c], R70 ;  /* 0x00047c4601007387 */ /* 0x0001e20000100800 */
[----:B------:R-:W-:Y:S02]  /*e620*/  @!P1 LOP3.LUT R90, R91, R90, RZ, 0x3c, !PT ;  /* 0x0000005a5b5a9212 */ /* 0x000fe400078e3cff */
[----:B------:R-:W-:Y:S01]  /*e630*/  PRMT R76, RZ, 0x7610, R76 ;  /* 0x00007610ff4c7816 */ /* 0x000fe2000000004c */
[----:B0-----:R-:W-:Y:S02]  /*e640*/  IMAD.MOV.U32 R70, RZ, RZ, R80 ;  /* 0x000000ffff467224 */ /* 0x001fe400078e0050 */
[----:B------:R-:W-:Y:S01]  /*e650*/  @!P0 IMAD.MOV.U32 R80, RZ, RZ, R87 ;  /* 0x000000ffff508224 */ /* 0x000fe200078e0057 */
[----:B------:R-:W-:-:S02]  /*e660*/  PRMT R77, RZ, 0x7610, R77 ;  /* 0x00007610ff4d7816 */ /* 0x000fc4000000004d */
[----:B------:R-:W-:-:S05]  /*e670*/  @!P1 LOP3.LUT R91, R91, R90, RZ, 0x3c, !PT ;  /* 0x0000005a5b5b9212 */ /* 0x000fca00078e3cff */
[----:B------:R-:W3:Y:S04]  /*e680*/  @!P1 LDG.E.U8 R76, desc[UR18][R90.64] ;  /* 0x000000125a4c9981 */ /* 0x000ee8000c1e1100 */
[----:B--2---:R0:W-:Y:S04]  /*e690*/  STL [R1+0x478], R69 ;  /* 0x0004784501007387 */ /* 0x0041e80000100800 */
[----:B------:R-:W2:Y:S01]  /*e6a0*/  LDL R87, [R1+0xad0] ;  /* 0x000ad00001577983 */ /* 0x000ea20000100800 */
[----:B0-----:R-:W-:Y:S02]  /*e6b0*/  IMAD.MOV.U32 R69, RZ, RZ, R81 ;  /* 0x000000ffff457224 */ /* 0x001fe400078e0051 */
[----:B------:R-:W-:-:S02]  /*e6c0*/  @!P0 IMAD.MOV.U32 R81, RZ, RZ, R86 ;  /* 0x000000ffff518224 */ /* 0x000fc400078e0056 */
[----:B------:R-:W2:Y:S04]  /*e6d0*/  LDL R86, [R1+0xacc] ;  /* 0x000acc0001567983 */ /* 0x000ea80000100800 */
[----:B------:R0:W4:Y:S02]  /*e6e0*/  @!P0 LDG.E.U8 R79, desc[UR18][R80.64] ;  /* 0x00000012504f8981 */ /* 0x000124000c1e1100 */
[----:B0-----:R-:W-:Y:S02]  /*e6f0*/  IMAD.MOV.U32 R81, RZ, RZ, R82 ;  /* 0x000000ffff517224 */ /* 0x001fe400078e0052 */
[----:B------:R-:W-:Y:S02]  /*e700*/  IMAD.MOV.U32 R80, RZ, RZ, R83 ;  /* 0x000000ffff507224 */ /* 0x000fe400078e0053 */
[----:B------:R-:W-:-:S02]  /*e710*/  @!P3 IMAD.MOV.U32 R82, RZ, RZ, R89 ;  /* 0x000000ffff52b224 */ /* 0x000fc400078e0059 */
[----:B------:R-:W-:Y:S01]  /*e720*/  @!P3 IMAD.MOV.U32 R83, RZ, RZ, R88 ;  /* 0x000000ffff53b224 */ /* 0x000fe200078e0058 */
[----:B------:R-:W4:Y:S04]  /*e730*/  LDL R89, [R1+0xb10] ;  /* 0x000b100001597983 */ /* 0x000f280000100800 */
[----:B------:R-:W4:Y:S04]  /*e740*/  LDL R88, [R1+0xb0c] ;  /* 0x000b0c0001587983 */ /* 0x000f280000100800 */
[----:B------:R-:W4:Y:S04]  /*e750*/  @!P3 LDG.E.U8 R77, desc[UR18][R82.64] ;  /* 0x00000012524db981 */ /* 0x000f28000c1e1100 */
[----:B------:R-:W4:Y:S04]  /*e760*/  LDL R82, [R1+0xb4c] ;  /* 0x000b4c0001527983 */ /* 0x000f280000100800 */
[----:B------:R-:W4:Y:S01]  /*e770*/  LDL R83, [R1+0xb50] ;  /* 0x000b500001537983 */ /* 0x000f220000100800 */
[----:B------:R-:W-:Y:S01]  /*e780*/  VIADD R37, R31, 0xffffffeb ;  /* 0xffffffeb1f257836 */ /* 0x000fe20000000000 */
[----:B------:R-:W-:-:S02]  /*e790*/  PRMT R72, RZ, 0x7610, R72 ;  /* 0x00007610ff487816 */ /* 0x000fc40000000048 */
[----:B------:R-:W4:Y:S02]  /*e7a0*/  LDL.LU.64 R90, [R1+0x16d0] ;  /* 0x0016d000015a7983 */ /* 0x000f240000300a00 */
[----:B------:R-:W-:Y:S01]  /*e7b0*/  ISETP.GE.U32.AND P4, PT, R37, 0x7fffff6c, PT ;  /* 0x7fffff6c2500780c */ /* 0x000fe20003f86070 */
[----:B------:R-:W-:-:S05]  /*e7c0*/  VIADD R37, R31, 0xffffffe3 ;  /* 0xffffffe31f257836 */ /* 0x000fca0000000000 */
[----:B------:R-:W-:Y:S01]  /*e7d0*/  ISETP.GE.U32.AND P6, PT, R37, 0x7fffff64, PT ;  /* 0x7fffff642500780c */ /* 0x000fe20003fc6070 */
[----:B------:R-:W-:-:S05]  /*e7e0*/  VIADD R37, R31, 0xffffffdb ;  /* 0xffffffdb1f257836 */ /* 0x000fca0000000000 */
[----:B------:R-:W-:Y:S01]  /*e7f0*/  ISETP.GE.U32.AND P5, PT, R37, 0x7fffff5c, PT ;  /* 0x7fffff5c2500780c */ /* 0x000fe20003fa6070 */
[----:B------:R-:W-:-:S05]  /*e800*/  VIADD R37, R31, 0xffffffd3 ;  /* 0xffffffd31f257836 */ /* 0x000fca0000000000 */
[----:B------:R-:W-:Y:S01]  /*e810*/  ISETP.GE.U32.AND P0, PT, R37, 0x7fffff54, PT ;  /* 0x7fffff542500780c */ /* 0x000fe20003f06070 */
[----:B---3--:R0:W-:Y:S01]  /*e820*/  STL [R1+0x45c], R76 ;  /* 0x00045c4c01007387 */ /* 0x0081e20000100800 */
[----:B------:R-:W-:Y:S02]  /*e830*/  PRMT R66, RZ, 0x7610, R66 ;  /* 0x00007610ff427816 */ /* 0x000fe40000000042 */
[----:B------:R-:W-:Y:S01]  /*e840*/  PRMT R67, RZ, 0x7610, R67 ;  /* 0x00007610ff437816 */ /* 0x000fe20000000043 */
[----:B0-----:R-:W-:Y:S01]  /*e850*/  @!P4 IMAD.MOV.U32 R76, RZ, RZ, R71 ;  /* 0x000000ffff4cc224 */ /* 0x001fe200078e0047 */
[----:B------:R-:W-:Y:S02]  /*e860*/  PRMT R78, RZ, 0x7610, R78 ;  /* 0x00007610ff4e7816 */ /* 0x000fe4000000004e */
[----:B--2---:R-:W-:-:S04]  /*e870*/  @!P6 LOP3.LUT R87, R87, R86, RZ, 0x3c, !PT ;  /* 0x000000565757e212 */ /* 0x004fc800078e3cff */
[----:B------:R-:W-:-:S04]  /*e880*/  @!P6 LOP3.LUT R86, R87, R86, RZ, 0x3c, !PT ;  /* 0x000000565756e212 */ /* 0x000fc800078e3cff */
[----:B------:R-:W-:-:S05]  /*e890*/  @!P6 LOP3.LUT R87, R87, R86, RZ, 0x3c, !PT ;  /* 0x000000565757e212 */ /* 0x000fca00078e3cff */
[----:B------:R-:W2:Y:S01]  /*e8a0*/  @!P6 LDG.E.U8 R67, desc[UR18][R86.64] ;  /* 0x000000125643e981 */ /* 0x000ea2000c1e1100 */
[----:B----4-:R-:W-:-:S03]  /*e8b0*/  @!P5 LOP3.LUT R89, R89, R88, RZ, 0x3c, !PT ;  /* 0x000000585959d212 */ /* 0x010fc600078e3cff */
[----:B------:R0:W-:Y:S01]  /*e8c0*/  STL [R1+0x474], R77 ;  /* 0x0004744d01007387 */ /* 0x0001e20000100800 */
[----:B------:R-:W-:-:S04]  /*e8d0*/  @!P5 LOP3.LUT R88, R89, R88, RZ, 0x3c, !PT ;  /* 0x000000585958d212 */ /* 0x000fc800078e3cff */
[----:B------:R-:W-:Y:S01]  /*e8e0*/  @!P5 LOP3.LUT R89, R89, R88, RZ, 0x3c, !PT ;  /* 0x000000585959d212 */ /* 0x000fe200078e3cff */
[----:B0-----:R-:W-:-:S04]  /*e8f0*/  @!P4 IMAD.MOV.U32 R77, RZ, RZ, R75 ;  /* 0x000000ffff4dc224 */ /* 0x001fc800078e004b */
[----:B------:R-:W3:Y:S01]  /*e900*/  @!P5 LDG.E.U8 R66, desc[UR18][R88.64] ;  /* 0x000000125842d981 */ /* 0x000ee2000c1e1100 */
[----:B------:R-:W-:-:S03]  /*e910*/  @!P0 LOP3.LUT R83, R83, R82, RZ, 0x3c, !PT ;  /* 0x0000005253538212 */ /* 0x000fc600078e3cff */
[----:B------:R-:W4:Y:S01]  /*e920*/  @!P4 LDG.E.U8 R72, desc[UR18][R76.64] ;  /* 0x000000124c48c981 */ /* 0x000f22000c1e1100 */
[----:B------:R-:W-:-:S04]  /*e930*/  @!P0 LOP3.LUT R82, R83, R82, RZ, 0x3c, !PT ;  /* 0x0000005253528212 */ /* 0x000fc800078e3cff */
[----:B------:R-:W-:Y:S01]  /*e940*/  @!P0 LOP3.LUT R83, R83, R82, RZ, 0x3c, !PT ;  /* 0x0000005253538212 */ /* 0x000fe200078e3cff */
[----:B------:R0:W-:Y:S04]  /*e950*/  STL [R1+0x460], R79 ;  /* 0x0004604f01007387 */ /* 0x0001e80000100800 */
[----:B------:R-:W2:Y:S04]  /*e960*/  @!P0 LDG.E.U8 R78, desc[UR18][R82.64] ;  /* 0x00000012524e8981 */ /* 0x000ea8000c1e1100 */
[----:B------:R-:W2:Y:S04]  /*e970*/  LDL R71, [R1+0xb90] ;  /* 0x000b900001477983 */ /* 0x000ea80000100800 */
[----:B0-----:R-:W2:Y:S01]  /*e980*/  LDL R79, [R1+0xb8c] ;  /* 0x000b8c00014f7983 */ /* 0x001ea20000100800 */
[----:B------:R-:W-:-:S03]  /*e990*/  VIADD R37, R31, 0xffffffcb ;  /* 0xffffffcb1f257836 */ /* 0x000fc60000000000 */
[----:B------:R-:W2:Y:S02]  /*e9a0*/  LDL R76, [R1+0xbcc] ;  /* 0x000bcc00014c7983 */ /* 0x000ea40000100800 */
[----:B------:R-:W-:Y:S02]  /*e9b0*/  ISETP.GE.U32.AND P3, PT, R37, 0x7fffff4c, PT ;  /* 0x7fffff4c2500780c */ /* 0x000fe40003f66070 */
[----:B------:R-:W2:Y:S01]  /*e9c0*/  LDL R77, [R1+0xbd0] ;  /* 0x000bd000014d7983 */ /* 0x000ea20000100800 */
[----:B------:R-:W-:-:S03]  /*e9d0*/  IMAD.MOV.U32 R75, RZ, RZ, R80 ;  /* 0x000000ffff4b7224 */ /* 0x000fc600078e0050 */
[----:B------:R-:W2:Y:S01]  /*e9e0*/  LDL.LU.64 R86, [R1+0x16c8] ;  /* 0x0016c80001567983 */ /* 0x000ea20000300a00 */
[----:B------:R-:W-:-:S03]  /*e9f0*/  PRMT R68, RZ, 0x7610, R68 ;  /* 0x00007610ff447816 */ /* 0x000fc60000000044 */
[----:B----4-:R0:W-:Y:S04]  /*ea00*/  STL [R1+0x458], R72 ;  /* 0x0004584801007387 */ /* 0x0101e80000100800 */
[----:B------:R-:W4:Y:S01]  /*ea10*/  LDL R80, [R1+0xc0c] ;  /* 0x000c0c0001507983 */ /* 0x000f220000100800 */
[----:B0-----:R-:W-:-:S03]  /*ea20*/  IMAD.MOV.U32 R72, RZ, RZ, R81 ;  /* 0x000000ffff487224 */ /* 0x001fc600078e0051 */
[----:B------:R-:W4:Y:S04]  /*ea30*/  LDL R81, [R1+0xc10] ;  /* 0x000c100001517983 */ /* 0x000f280000100800 */
[----:B------:R-:W4:Y:S04]  /*ea40*/  LDL.LU.64 R88, [R1+0x16c0] ;  /* 0x0016c00001587983 */ /* 0x000f280000300a00 */
[----:B---3--:R0:W-:Y:S04]  /*ea50*/  STL [R1+0x450], R66 ;  /* 0x0004504201007387 */ /* 0x0081e80000100800 */
[----:B0-----:R-:W3:Y:S04]  /*ea60*/  LDL R66, [R1+0xc4c] ;  /* 0x000c4c0001427983 */ /* 0x001ee80000100800 */
[----:B--2---:R0:W-:Y:S04]  /*ea70*/  STL [R1+0x454], R67 ;  /* 0x0004544301007387 */ /* 0x0041e80000100800 */
[----:B0-----:R-:W3:Y:S04]  /*ea80*/  LDL R67, [R1+0xc50] ;  /* 0x000c500001437983 */ /* 0x001ee80000100800 */
[----:B------:R-:W2:Y:S04]  /*ea90*/  LDL.LU.64 R82, [R1+0x16b8] ;  /* 0x0016b80001527983 */ /* 0x000ea80000300a00 */
[----:B------:R0:W-:Y:S02]  /*eaa0*/  STL [R1+0x44c], R78 ;  /* 0x00044c4e01007387 */ /* 0x0001e40000100800 */
[----:B0-----:R-:W-:-:S05]  /*eab0*/  @!P3 IMAD.MOV.U32 R78, RZ, RZ, R71 ;  /* 0x000000ffff4eb224 */ /* 0x001fca00078e0047 */
[----:B------:R-:W2:Y:S01]  /*eac0*/  @!P3 LDG.E.U8 R68, desc[UR18][R78.64] ;  /* 0x000000124e44b981 */ /* 0x000ea2000c1e1100 */
[----:B------:R-:W-:Y:S02]  /*ead0*/  IMAD.MOV.U32 R71, RZ, RZ, R69 ;  /* 0x000000ffff477224 */ /* 0x000fe400078e0045 */
[----:B------:R-:W-:-:S05]  /*eae0*/  VIADD R37, R31, 0xffffffc3 ;  /* 0xffffffc31f257836 */ /* 0x000fca0000000000 */
[----:B------:R-:W-:Y:S01]  /*eaf0*/  ISETP.GE.U32.AND P1, PT, R37, 0x7fffff44, PT ;  /* 0x7fffff442500780c */ /* 0x000fe20003f26070 */
[----:B------:R-:W-:-:S05]  /*eb00*/  VIADD R37, R31, 0xffffffbb ;  /* 0xffffffbb1f257836 */ /* 0x000fca0000000000 */
[----:B------:R-:W-:Y:S01]  /*eb10*/  ISETP.GE.U32.AND P4, PT, R37, 0x7fffff3c, PT ;  /* 0x7fffff3c2500780c */ /* 0x000fe20003f86070 */
[----:B------:R-:W-:Y:S01]  /*eb20*/  VIADD R37, R31, 0xffffffb3 ;  /* 0xffffffb31f257836 */ /* 0x000fe20000000000 */
[----:B--2---:R0:W-:Y:S04]  /*eb30*/  STL [R1+0x448], R68 ;  /* 0x0004484401007387 */ /* 0x0041e80000100800 */
[----:B------:R-:W2:Y:S01]  /*eb40*/  LDL R69, [R1+0xc90] ;  /* 0x000c900001457983 */ /* 0x000ea20000100800 */
[----:B------:R-:W-:-:S06]  /*eb50*/  ISETP.GE.U32.AND P6, PT, R37, 0x7fffff34, PT ;  /* 0x7fffff342500780c */ /* 0x000fcc0003fc6070 */
[----:B----4-:R-:W-:Y:S01]  /*eb60*/  @!P4 LOP3.LUT R81, R81, R80, RZ, 0x3c, !PT ;  /* 0x000000505151c212 */ /* 0x010fe200078e3cff */
[----:B------:R-:W4:Y:S04]  /*eb70*/  LDL R78, [R1+0xccc] ;  /* 0x000ccc00014e7983 */ /* 0x000f280000100800 */
[----:B0-----:R-:W2:Y:S01]  /*eb80*/  LDL R68, [R1+0xc8c] ;  /* 0x000c8c0001447983 */ /* 0x001ea20000100800 */
[----:B------:R-:W-:Y:S01]  /*eb90*/  VIADD R37, R31, 0xffffffab ;  /* 0xffffffab1f257836 */ /* 0x000fe20000000000 */
[----:B------:R-:W-:Y:S02]  /*eba0*/  @!P1 LOP3.LUT R77, R77, R76, RZ, 0x3c, !PT ;  /* 0x0000004c4d4d9212 */ /* 0x000fe400078e3cff */
[----:B------:R-:W-:Y:S01]  /*ebb0*/  PRMT R64, RZ, 0x7610, R64 ;  /* 0x00007610ff407816 */ /* 0x000fe20000000040 */
[----:B------:R-:W4:Y:S01]  /*ebc0*/  LDL R79, [R1+0xcd0] ;  /* 0x000cd000014f7983 */ /* 0x000f220000100800 */
[----:B------:R-:W-:-:S02]  /*ebd0*/  ISETP.GE.U32.AND P5, PT, R37, 0x7fffff2c, PT ;  /* 0x7fffff2c2500780c */ /* 0x000fc40003fa6070 */
[----:B------:R-:W-:Y:S02]  /*ebe0*/  @!P4 LOP3.LUT R80, R81, R80, RZ, 0x3c, !PT ;  /* 0x000000505150c212 */ /* 0x000fe400078e3cff */
[----:B---3--:R-:W-:Y:S02]  /*ebf0*/  @!P6 LOP3.LUT R67, R67, R66, RZ, 0x3c, !PT ;  /* 0x000000424343e212 */ /* 0x008fe400078e3cff */
[----:B------:R-:W-:Y:S02]  /*ec00*/  @!P1 LOP3.LUT R76, R77, R76, RZ, 0x3c, !PT ;  /* 0x0000004c4d4c9212 */ /* 0x000fe400078e3cff */
[----:B------:R-:W-:Y:S02]  /*ec10*/  @!P4 LOP3.LUT R81, R81, R80, RZ, 0x3c, !PT ;  /* 0x000000505151c212 */ /* 0x000fe400078e3cff */
[----:B------:R-:W-:Y:S02]  /*ec20*/  PRMT R65, RZ, 0x7610, R65 ;  /* 0x00007610ff417816 */ /* 0x000fe40000000041 */
[----:B------:R-:W-:Y:S01]  /*ec30*/  @!P6 LOP3.LUT R66, R67, R66, RZ, 0x3c, !PT ;  /* 0x000000424342e212 */ /* 0x000fe200078e3cff */
[----:B------:R-:W3:Y:S01]  /*ec40*/  @!P4 LDG.E.U8 R64, desc[UR18][R80.64] ;  /* 0x000000125040c981 */ /* 0x000ee2000c1e1100 */
[----:B------:R-:W-:-:S02]  /*ec50*/  @!P1 LOP3.LUT R77, R77, R76, RZ, 0x3c, !PT ;  /* 0x0000004c4d4d9212 */ /* 0x000fc400078e3cff */
[----:B------:R-:W-:Y:S02]  /*ec60*/  PRMT R63, RZ, 0x7610, R63 ;  /* 0x00007610ff3f7816 */ /* 0x000fe4000000003f */
[----:B------:R-:W-:Y:S01]  /*ec70*/  @!P6 LOP3.LUT R67, R67, R66, RZ, 0x3c, !PT ;  /* 0x000000424343e212 */ /* 0x000fe200078e3cff */
[----:B------:R0:W4:Y:S01]  /*ec80*/  @!P1 LDG.E.U8 R65, desc[UR18][R76.64] ;  /* 0x000000124c419981 */ /* 0x000122000c1e1100 */
[----:B------:R-:W-:-:S03]  /*ec90*/  PRMT R74, RZ, 0x7610, R74 ;  /* 0x00007610ff4a7816 */ /* 0x000fc6000000004a */
[----:B------:R-:W4:Y:S01]  /*eca0*/  @!P6 LDG.E.U8 R63, desc[UR18][R66.64] ;  /* 0x00000012423fe981 */ /* 0x000f22000c1e1100 */
[----:B------:R-:W-:-:S03]  /*ecb0*/  VIADD R37, R31, 0xffffffa3 ;  /* 0xffffffa31f257836 */ /* 0x000fc60000000000 */
[----:B------:R-:W4:Y:S01]  /*ecc0*/  LDL.LU.64 R80, [R1+0x16b0] ;  /* 0x0016b00001507983 */ /* 0x000f220000300a00 */
[----:B--2---:R-:W-:-:S04]  /*ecd0*/  @!P5 LOP3.LUT R69, R69, R68, RZ, 0x3c, !PT ;  /* 0x000000444545d212 */ /* 0x004fc800078e3cff */
[----:B------:R-:W-:-:S04]  /*ece0*/  @!P5 LOP3.LUT R68, R69, R68, RZ, 0x3c, !PT ;  /* 0x000000444544d212 */ /* 0x000fc800078e3cff */
[----:B------:R-:W-:-:S05]  /*ecf0*/  @!P5 LOP3.LUT R69, R69, R68, RZ, 0x3c, !PT ;  /* 0x000000444545d212 */ /* 0x000fca00078e3cff */
[----:B------:R-:W2:Y:S01]  /*ed00*/  @!P5 LDG.E.U8 R74, desc[UR18][R68.64] ;  /* 0x00000012444ad981 */ /* 0x000ea2000c1e1100 */
[----:B------:R-:W-:-:S03]  /*ed10*/  ISETP.GE.U32.AND P0, PT, R37, 0x7fffff24, PT ;  /* 0x7fffff242500780c */ /* 0x000fc60003f06070 */
[----:B---3--:R1:W-:Y:S01]  /*ed20*/  STL [R1+0x440], R64 ;  /* 0x0004404001007387 */ /* 0x0083e20000100800 */
[----:B0-----:R-:W-:Y:S02]  /*ed30*/  IMAD.MOV.U32 R77, RZ, RZ, R72 ;  /* 0x000000ffff4d7224 */ /* 0x001fe400078e0048 */
[----:B------:R-:W-:Y:S01]  /*ed40*/  IMAD.MOV.U32 R76, RZ, RZ, R75 ;  /* 0x000000ffff4c7224 */ /* 0x000fe200078e004b */
[----:B-1----:R-:W3:Y:S06]  /*ed50*/  LDL R64, [R1+0xd0c] ;  /* 0x000d0c0001407983 */ /* 0x002eec0000100800 */
[----:B----4-:R-:W-:Y:S01]  /*ed60*/  @!P0 LOP3.LUT R79, R79, R78, RZ, 0x3c, !PT ;  /* 0x0000004e4f4f8212 */ /* 0x010fe200078e3cff */
[----:B------:R0:W-:Y:S01]  /*ed70*/  STL [R1+0x444], R65 ;  /* 0x0004444101007387 */ /* 0x0001e20000100800 */
[----:B------:R-:W-:-:S02]  /*ed80*/  IMAD.MOV.U32 R75, RZ, RZ, R70 ;  /* 0x000000ffff4b7224 */ /* 0x000fc400078e0046 */
[----:B------:R-:W-:Y:S01]  /*ed90*/  @!P0 LOP3.LUT R78, R79, R78, RZ, 0x3c, !PT ;  /* 0x0000004e4f4e8212 */ /* 0x000fe200078e3cff */
[----:B0-----:R-:W3:Y:S04]  /*eda0*/  LDL R65, [R1+0xd10] ;  /* 0x000d100001417983 */ /* 0x001ee80000100800 */
[----:B------:R-:W4:Y:S04]  /*edb0*/  LDL.LU.64 R66, [R1+0x16a8] ;  /* 0x0016a80001427983 */ /* 0x000f280000300a00 */
[----:B------:R0:W-:Y:S04]  /*edc0*/  STL [R1+0x43c], R63 ;  /* 0x00043c3f01007387 */ /* 0x0001e80000100800 */
[----:B------:R-:W4:Y:S04]  /*edd0*/  LDL R72, [R1+0xd48] ;  /* 0x000d480001487983 */ /* 0x000f280000100800 */
[----:B0-----:R-:W4:Y:S04]  /*ede0*/  LDL R63, [R1+0xd44] ;  /* 0x000d4400013f7983 */ /* 0x001f280000100800 */
[----:B------:R-:W4:Y:S01]  /*edf0*/  LDL.LU.64 R68, [R1+0x16a0] ;  /* 0x0016a00001447983 */ /* 0x000f220000300a00 */
[----:B------:R-:W-:-:S02]  /*ee00*/  PRMT R62, RZ, 0x7610, R62 ;  /* 0x00007610ff3e7816 */ /* 0x000fc4000000003e */
[----:B------:R-:W-:-:S05]  /*ee10*/  @!P0 LOP3.LUT R79, R79, R78, RZ, 0x3c, !PT ;  /* 0x0000004e4f4f8212 */ /* 0x000fca00078e3cff */
[----:B------:R-:W4:Y:S04]  /*ee20*/  @!P0 LDG.E.U8 R62, desc[UR18][R78.64] ;  /* 0x000000124e3e8981 */ /* 0x000f28000c1e1100 */
[----:B--2---:R0:W-:Y:S04]  /*ee30*/  STL [R1+0x420], R74 ;  /* 0x0004204a01007387 */ /* 0x0041e80000100800 */
[----:B------:R-:W2:Y:S01]  /*ee40*/  LDL R70, [R1+0xd7c] ;  /* 0x000d7c0001467983 */ /* 0x000ea20000100800 */
[----:B------:R-:W-:Y:S01]  /*ee50*/  VIADD R37, R31, 0xffffff9b ;  /* 0xffffff9b1f257836 */ /* 0x000fe20000000000 */
[----:B------:R-:W-:-:S02]  /*ee60*/  PRMT R61, RZ, 0x7610, R61 ;  /* 0x00007610ff3d7816 */ /* 0x000fc4000000003d */
[----:B------:R-:W2:Y:S01]  /*ee70*/  LDL R78, [R1+0xdb4] ;  /* 0x000db400014e7983 */ /* 0x000ea20000100800 */
[----:B0-----:R-:W-:-:S03]  /*ee80*/  IMAD.MOV.U32 R74, RZ, RZ, R71 ;  /* 0x000000ffff4a7224 */ /* 0x001fc600078e0047 */
[----:B------:R-:W2:Y:S01]  /*ee90*/  LDL R71, [R1+0xd80] ;  /* 0x000d800001477983 */ /* 0x000ea20000100800 */
[----:B------:R-:W-:Y:S01]  /*eea0*/  ISETP.GE.U32.AND P3, PT, R37, 0x7fffff1c, PT ;  /* 0x7fffff1c2500780c */ /* 0x000fe20003f66070 */
[----:B------:R-:W-:Y:S01]  /*eeb0*/  VIADD R37, R31, 0xffffff93 ;  /* 0xffffff931f257836 */ /* 0x000fe20000000000 */
[----:B------:R-:W-:Y:S01]  /*eec0*/  PRMT R47, RZ, 0x7610, R47 ;  /* 0x00007610ff2f7816 */ /* 0x000fe2000000002f */
[----:B------:R-:W2:Y:S03]  /*eed0*/  LDL R79, [R1+0xdb8] ;  /* 0x000db800014f7983 */ /* 0x000ea60000100800 */
[----:B------:R-:W-:Y:S01]  /*eee0*/  ISETP.GE.U32.AND P1, PT, R37, 0x7fffff14, PT ;  /* 0x7fffff142500780c */ /* 0x000fe20003f26070 */
[----:B------:R-:W-:-:S05]  /*eef0*/  VIADD R37, R31, 0xffffff8b ;  /* 0xffffff8b1f257836 */ /* 0x000fca0000000000 */
[----:B------:R-:W-:Y:S02]  /*ef00*/  ISETP.GE.U32.AND P4, PT, R37, 0x7fffff0c, PT ;  /* 0x7fffff0c2500780c */ /* 0x000fe40003f86070 */
[----:B---3--:R-:W-:-:S04]  /*ef10*/  @!P3 LOP3.LUT R65, R65, R64, RZ, 0x3c, !PT ;  /* 0x000000404141b212 */ /* 0x008fc800078e3cff */
[----:B------:R-:W-:-:S04]  /*ef20*/  @!P3 LOP3.LUT R64, R65, R64, RZ, 0x3c, !PT ;  /* 0x000000404140b212 */ /* 0x000fc800078e3cff */
[----:B------:R-:W-:Y:S02]  /*ef30*/  @!P3 LOP3.LUT R65, R65, R64, RZ, 0x3c, !PT ;  /* 0x000000404141b212 */ /* 0x000fe400078e3cff */
[----:B------:R-:W-:-:S03]  /*ef40*/  PRMT R51, RZ, 0x7610, R51 ;  /* 0x00007610ff337816 */ /* 0x000fc60000000033 */
[----:B------:R-:W3:Y:S04]  /*ef50*/  @!P3 LDG.E.U8 R61, desc[UR18][R64.64] ;  /* 0x00000012403db981 */ /* 0x000ee8000c1e1100 */
[----:B------:R-:W3:Y:S04]  /*ef60*/  LDL R64, [R1+0x1f4] ;  /* 0x0001f40001407983 */ /* 0x000ee80000100800 */
[----:B------:R-:W3:Y:S04]  /*ef70*/  LDL R65, [R1+0x1f8] ;  /* 0x0001f80001417983 */ /* 0x000ee80000100800 */
[----:B----4-:R0:W-:Y:S02]  /*ef80*/  STL [R1+0x41c], R62 ;  /* 0x00041c3e01007387 */ /* 0x0101e40000100800 */
[----:B0-----:R-:W-:-:S02]  /*ef90*/  @!P1 IMAD.MOV.U32 R62, RZ, RZ, R72 ;  /* 0x000000ffff3e9224 */ /* 0x001fc400078e0048 */
[----:B------:R-:W4:Y:S04]  /*efa0*/  LDL R72, [R1+0x234] ;  /* 0x0002340001487983 */ /* 0x000f280000100800 */
[----:B------:R0:W3:Y:S01]  /*efb0*/  @!P1 LDG.E.U8 R51, desc[UR18][R62.64] ;  /* 0x000000123e339981 */ /* 0x0000e2000c1e1100 */
[----:B--2---:R-:W-:-:S04]  /*efc0*/  @!P4 LOP3.LUT R71, R71, R70, RZ, 0x3c, !PT ;  /* 0x000000464747c212 */ /* 0x004fc800078e3cff */
[----:B------:R-:W-:-:S04]  /*efd0*/  @!P4 LOP3.LUT R70, R71, R70, RZ, 0x3c, !PT ;  /* 0x000000464746c212 */ /* 0x000fc800078e3cff */
[----:B------:R-:W-:-:S05]  /*efe0*/  @!P4 LOP3.LUT R71, R71, R70, RZ, 0x3c, !PT ;  /* 0x000000464747c212 */ /* 0x000fca00078e3cff */
[----:B------:R-:W2:Y:S01]  /*eff0*/  @!P4 LDG.E.U8 R47, desc[UR18][R70.64] ;  /* 0x00000012462fc981 */ /* 0x000ea2000c1e1100 */
[----:B0-----:R-:W-:-:S03]  /*f000*/  IMAD.MOV.U32 R63, RZ, RZ, R73 ;  /* 0x000000ffff3f7224 */ /* 0x001fc600078e0049 */
[----:B------:R-:W4:Y:S04]  /*f010*/  LDL R73, [R1+0x238] ;  /* 0x0002380001497983 */ /* 0x000f280000100800 */
[----:B------:R-:W4:Y:S01]  /*f020*/  LDL.LU.64 R70, [R1+0x1698] ;  /* 0x0016980001467983 */ /* 0x000f220000300a00 */
[----:B------:R-:W-:-:S05]  /*f030*/  VIADD R37, R31, 0xffffff83 ;  /* 0xffffff831f257836 */ /* 0x000fca0000000000 */
[----:B------:R-:W-:Y:S01]  /*f040*/  ISETP.GE.U32.AND P6, PT, R37, 0x7fffff04, PT ;  /* 0x7fffff042500780c */ /* 0x000fe20003fc6070 */
[----:B------:R-:W-:-:S05]  /*f050*/  VIADD R37, R31, 0xfffffffa ;  /* 0xfffffffa1f257836 */ /* 0x000fca0000000000 */
[----:B------:R-:W-:Y:S01]  /*f060*/  ISETP.GE.U32.AND P5, PT, R37, 0x7fffff7b, PT ;  /* 0x7fffff7b2500780c */ /* 0x000fe20003fa6070 */
[----:B--2---:R0:W-:Y:S04]  /*f070*/  STL [R1+0x410], R47 ;  /* 0x0004102f01007387 */ /* 0x0041e80000100800 */
[----:B---3--:R1:W-:Y:S01]  /*f080*/  STL [R1+0x414], R51 ;  /* 0x0004143301007387 */ /* 0x0083e20000100800 */
[----:B0-----:R-:W-:-:S03]  /*f090*/  IMAD.MOV.U32 R47, RZ, RZ, R74 ;  /* 0x000000ffff2f7224 */ /* 0x001fc600078e004a */
[----:B------:R-:W2:Y:S01]  /*f0a0*/  LDL R74, [R1+0xa94] ;  /* 0x000a9400014a7983 */ /* 0x000ea20000100800 */
[----:B-1----:R-:W-:-:S03]  /*f0b0*/  IMAD.MOV.U32 R51, RZ, RZ, R75 ;  /* 0x000000ffff337224 */ /* 0x002fc600078e004b */
[----:B------:R-:W2:Y:S01]  /*f0c0*/  LDL R75, [R1+0xa98] ;  /* 0x000a9800014b7983 */ /* 0x000ea20000100800 */
[----:B------:R-:W-:Y:S01]  /*f0d0*/  @!P6 LOP3.LUT R79, R79, R78, RZ, 0x3c, !PT ;  /* 0x0000004e4f4fe212 */ /* 0x000fe200078e3cff */
[----:B------:R-:W-:Y:S01]  /*f0e0*/  VIADD R37, R31, 0xfffffff2 ;  /* 0xfffffff21f257836 */ /* 0x000fe20000000000 */
[----:B------:R-:W-:Y:S02]  /*f0f0*/  @!P5 LOP3.LUT R65, R65, R64, RZ, 0x3c, !PT ;  /* 0x000000404141d212 */ /* 0x000fe400078e3cff */
[----:B------:R-:W-:Y:S02]  /*f100*/  @!P6 LOP3.LUT R78, R79, R78, RZ, 0x3c, !PT ;  /* 0x0000004e4f4ee212 */ /* 0x000fe400078e3cff */
[----:B------:R-:W-:Y:S02]  /*f110*/  PRMT R59, RZ, 0x7610, R59 ;  /* 0x00007610ff3b7816 */ /* 0x000fe4000000003b */
[----:B------:R-:W-:Y:S01]  /*f120*/  ISETP.GE.U32.AND P0, PT, R37, 0x7fffff73, PT ;  /* 0x7fffff732500780c */ /* 0x000fe20003f06070 */
[----:B------:R-:W-:Y:S01]  /*f130*/  VIADD R37, R31, 0xffffffea ;  /* 0xffffffea1f257836 */ /* 0x000fe20000000000 */
[----:B------:R-:W-:-:S02]  /*f140*/  @!P6 LOP3.LUT R79, R79, R78, RZ, 0x3c, !PT ;  /* 0x0000004e4f4fe212 */ /* 0x000fc400078e3cff */
[C---:B------:R-:W-:Y:S02]  /*f150*/  @!P5 LOP3.LUT R64, R65.reuse, R64, RZ, 0x3c, !PT ;  /* 0x000000404140d212 */ /* 0x040fe400078e3cff */
[----:B------:R-:W-:Y:S01]  /*f160*/  PRMT R57, RZ, 0x7610, R57 ;  /* 0x00007610ff397816 */ /* 0x000fe20000000039 */
[----:B------:R0:W3:Y:S01]  /*f170*/  @!P6 LDG.E.U8 R59, desc[UR18][R78.64] ;  /* 0x000000124e3be981 */ /* 0x0000e2000c1e1100 */
[----:B------:R-:W-:Y:S02]  /*f180*/  @!P5 LOP3.LUT R65, R65, R64, RZ, 0x3c, !PT ;  /* 0x000000404141d212 */ /* 0x000fe400078e3cff */
[----:B------:R-:W-:Y:S01]  /*f190*/  ISETP.GE.U32.AND P3, PT, R37, 0x7fffff6b, PT ;  /* 0x7fffff6b2500780c */ /* 0x000fe20003f66070 */
[----:B------:R-:W-:Y:S04]  /*f1a0*/  STL [R1+0x418], R61 ;  /* 0x0004183d01007387 */ /* 0x000fe80000100800 */
[----:B------:R1:W3:Y:S01]  /*f1b0*/  @!P5 LDG.E.U8 R57, desc[UR18][R64.64] ;  /* 0x000000124039d981 */ /* 0x0002e2000c1e1100 */
[----:B0-----:R-:W-:-:S02]  /*f1c0*/  IMAD.MOV.U32 R79, RZ, RZ, R76 ;  /* 0x000000ffff4f7224 */ /* 0x001fc400078e004c */
[----:B------:R-:W-:Y:S01]  /*f1d0*/  IMAD.MOV.U32 R78, RZ, RZ, R77 ;  /* 0x000000ffff4e7224 */ /* 0x000fe200078e004d */
[----:B------:R-:W3:Y:S04]  /*f1e0*/  LDL R76, [R1+0xad4] ;  /* 0x000ad400014c7983 */ /* 0x000ee80000100800 */
[----:B------:R-:W3:Y:S04]  /*f1f0*/  LDL R77, [R1+0xad8] ;  /* 0x000ad800014d7983 */ /* 0x000ee80000100800 */
[----:B------:R-:W1:Y:S04]  /*f200*/  LDL R64, [R1+0xb14] ;  /* 0x000b140001407983 */ /* 0x000e680000100800 */
[----:B------:R-:W1:Y:S01]  /*f210*/  LDL R65, [R1+0xb18] ;  /* 0x000b180001417983 */ /* 0x000e620000100800 */
[----:B----4-:R-:W-:-:S02]  /*f220*/  @!P0 LOP3.LUT R73, R73, R72, RZ, 0x3c, !PT ;  /* 0x0000004849498212 */ /* 0x010fc400078e3cff */
[----:B------:R-:W-:Y:S02]  /*f230*/  PRMT R53, RZ, 0x7610, R53 ;  /* 0x00007610ff357816 */ /* 0x000fe40000000035 */
[C---:B------:R-:W-:Y:S02]  /*f240*/  @!P0 LOP3.LUT R72, R73.reuse, R72, RZ, 0x3c, !PT ;  /* 0x0000004849488212 */ /* 0x040fe400078e3cff */
[----:B------:R-:W-:Y:S02]  /*f250*/  PRMT R55, RZ, 0x7610, R55 ;  /* 0x00007610ff377816 */ /* 0x000fe40000000037 */
[----:B------:R-:W-:-:S05]  /*f260*/  @!P0 LOP3.LUT R73, R73, R72, RZ, 0x3c, !PT ;  /* 0x0000004849498212 */ /* 0x000fca00078e3cff */
[----:B------:R-:W4:Y:S01]  /*f270*/  @!P0 LDG.E.U8 R55, desc[UR18][R72.64] ;  /* 0x0000001248378981 */ /* 0x000f22000c1e1100 */
[----:B------:R-:W-:Y:S01]  /*f280*/  VIADD R37, R31, 0xffffffe2 ;  /* 0xffffffe21f257836 */ /* 0x000fe20000000000 */
[-C--:B--2---:R-:W-:Y:S02]  /*f290*/  @!P3 LOP3.LUT R75, R75, R74.reuse, RZ, 0x3c, !PT ;  /* 0x0000004a4b4bb212 */ /* 0x084fe400078e3cff */
[----:B------:R-:W2:Y:S02]  /*f2a0*/  LDL.LU.64 R72, [R1+0x1690] ;  /* 0x0016900001487983 */ /* 0x000ea40000300a00 */
[----:B------:R-:W-:-:S04]  /*f2b0*/  @!P3 LOP3.LUT R74, R75, R74, RZ, 0x3c, !PT ;  /* 0x0000004a4b4ab212 */ /* 0x000fc800078e3cff */
[----:B------:R-:W-:-:S05]  /*f2c0*/  @!P3 LOP3.LUT R75, R75, R74, RZ, 0x3c, !PT ;  /* 0x0000004a4b4bb212 */ /* 0x000fca00078e3cff */
[----:B------:R-:W2:Y:S01]  /*f2d0*/  @!P3 LDG.E.U8 R53, desc[UR18][R74.64] ;  /* 0x000000124a35b981 */ /* 0x000ea2000c1e1100 */
[----:B------:R-:W-:Y:S01]  /*f2e0*/  ISETP.GE.U32.AND P1, PT, R37, 0x7fffff63, PT ;  /* 0x7fffff632500780c */ /* 0x000fe20003f26070 */
[----:B------:R-:W-:-:S05]  /*f2f0*/  VIADD R37, R31, 0xffffffda ;  /* 0xffffffda1f257836 */ /* 0x000fca0000000000 */
[----:B------:R-:W-:Y:S02]  /*f300*/  ISETP.GE.U32.AND P4, PT, R37, 0x7fffff5b, PT ;  /* 0x7fffff5b2500780c */ /* 0x000fe40003f86070 */
[----:B------:R-:W-:-:S05]  /*f310*/  PRMT R43, RZ, 0x7610, R43 ;  /* 0x00007610ff2b7816 */ /* 0x000fca000000002b */
[----:B---3--:R-:W-:-:S04]  /*f320*/  @!P1 LOP3.LUT R77, R77, R76, RZ, 0x3c, !PT ;  /* 0x0000004c4d4d9212 */ /* 0x008fc800078e3cff */
[----:B------:R-:W-:Y:S02]  /*f330*/  @!P1 LOP3.LUT R76, R77, R76, RZ, 0x3c, !PT ;  /* 0x0000004c4d4c9212 */ /* 0x000fe400078e3cff */
[----:B-1----:R-:W-:Y:S02]  /*f340*/  @!P4 LOP3.LUT R65, R65, R64, RZ, 0x3c, !PT ;  /* 0x000000404141c212 */ /* 0x002fe400078e3cff */
[----:B------:R-:W-:Y:S02]  /*f350*/  @!P1 LOP3.LUT R77, R77, R76, RZ, 0x3c, !PT ;  /* 0x0000004c4d4d9212 */ /* 0x000fe400078e3cff */
[C---:B------:R-:W-:Y:S02]  /*f360*/  @!P4 LOP3.LUT R64, R65.reuse, R64, RZ, 0x3c, !PT ;  /* 0x000000404140c212 */ /* 0x040fe400078e3cff */
[----:B------:R-:W-:Y:S01]  /*f370*/  PRMT R60, RZ, 0x7610, R60 ;  /* 0x00007610ff3c7816 */ /* 0x000fe2000000003c */
[----:B------:R-:W3:Y:S01]  /*f380*/  @!P1 LDG.E.U8 R43, desc[UR18][R76.64] ;  /* 0x000000124c2b9981 */ /* 0x000ee2000c1e1100 */
[----:B------:R-:W-:-:S03]  /*f390*/  @!P4 LOP3.LUT R65, R65, R64, RZ, 0x3c, !PT ;  /* 0x000000404141c212 */ /* 0x000fc600078e3cff */
[----:B------:R0:W-:Y:S04]  /*f3a0*/  STL [R1+0x40c], R59 ;  /* 0x00040c3b01007387 */ /* 0x0001e80000100800 */
[----:B------:R-:W3:Y:S04]  /*f3b0*/  @!P4 LDG.E.U8 R60, desc[UR18][R64.64] ;  /* 0x00000012403cc981 */ /* 0x000ee8000c1e1100 */
[----:B------:R-:W3:Y:S04]  /*f3c0*/  LDL R62, [R1+0xb58] ;  /* 0x000b5800013e7983 */ /* 0x000ee80000100800 */
[----:B0-----:R-:W3:Y:S04]  /*f3d0*/  LDL R59, [R1+0xb54] ;  /* 0x000b5400013b7983 */ /* 0x001ee80000100800 */
[----:B------:R-:W3:Y:S04]  /*f3e0*/  LDL.LU.64 R74, [R1+0x1688] ;  /* 0x00168800014a7983 */ /* 0x000ee80000300a00 */
[----:B--2---:R-:W-:Y:S04]  /*f3f0*/  STL [R1+0x400], R53 ;  /* 0x0004003501007387 */ /* 0x004fe80000100800 */
[----:B------:R0:W-:Y:S04]  /*f400*/  STL [R1+0x408], R57 ;  /* 0x0004083901007387 */ /* 0x0001e80000100800 */
[----:B0-----:R-:W2:Y:S04]  /*f410*/  LDL R57, [R1+0xb94] ;  /* 0x000b940001397983 */ /* 0x001ea80000100800 */
[----:B----4-:R0:W-:Y:S04]  /*f420*/  STL [R1+0x404], R55 ;  /* 0x0004043701007387 */ /* 0x0101e80000100800 */
[----:B0-----:R-:W4:Y:S01]  /*f430*/  LDL R55, [R1+0xb98] ;  /* 0x000b980001377983 */ /* 0x001f220000100800 */
[----:B------:R-:W-:-:S02]  /*f440*/  VIADD R37, R31, 0xffffffd2 ;  /* 0xffffffd21f257836 */ /* 0x000fc40000000000 */
[----:B------:R-:W-:Y:S01]  /*f450*/  IMAD.MOV.U32 R53, RZ, RZ, R47 ;  /* 0x000000ffff357224 */ /* 0x000fe200078e002f */
[----:B------:R-:W4:Y:S02]  /*f460*/  LDL.LU.64 R76, [R1+0x1680] ;  /* 0x00168000014c7983 */ /* 0x000f240000300a00 */
[----:B------:R-:W-:Y:S01]  /*f470*/  ISETP.GE.U32.AND P6, PT, R37, 0x7fffff53, PT ;  /* 0x7fffff532500780c */ /* 0x000fe20003fc6070 */
[----:B------:R-:W-:Y:S01]  /*f480*/  VIADD R37, R31, 0xffffffca ;  /* 0xffffffca1f257836 */ /* 0x000fe20000000000 */
[----:B---3--:R0:W-:Y:S01]  /*f490*/  STL [R1+0x3fc], R43 ;  /* 0x0003fc2b01007387 */ /* 0x0081e20000100800 */
[----:B------:R-:W-:Y:S01]  /*f4a0*/  IMAD.MOV.U32 R47, RZ, RZ, R79 ;  /* 0x000000ffff2f7224 */ /* 0x000fe200078e004f */
[----:B------:R-:W-:Y:S02]  /*f4b0*/  PRMT R45, RZ, 0x7610, R45 ;  /* 0x00007610ff2d7816 */ /* 0x000fe4000000002d */
[----:B------:R-:W3:Y:S01]  /*f4c0*/  LDL R79, [R1+0xbd8] ;  /* 0x000bd800014f7983 */ /* 0x000ee20000100800 */
[----:B------:R-:W-:-:S03]  /*f4d0*/  ISETP.GE.U32.AND P5, PT, R37, 0x7fffff4b, PT ;  /* 0x7fffff4b2500780c */ /* 0x000fc60003fa6070 */
[----:B------:R-:W3:Y:S01]  /*f4e0*/  LDL R64, [R1+0xc14] ;  /* 0x000c140001407983 */ /* 0x000ee20000100800 */
[----:B0-----:R-:W-:-:S03]  /*f4f0*/  IMAD.MOV.U32 R43, RZ, RZ, R78 ;  /* 0x000000ffff2b7224 */ /* 0x001fc600078e004e */
[----:B------:R-:W3:Y:S04]  /*f500*/  LDL R78, [R1+0xbd4] ;  /* 0x000bd400014e7983 */ /* 0x000ee80000100800 */
[----:B------:R-:W3:Y:S01]  /*f510*/  LDL R65, [R1+0xc18] ;  /* 0x000c180001417983 */ /* 0x000ee20000100800 */
[----:B------:R-:W-:-:S03]  /*f520*/  @!P6 IMAD.MOV.U32 R61, RZ, RZ, R59 ;  /* 0x000000ffff3de224 */ /* 0x000fc600078e003b */
[----:B------:R0:W-:Y:S02]  /*f530*/  STL [R1+0x3e0], R60 ;  /* 0x0003e03c01007387 */ /* 0x0001e40000100800 */
[----:B0-----:R-:W-:-:S05]  /*f540*/  @!P6 IMAD.MOV.U32 R60, RZ, RZ, R62 ;  /* 0x000000ffff3ce224 */ /* 0x001fca00078e003e */
[----:B------:R2:W3:Y:S01]  /*f550*/  @!P6 LDG.E.U8 R45, desc[UR18][R60.64] ;  /* 0x000000123c2de981 */ /* 0x0004e2000c1e1100 */
[----:B------:R-:W-:Y:S01]  /*f560*/  PRMT R54, RZ, 0x7610, R54 ;  /* 0x00007610ff367816 */ /* 0x000fe20000000036 */
[----:B--2---:R-:W-:Y:S02]  /*f570*/  @!P5 IMAD.MOV.U32 R61, RZ, RZ, R57 ;  /* 0x000000ffff3dd224 */ /* 0x004fe400078e0039 */
[----:B----4-:R-:W-:-:S05]  /*f580*/  @!P5 IMAD.MOV.U32 R60, RZ, RZ, R55 ;  /* 0x000000ffff3cd224 */ /* 0x010fca00078e0037 */
[----:B------:R-:W2:Y:S01]  /*f590*/  @!P5 LDG.E.U8 R54, desc[UR18][R60.64] ;  /* 0x000000123c36d981 */ /* 0x000ea2000c1e1100 */
[----:B------:R-:W-:-:S05]  /*f5a0*/  VIADD R37, R31, 0xffffffc2 ;  /* 0xffffffc21f257836 */ /* 0x000fca0000000000 */
[----:B------:R-:W-:Y:S02]  /*f5b0*/  ISETP.GE.U32.AND P0, PT, R37, 0x7fffff43, PT ;  /* 0x7fffff432500780c */ /* 0x000fe40003f06070 */
[----:B------:R-:W-:-:S11]  /*f5c0*/  PRMT R49, RZ, 0x7610, R49 ;  /* 0x00007610ff317816 */ /* 0x000fd60000000031 */
[----:B---3--:R-:W-:-:S04]  /*f5d0*/  @!P0 LOP3.LUT R79, R79, R78, RZ, 0x3c, !PT ;  /* 0x0000004e4f4f8212 */ /* 0x008fc800078e3cff */
[----:B------:R-:W-:Y:S01]  /*f5e0*/  @!P0 LOP3.LUT R78, R79, R78, RZ, 0x3c, !PT ;  /* 0x0000004e4f4e8212 */ /* 0x000fe200078e3cff */
[----:B------:R0:W-:Y:S04]  /*f5f0*/  STL [R1+0x3dc], R45 ;  /* 0x0003dc2d01007387 */ /* 0x0001e80000100800 */
[----:B------:R-:W3:Y:S01]  /*f600*/  LDL R62, [R1+0xc54] ;  /* 0x000c5400013e7983 */ /* 0x000ee20000100800 */
[----:B0-----:R-:W-:-:S03]  /*f610*/  IMAD.MOV.U32 R45, RZ, RZ, R63 ;  /* 0x000000ffff2d7224 */ /* 0x001fc600078e003f */
[----:B------:R-:W3:Y:S01]  /*f620*/  LDL R63, [R1+0xc58] ;  /* 0x000c5800013f7983 */ /* 0x000ee20000100800 */
[----:B------:R-:W-:-:S05]  /*f630*/  @!P0 LOP3.LUT R79, R79, R78, RZ, 0x3c, !PT ;  /* 0x0000004e4f4f8212 */ /* 0x000fca00078e3cff */
[----:B------:R-:W4:Y:S04]  /*f640*/  @!P0 LDG.E.U8 R49, desc[UR18][R78.64] ;  /* 0x000000124e318981 */ /* 0x000f28000c1e1100 */
[----:B--2---:R0:W-:Y:S04]  /*f650*/  STL [R1+0x3d8], R54 ;  /* 0x0003d83601007387 */ /* 0x0041e80000100800 */
[----:B------:R-:W2:Y:S04]  /*f660*/  LDL R59, [R1+0xc98] ;  /* 0x000c9800013b7983 */ /* 0x000ea80000100800 */
[----:B------:R-:W2:Y:S01]  /*f670*/  LDL R61, [R1+0xc94] ;  /* 0x000c9400013d7983 */ /* 0x000ea20000100800 */
[----:B------:R-:W-:Y:S01]  /*f680*/  VIADD R37, R31, 0xffffffba ;  /* 0xffffffba1f257836 */ /* 0x000fe20000000000 */
[----:B------:R-:W-:-:S02]  /*f690*/  PRMT R42, RZ, 0x7610, R42 ;  /* 0x00007610ff2a7816 */ /* 0x000fc4000000002a */
[----:B------:R-:W-:Y:S01]  /*f6a0*/  PRMT R44, RZ, 0x7610, R44 ;  /* 0x00007610ff2c7816 */ /* 0x000fe2000000002c */
[----:B------:R-:W2:Y:S01]  /*f6b0*/  LDL.LU.64 R78, [R1+0x1678] ;  /* 0x00167800014e7983 */ /* 0x000ea20000300a00 */
[----:B------:R-:W-:Y:S01]  /*f6c0*/  ISETP.GE.U32.AND P3, PT, R37, 0x7fffff3b, PT ;  /* 0x7fffff3b2500780c */ /* 0x000fe20003f66070 */
[----:B------:R-:W-:-:S05]  /*f6d0*/  VIADD R37, R31, 0xffffffb2 ;  /* 0xffffffb21f257836 */ /* 0x000fca0000000000 */
[----:B------:R-:W-:Y:S01]  /*f6e0*/  ISETP.GE.U32.AND P1, PT, R37, 0x7fffff33, PT ;  /* 0x7fffff332500780c */ /* 0x000fe20003f26070 */
[----:B------:R-:W-:-:S05]  /*f6f0*/  VIADD R37, R31, 0xffffffaa ;  /* 0xffffffaa1f257836 */ /* 0x000fca0000000000 */
[----:B------:R-:W-:Y:S02]  /*f700*/  ISETP.GE.U32.AND P4, PT, R37, 0x7fffff2b, PT ;  /* 0x7fffff2b2500780c */ /* 0x000fe40003f86070 */
[----:B------:R-:W-:-:S04]  /*f710*/  @!P3 LOP3.LUT R65, R65, R64, RZ, 0x3c, !PT ;  /* 0x000000404141b212 */ /* 0x000fc800078e3cff */
[----:B------:R-:W-:-:S04]  /*f720*/  @!P3 LOP3.LUT R64, R65, R64, RZ, 0x3c, !PT ;  /* 0x000000404140b212 */ /* 0x000fc800078e3cff */
[----:B------:R-:W-:Y:S02]  /*f730*/  @!P3 LOP3.LUT R65, R65, R64, RZ, 0x3c, !PT ;  /* 0x000000404141b212 */ /* 0x000fe400078e3cff */
[----:B------:R-:W-:-:S03]  /*f740*/  PRMT R56, RZ, 0x7610, R56 ;  /* 0x00007610ff387816 */ /* 0x000fc60000000038 */
[----:B------:R-:W2:Y:S01]  /*f750*/  @!P3 LDG.E.U8 R42, desc[UR18][R64.64] ;  /* 0x00000012402ab981 */ /* 0x000ea2000c1e1100 */
[----:B---3--:R-:W-:-:S04]  /*f760*/  @!P1 LOP3.LUT R63, R63, R62, RZ, 0x3c, !PT ;  /* 0x0000003e3f3f9212 */ /* 0x008fc800078e3cff */
[----:B------:R-:W-:-:S04]  /*f770*/  @!P1 LOP3.LUT R62, R63, R62, RZ, 0x3c, !PT ;  /* 0x0000003e3f3e9212 */ /* 0x000fc800078e3cff */
[----:B------:R-:W-:Y:S01]  /*f780*/  @!P1 LOP3.LUT R63, R63, R62, RZ, 0x3c, !PT ;  /* 0x0000003e3f3f9212 */ /* 0x000fe200078e3cff */
[----:B0-----:R-:W-:Y:S01]  /*f790*/  IMAD.MOV.U32 R54, RZ, RZ, R53 ;  /* 0x000000ffff367224 */ /* 0x001fe200078e0035 */
[----:B----4-:R0:W-:Y:S04]  /*f7a0*/  STL [R1+0x3d4], R49 ;  /* 0x0003d43101007387 */ /* 0x0101e80000100800 */
[----:B------:R-:W3:Y:S04]  /*f7b0*/  @!P1 LDG.E.U8 R44, desc[UR18][R62.64] ;  /* 0x000000123e2c9981 */ /* 0x000ee8000c1e1100 */
[----:B------:R-:W4:Y:S04]  /*f7c0*/  LDL R53, [R1+0xcd8] ;  /* 0x000cd80001357983 */ /* 0x000f280000100800 */
[----:B------:R-:W4:Y:S01]  /*f7d0*/  LDL R57, [R1+0xcd4] ;  /* 0x000cd40001397983 */ /* 0x000f220000100800 */
[----:B--2---:R-:W-:-:S03]  /*f7e0*/  @!P4 IMAD.MOV.U32 R60, RZ, RZ, R59 ;  /* 0x000000ffff3cc224 */ /* 0x004fc600078e003b */
[----:B------:R-:W2:Y:S04]  /*f7f0*/  LDL.LU.64 R64, [R1+0x1670] ;  /* 0x0016700001407983 */ /* 0x000ea80000300a00 */
[----:B------:R-:W2:Y:S01]  /*f800*/  @!P4 LDG.E.U8 R56, desc[UR18][R60.64] ;  /* 0x000000123c38c981 */ /* 0x000ea2000c1e1100 */
[----:B------:R-:W-:-:S05]  /*f810*/  VIADD R37, R31, 0xffffffa2 ;  /* 0xffffffa21f257836 */ /* 0x000fca0000000000 */
[----:B------:R-:W-:Y:S01]  /*f820*/  ISETP.GE.U32.AND P6, PT, R37, 0x7fffff23, PT ;  /* 0x7fffff232500780c */ /* 0x000fe20003fc6070 */
[----:B------:R-:W-:Y:S02]  /*f830*/  IMAD.MOV.U32 R55, RZ, RZ, R51 ;  /* 0x000000ffff377224 */ /* 0x000fe400078e0033 */
[----:B------:R-:W-:Y:S02]  /*f840*/  IMAD.MOV.U32 R51, RZ, RZ, R43 ;  /* 0x000000ffff337224 */ /* 0x000fe400078e002b */
[----:B0-----:R-:W-:Y:S02]  /*f850*/  IMAD.MOV.U32 R49, RZ, RZ, R47 ;  /* 0x000000ffff317224 */ /* 0x001fe400078e002f */
[----:B------:R-:W-:Y:S01]  /*f860*/  IMAD.MOV.U32 R47, RZ, RZ, R45 ;  /* 0x000000ffff2f7224 */ /* 0x000fe200078e002d */
[----:B------:R-:W-:Y:S01]  /*f870*/  PRMT R50, RZ, 0x7610, R50 ;  /* 0x00007610ff327816 */ /* 0x000fe20000000032 */
[----:B------:R0:W-:Y:S04]  /*f880*/  STL [R1+0x3d0], R42 ;  /* 0x0003d02a01007387 */ /* 0x0001e80000100800 */
[----:B------:R-:W4:Y:S04]  /*f890*/  LDL R43, [R1+0xd18] ;  /* 0x000d1800012b7983 */ /* 0x000f280000100800 */
[----:B0-----:R-:W4:Y:S04]  /*f8a0*/  LDL R42, [R1+0xd14] ;  /* 0x000d1400012a7983 */ /* 0x001f280000100800 */
[----:B------:R-:W4:Y:S04]  /*f8b0*/  LDL.LU.64 R62, [R1+0x1668] ;  /* 0x00166800013e7983 */ /* 0x000f280000300a00 */
[----:B---3--:R0:W-:Y:S04]  /*f8c0*/  STL [R1+0x3cc], R44 ;  /* 0x0003cc2c01007387 */ /* 0x0081e80000100800 */
[----:B------:R-:W3:Y:S04]  /*f8d0*/  LDL R45, [R1+0xd50] ;  /* 0x000d5000012d7983 */ /* 0x000ee80000100800 */
[----:B------:R-:W3:Y:S04]  /*f8e0*/  LDL R61, [R1+0xd84] ;  /* 0x000d8400013d7983 */ /* 0x000ee80000100800 */
[----:B0-----:R-:W3:Y:S04]  /*f8f0*/  LDL R44, [R1+0xd4c] ;  /* 0x000d4c00012c7983 */ /* 0x001ee80000100800 */
[----:B------:R-:W3:Y:S04]  /*f900*/  LDL R59, [R1+0xd88] ;  /* 0x000d8800013b7983 */ /* 0x000ee80000100800 */
[----:B--2---:R4:W-:Y:S02]  /*f910*/  STL [R1+0x3c8], R56 ;  /* 0x0003c83801007387 */ /* 0x0049e40000100800 */
[----:B----4-:R-:W-:-:S05]  /*f920*/  @!P6 IMAD.MOV.U32 R56, RZ, RZ, R53 ;  /* 0x000000ffff38e224 */ /* 0x010fca00078e0035 */
[----:B------:R-:W2:Y:S01]  /*f930*/  @!P6 LDG.E.U8 R50, desc[UR18][R56.64] ;  /* 0x000000123832e981 */ /* 0x000ea2000c1e1100 */
[----:B------:R-:W-:-:S05]  /*f940*/  VIADD R37, R31, 0xffffff9a ;  /* 0xffffff9a1f257836 */ /* 0x000fca0000000000 */
[----:B------:R-:W-:Y:S01]  /*f950*/  ISETP.GE.U32.AND P5, PT, R37, 0x7fffff1b, PT ;  /* 0x7fffff1b2500780c */ /* 0x000fe20003fa6070 */
[----:B------:R-:W-:-:S05]  /*f960*/  VIADD R37, R31, 0xffffff92 ;  /* 0xffffff921f257836 */ /* 0x000fca0000000000 */
[----:B------:R-:W-:Y:S02]  /*f970*/  ISETP.GE.U32.AND P0, PT, R37, 0x7fffff13, PT ;  /* 0x7fffff132500780c */ /* 0x000fe40003f06070 */
[----:B------:R-:W-:Y:S02]  /*f980*/  PRMT R48, RZ, 0x7610, R48 ;  /* 0x00007610ff307816 */ /* 0x000fe40000000030 */
[----:B------:R-:W-:-:S03]  /*f990*/  PRMT R46, RZ, 0x7610, R46 ;  /* 0x00007610ff2e7816 */ /* 0x000fc6000000002e */
[----:B------:R-:W-:-:S04]  /*f9a0*/  @!P5 LOP3.LUT R43, R43, R42, RZ, 0x3c, !PT ;  /* 0x0000002a2b2bd212 */ /* 0x000fc800078e3cff */
[----:B------:R-:W-:-:S04]  /*f9b0*/  @!P5 LOP3.LUT R42, R43, R42, RZ, 0x3c, !PT ;  /* 0x0000002a2b2ad212 */ /* 0x000fc800078e3cff */
[----:B------:R-:W-:-:S05]  /*f9c0*/  @!P5 LOP3.LUT R43, R43, R42, RZ, 0x3c, !PT ;  /* 0x0000002a2b2bd212 */ /* 0x000fca00078e3cff */
[----:B------:R-:W4:Y:S01]  /*f9d0*/  @!P5 LDG.E.U8 R48, desc[UR18][R42.64] ;  /* 0x000000122a30d981 */ /* 0x000f22000c1e1100 */
[----:B---3--:R-:W-:-:S04]  /*f9e0*/  @!P0 LOP3.LUT R45, R45, R44, RZ, 0x3c, !PT ;  /* 0x0000002c2d2d8212 */ /* 0x008fc800078e3cff */
[----:B------:R-:W-:-:S04]  /*f9f0*/  @!P0 LOP3.LUT R44, R45, R44, RZ, 0x3c, !PT ;  /* 0x0000002c2d2c8212 */ /* 0x000fc800078e3cff */
[----:B------:R-:W-:-:S05]  /*fa00*/  @!P0 LOP3.LUT R45, R45, R44, RZ, 0x3c, !PT ;  /* 0x0000002c2d2d8212 */ /* 0x000fca00078e3cff */
[----:B------:R-:W3:Y:S04]  /*fa10*/  @!P0 LDG.E.U8 R46, desc[UR18][R44.64] ;  /* 0x000000122c2e8981 */ /* 0x000ee8000c1e1100 */
[----:B--2---:R0:W-:Y:S04]  /*fa20*/  STL [R1+0x3c4], R50 ;  /* 0x0003c43201007387 */ /* 0x0041e80000100800 */
[----:B------:R-:W2:Y:S04]  /*fa30*/  LDL R56, [R1+0xdbc] ;  /* 0x000dbc0001387983 */ /* 0x000ea80000100800 */
[----:B------:R-:W2:Y:S01]  /*fa40*/  LDL R57, [R1+0xdc0] ;  /* 0x000dc00001397983 */ /* 0x000ea20000100800 */
[----:B------:R-:W-:-:S03]  /*fa50*/  VIADD R37, R31, 0xffffff8a ;  /* 0xffffff8a1f257836 */ /* 0x000fc60000000000 */
[----:B------:R-:W2:Y:S02]  /*fa60*/  LDL.LU.64 R42, [R1+0x1660] ;  /* 0x00166000012a7983 */ /* 0x000ea40000300a00 */
[----:B------:R-:W-:Y:S01]  /*fa70*/  ISETP.GE.U32.AND P3, PT, R37, 0x7fffff0b, PT ;  /* 0x7fffff0b2500780c */ /* 0x000fe20003f66070 */
[----:B------:R-:W-:Y:S01]  /*fa80*/  VIADD R37, R31, 0xffffff82 ;  /* 0xffffff821f257836 */ /* 0x000fe20000000000 */
[----:B------:R-:W2:Y:S04]  /*fa90*/  LDL R53, [R1+0x1fc] ;  /* 0x0001fc0001357983 */ /* 0x000ea80000100800 */
[----:B------:R-:W-:Y:S01]  /*faa0*/  ISETP.GE.U32.AND P1, PT, R37, 0x7fffff03, PT ;  /* 0x7fffff032500780c */ /* 0x000fe20003f26070 */
[----:B0-----:R-:W-:Y:S02]  /*fab0*/  IMAD.MOV.U32 R50, RZ, RZ, R51 ;  /* 0x000000ffff327224 */ /* 0x001fe400078e0033 */
[----:B------:R-:W-:Y:S01]  /*fac0*/  IMAD.MOV.U32 R51, RZ, RZ, R49 ;  /* 0x000000ffff337224 */ /* 0x000fe200078e0031 */
[----:B------:R-:W-:Y:S01]  /*fad0*/  PRMT R58, RZ, 0x7610, R58 ;  /* 0x00007610ff3a7816 */ /* 0x000fe2000000003a */
[----:B------:R-:W-:Y:S01]  /*fae0*/  IMAD.MOV.U32 R49, RZ, RZ, R47 ;  /* 0x000000ffff317224 */ /* 0x000fe200078e002f */
[----:B------:R-:W-:Y:S01]  /*faf0*/  PRMT R52, RZ, 0x7610, R52 ;  /* 0x00007610ff347816 */ /* 0x000fe20000000034 */
[----:B------:R-:W-:-:S05]  /*fb00*/  @!P3 IMAD.MOV.U32 R60, RZ, RZ, R59 ;  /* 0x000000ffff3cb224 */ /* 0x000fca00078e003b */
[----:B------:R-:W2:Y:S04]  /*fb10*/  @!P3 LDG.E.U8 R58, desc[UR18][R60.64] ;  /* 0x000000123c3ab981 */ /* 0x000ea8000c1e1100 */
[----:B----4-:R0:W-:Y:S04]  /*fb20*/  STL [R1+0x3c0], R48 ;  /* 0x0003c03001007387 */ /* 0x0101e80000100800 */
[----:B0-----:R-:W4:Y:S04]  /*fb30*/  LDL R48, [R1+0x200] ;  /* 0x0002000001307983 */ /* 0x001f280000100800 */
[----:B------:R-:W4:Y:S04]  /*fb40*/  LDL.LU.64 R44, [R1+0x1658] ;  /* 0x00165800012c7983 */ /* 0x000f280000300a00 */
[----:B---3--:R0:W-:Y:S04]  /*fb50*/  STL [R1+0x3bc], R46 ;  /* 0x0003bc2e01007387 */ /* 0x0081e80000100800 */
[----:B------:R-:W3:Y:S01]  /*fb60*/  LDL R47, [R1+0x240] ;  /* 0x00024000012f7983 */ /* 0x000ee20000100800 */
[----:B------:R-:W-:Y:S01]  /*fb70*/  VIADD R37, R31, 0xfffffff9 ;  /* 0xfffffff91f257836 */ /* 0x000fe20000000000 */
[----:B------:R-:W-:-:S02]  /*fb80*/  PRMT R40, RZ, 0x7610, R40 ;  /* 0x00007610ff287816 */ /* 0x000fc40000000028 */
[----:B------:R-:W3:Y:S04]  /*fb90*/  LDL R61, [R1+0xa9c] ;  /* 0x000a9c00013d7983 */ /* 0x000ee80000100800 */
[----:B0-----:R-:W3:Y:S01]  /*fba0*/  LDL R46, [R1+0x23c] ;  /* 0x00023c00012e7983 */ /* 0x001ee20000100800 */
[----:B--2---:R-:W-:-:S04]  /*fbb0*/  @!P1 LOP3.LUT R57, R57, R56, RZ, 0x3c, !PT ;  /* 0x0000003839399212 */ /* 0x004fc800078e3cff */
[----:B------:R-:W-:-:S04]  /*fbc0*/  @!P1 LOP3.LUT R56, R57, R56, RZ, 0x3c, !PT ;  /* 0x0000003839389212 */ /* 0x000fc800078e3cff */
[----:B------:R-:W-:-:S05]  /*fbd0*/  @!P1 LOP3.LUT R57, R57, R56, RZ, 0x3c, !PT ;  /* 0x0000003839399212 */ /* 0x000fca00078e3cff */
[----:B------:R-:W2:Y:S01]  /*fbe0*/  @!P1 LDG.E.U8 R52, desc[UR18][R56.64] ;  /* 0x0000001238349981 */ /* 0x000ea2000c1e1100 */
[----:B------:R-:W-:Y:S01]  /*fbf0*/  ISETP.GE.U32.AND P4, PT, R37, 0x7fffff7a, PT ;  /* 0x7fffff7a2500780c */ /* 0x000fe20003f86070 */
[----:B------:R-:W-:-:S05]  /*fc00*/  VIADD R37, R31, 0xfffffff1 ;  /* 0xfffffff11f257836 */ /* 0x000fca0000000000 */
[----:B------:R-:W-:Y:S02]  /*fc10*/  ISETP.GE.U32.AND P6, PT, R37, 0x7fffff72, PT ;  /* 0x7fffff722500780c */ /* 0x000fe40003fc6070 */
[----:B------:R-:W-:Y:S01]  /*fc20*/  PRMT R41, RZ, 0x7610, R41 ;  /* 0x00007610ff297816 */ /* 0x000fe20000000029 */
[----:B------:R0:W-:Y:S04]  /*fc30*/  STL [R1+0x3a0], R58 ;  /* 0x0003a03a01007387 */ /* 0x0001e80000100800 */
[----:B------:R-:W4:Y:S04]  /*fc40*/  LDL R56, [R1+0xadc] ;  /* 0x000adc0001387983 */ /* 0x000f280000100800 */
[----:B------:R-:W4:Y:S04]  /*fc50*/  LDL R57, [R1+0xae0] ;  /* 0x000ae00001397983 */ /* 0x000f280000100800 */
[----:B0-----:R-:W4:Y:S01]  /*fc60*/  LDL R58, [R1+0xaa0] ;  /* 0x000aa000013a7983 */ /* 0x001f220000100800 */
[----:B---3--:R-:W-:-:S04]  /*fc70*/  @!P6 LOP3.LUT R47, R47, R46, RZ, 0x3c, !PT ;  /* 0x0000002e2f2fe212 */ /* 0x008fc800078e3cff */
[----:B------:R-:W-:-:S04]  /*fc80*/  @!P6 LOP3.LUT R46, R47, R46, RZ, 0x3c, !PT ;  /* 0x0000002e2f2ee212 */ /* 0x000fc800078e3cff */
[----:B------:R-:W-:-:S05]  /*fc90*/  @!P6 LOP3.LUT R47, R47, R46, RZ, 0x3c, !PT ;  /* 0x0000002e2f2fe212 */ /* 0x000fca00078e3cff */
[----:B------:R-:W3:Y:S04]  /*fca0*/  @!P6 LDG.E.U8 R40, desc[UR18][R46.64] ;  /* 0x000000122e28e981 */ /* 0x000ee8000c1e1100 */
[----:B--2---:R4:W-:Y:S01]  /*fcb0*/  STL [R1+0x39c], R52 ;  /* 0x00039c3401007387 */ /* 0x0049e20000100800 */
[----:B------:R-:W-:-:S03]  /*fcc0*/  VIADD R37, R31, 0xffffffe9 ;  /* 0xffffffe91f257836 */ /* 0x000fc60000000000 */
[----:B------:R-:W2:Y:S01]  /*fcd0*/  LDL R59, [R1+0xb1c] ;  /* 0x000b1c00013b7983 */ /* 0x000ea20000100800 */
[----:B----4-:R-:W-:-:S05]  /*fce0*/  @!P4 IMAD.MOV.U32 R52, RZ, RZ, R48 ;  /* 0x000000ffff34c224 */ /* 0x010fca00078e0030 */
[----:B------:R0:W4:Y:S01]  /*fcf0*/  @!P4 LDG.E.U8 R41, desc[UR18][R52.64] ;  /* 0x000000123429c981 */ /* 0x000122000c1e1100 */
[----:B------:R-:W-:Y:S01]  /*fd00*/  ISETP.GE.U32.AND P5, PT, R37, 0x7fffff6a, PT ;  /* 0x7fffff6a2500780c */ /* 0x000fe20003fa6070 */
[----:B------:R-:W-:-:S05]  /*fd10*/  VIADD R37, R31, 0xffffffe1 ;  /* 0xffffffe11f257836 */ /* 0x000fca0000000000 */
[----:B------:R-:W-:Y:S01]  /*fd20*/  ISETP.GE.U32.AND P0, PT, R37, 0x7fffff62, PT ;  /* 0x7fffff622500780c */ /* 0x000fe20003f06070 */
[----:B------:R-:W2:Y:S01]  /*fd30*/  LDL R52, [R1+0xb20] ;  /* 0x000b200001347983 */ /* 0x000ea20000100800 */
[----:B0-----:R-:W-:-:S03]  /*fd40*/  IMAD.MOV.U32 R53, RZ, RZ, R49 ;  /* 0x000000ffff357224 */ /* 0x001fc600078e0031 */
[----:B------:R-:W2:Y:S01]  /*fd50*/  LDL.LU.64 R46, [R1+0x1650] ;  /* 0x00165000012e7983 */ /* 0x000ea20000300a00 */
[----:B------:R-:W-:-:S03]  /*fd60*/  PRMT R39, RZ, 0x7610, R39 ;  /* 0x00007610ff277816 */ /* 0x000fc60000000027 */
[----:B------:R-:W2:Y:S04]  /*fd70*/  LDL R48, [R1+0xb5c] ;  /* 0x000b5c0001307983 */ /* 0x000ea80000100800 */
[----:B------:R-:W2:Y:S01]  /*fd80*/  LDL R49, [R1+0xb60] ;  /* 0x000b600001317983 */ /* 0x000ea20000100800 */
[----:B------:R-:W-:-:S03]  /*fd90*/  PRMT R36, RZ, 0x7610, R36 ;  /* 0x00007610ff247816 */ /* 0x000fc60000000024 */
[----:B---3--:R0:W-:Y:S02]  /*fda0*/  STL [R1+0x394], R40 ;  /* 0x0003942801007387 */ /* 0x0081e40000100800 */
[----:B0-----:R-:W-:Y:S02]  /*fdb0*/  @!P5 IMAD.MOV.U32 R40, RZ, RZ, R58 ;  /* 0x000000ffff28d224 */ /* 0x001fe400078e003a */
[----:B----4-:R0:W-:Y:S04]  /*fdc0*/  STL [R1+0x398], R41 ;  /* 0x0003982901007387 */ /* 0x0101e80000100800 */
[----:B------:R-:W3:Y:S01]  /*fdd0*/  LDL R60, [R1+0xb9c] ;  /* 0x000b9c00013c7983 */ /* 0x000ee20000100800 */
[----:B------:R-:W-:Y:S01]  /*fde0*/  VIADD R37, R31, 0xffffffd9 ;  /* 0xffffffd91f257836 */ /* 0x000fe20000000000 */
[----:B------:R-:W-:-:S02]  /*fdf0*/  PRMT R35, RZ, 0x7610, R35 ;  /* 0x00007610ff237816 */ /* 0x000fc40000000023 */
[----:B------:R-:W-:Y:S01]  /*fe00*/  PRMT R33, RZ, 0x7610, R33 ;  /* 0x00007610ff217816 */ /* 0x000fe20000000021 */
[----:B------:R-:W4:Y:S01]  /*fe10*/  LDL R58, [R1+0xc20] ;  /* 0x000c2000013a7983 */ /* 0x000f220000100800 */
[----:B0-----:R-:W-:-:S03]  /*fe20*/  @!P5 IMAD.MOV.U32 R41, RZ, RZ, R61 ;  /* 0x000000ffff29d224 */ /* 0x001fc600078e003d */
[----:B------:R-:W3:Y:S04]  /*fe30*/  LDL R61, [R1+0xba0] ;  /* 0x000ba000013d7983 */ /* 0x000ee80000100800 */
[----:B------:R0:W4:Y:S02]  /*fe40*/  @!P5 LDG.E.U8 R39, desc[UR18][R40.64] ;  /* 0x000000122827d981 */ /* 0x000124000c1e1100 */
[----:B0-----:R-:W-:Y:S02]  /*fe50*/  @!P0 IMAD.MOV.U32 R40, RZ, RZ, R57 ;  /* 0x000000ffff288224 */ /* 0x001fe400078e0039 */
[----:B------:R-:W-:Y:S02]  /*fe60*/  @!P0 IMAD.MOV.U32 R41, RZ, RZ, R56 ;  /* 0x000000ffff298224 */ /* 0x000fe400078e0038 */
[----:B------:R-:W-:-:S02]  /*fe70*/  IMAD.MOV.U32 R57, RZ, RZ, R50 ;  /* 0x000000ffff397224 */ /* 0x000fc400078e0032 */
[----:B------:R-:W-:Y:S01]  /*fe80*/  IMAD.MOV.U32 R56, RZ, RZ, R51 ;  /* 0x000000ffff387224 */ /* 0x000fe200078e0033 */
[----:B------:R-:W4:Y:S04]  /*fe90*/  LDL R50, [R1+0xbdc] ;  /* 0x000bdc0001327983 */ /* 0x000f280000100800 */
[----:B------:R-:W4:Y:S04]  /*fea0*/  LDL R51, [R1+0xbe0] ;  /* 0x000be00001337983 */ /* 0x000f280000100800 */
[----:B------:R0:W4:Y:S01]  /*feb0*/  @!P0 LDG.E.U8 R36, desc[UR18][R40.64] ;  /* 0x0000001228248981 */ /* 0x000122000c1e1100 */
[----:B------:R-:W-:Y:S01]  /*fec0*/  ISETP.GE.U32.AND P3, PT, R37, 0x7fffff5a, PT ;  /* 0x7fffff5a2500780c */ /* 0x000fe20003f66070 */
[----:B------:R-:W-:-:S05]  /*fed0*/  VIADD R37, R31, 0xffffffd1 ;  /* 0xffffffd11f257836 */ /* 0x000fca0000000000 */
[----:B------:R-:W-:Y:S01]  /*fee0*/  ISETP.GE.U32.AND P1, PT, R37, 0x7fffff52, PT ;  /* 0x7fffff522500780c */ /* 0x000fe20003f26070 */
[----:B------:R-:W-:-:S05]  /*fef0*/  VIADD R37, R31, 0xffffffc9 ;  /* 0xffffffc91f257836 */ /* 0x000fca0000000000 */
[----:B------:R-:W-:Y:S01]  /*ff00*/  ISETP.GE.U32.AND P4, PT, R37, 0x7fffff4a, PT ;  /* 0x7fffff4a2500780c */ /* 0x000fe20003f86070 */
[----:B------:R-:W-:-:S05]  /*ff10*/  VIADD R37, R31, 0xffffffc1 ;  /* 0xffffffc11f257836 */ /* 0x000fca0000000000 */
[----:B------:R-:W-:Y:S02]  /*ff20*/  ISETP.GE.U32.AND P6, PT, R37, 0x7fffff42, PT ;  /* 0x7fffff422500780c */ /* 0x000fe40003fc6070 */
[----:B--2---:R-:W-:Y:S01]  /*ff30*/  @!P1 LOP3.LUT R49, R49, R48, RZ, 0x3c, !PT ;  /* 0x0000003031319212 */ /* 0x004fe200078e3cff */
[----:B0-----:R-:W-:-:S03]  /*ff40*/  @!P3 IMAD.MOV.U32 R40, RZ, RZ, R52 ;  /* 0x000000ffff28b224 */ /* 0x001fc600078e0034 */
[C---:B------:R-:W-:Y:S01]  /*ff50*/  @!P1 LOP3.LUT R48, R49.reuse, R48, RZ, 0x3c, !PT ;  /* 0x0000003031309212 */ /* 0x040fe200078e3cff */
[----:B------:R-:W-:Y:S01]  /*ff60*/  @!P3 IMAD.MOV.U32 R41, RZ, RZ, R59 ;  /* 0x000000ffff29b224 */ /* 0x000fe200078e003b */
[----:B------:R-:W-:Y:S02]  /*ff70*/  PRMT R16, RZ, 0x7610, R16 ;  /* 0x00007610ff107816 */ /* 0x000fe40000000010 */
[----:B------:R-:W-:Y:S02]  /*ff80*/  @!P1 LOP3.LUT R49, R49, R48, RZ, 0x3c, !PT ;  /* 0x0000003031319212 */ /* 0x000fe400078e3cff */
[----:B------:R-:W2:Y:S01]  /*ff90*/  @!P3 LDG.E.U8 R35, desc[UR18][R40.64] ;  /* 0x000000122823b981 */ /* 0x000ea2000c1e1100 */
[----:B------:R-:W-:-:S03]  /*ffa0*/  IMAD.MOV.U32 R59, RZ, RZ, R53 ;  /* 0x000000ffff3b7224 */ /* 0x000fc600078e0035 */
[----:B------:R-:W2:Y:S01]  /*ffb0*/  @!P1 LDG.E.U8 R33, desc[UR18][R48.64] ;  /* 0x0000001230219981 */ /* 0x000ea2000c1e1100 */
[----:B------:R-:W-:-:S03]  /*ffc0*/  PRMT R8, RZ, 0x7610, R8 ;  /* 0x00007610ff087816 */ /* 0x000fc60000000008 */
[----:B------:R-:W2:Y:S04]  /*ffd0*/  LDL R41, [R1+0xc1c] ;  /* 0x000c1c0001297983 */ /* 0x000ea80000100800 */
[----:B------:R-:W2:Y:S04]  /*ffe0*/  LDL.LU.64 R48, [R1+0x1648] ;  /* 0x0016480001307983 */ /* 0x000ea80000300a00 */
[----:B------:R-:W2:Y:S01]  /*fff0*/  LDL R52, [R1+0xc5c] ;  /* 0x000c5c0001347983 */ /* 0x000ea20000100800 */
[----:B---3--:R-:W-:-:S04]  /*10000*/  @!P4 LOP3.LUT R61, R61, R60, RZ, 0x3c, !PT ;  /* 0x0000003c3d3dc212 */ /* 0x008fc800078e3cff */
[----:B------:R-:W-:-:S04]  /*10010*/  @!P4 LOP3.LUT R60, R61, R60, RZ, 0x3c, !PT ;  /* 0x0000003c3d3cc212 */ /* 0x000fc800078e3cff */
[----:B------:R-:W-:Y:S01]  /*10020*/  @!P4 LOP3.LUT R61, R61, R60, RZ, 0x3c, !PT ;  /* 0x0000003c3d3dc212 */ /* 0x000fe200078e3cff */
[----:B----4-:R-:W-:Y:S04]  /*10030*/  STL [R1+0x390], R39 ;  /* 0x0003902701007387 */ /* 0x010fe80000100800 */
[----:B------:R0:W3:Y:S04]  /*10040*/  @!P4 LDG.E.U8 R16, desc[UR18][R60.64] ;  /* 0x000000123c10c981 */ /* 0x0000e8000c1e1100 */
[----:B------:R-:W4:Y:S01]  /*10050*/  LDL R53, [R1+0xc60] ;  /* 0x000c600001357983 */ /* 0x000f220000100800 */
[----:B------:R-:W-:Y:S01]  /*10060*/  @!P6 LOP3.LUT R51, R51, R50, RZ, 0x3c, !PT ;  /* 0x000000323333e212 */ /* 0x000fe200078e3cff */
[----:B0-----:R-:W-:-:S02]  /*10070*/  IMAD.MOV.U32 R61, RZ, RZ, R54 ;  /* 0x000000ffff3d7224 */ /* 0x001fc400078e0036 */
[----:B------:R-:W3:Y:S01]  /*10080*/  LDL R54, [R1+0xc9c] ;  /* 0x000c9c0001367983 */ /* 0x000ee20000100800 */
[C---:B------:R-:W-:Y:S01]  /*10090*/  @!P6 LOP3.LUT R50, R51.reuse, R50, RZ, 0x3c, !PT ;  /* 0x000000323332e212 */ /* 0x040fe200078e3cff */
[----:B------:R-:W-:Y:S02]  /*100a0*/  IMAD.MOV.U32 R60, RZ, RZ, R55 ;  /* 0x000000ffff3c7224 */ /* 0x000fe400078e0037 */
[----:B------:R-:W-:Y:S01]  /*100b0*/  STL [R1+0x38c], R36 ;  /* 0x00038c2401007387 */ /* 0x000fe20000100800 */
[----:B------:R-:W-:-:S03]  /*100c0*/  @!P6 LOP3.LUT R51, R51, R50, RZ, 0x3c, !PT ;  /* 0x000000323333e212 */ /* 0x000fc600078e3cff */
[----:B------:R-:W3:Y:S04]  /*100d0*/  LDL R55, [R1+0xca0] ;  /* 0x000ca00001377983 */ /* 0x000ee80000100800 */
[----:B------:R-:W3:Y:S01]  /*100e0*/  @!P6 LDG.E.U8 R8, desc[UR18][R50.64] ;  /* 0x000000123208e981 */ /* 0x000ee2000c1e1100 */
[----:B------:R-:W-:-:S05]  /*100f0*/  VIADD R37, R31, 0xffffffb9 ;  /* 0xffffffb91f257836 */ /* 0x000fca0000000000 */
[----:B------:R-:W-:Y:S01]  /*10100*/  ISETP.GE.U32.AND P5, PT, R37, 0x7fffff3a, PT ;  /* 0x7fffff3a2500780c */ /* 0x000fe20003fa6070 */
[----:B------:R-:W-:Y:S01]  /*10110*/  VIADD R37, R31, 0xffffffb1 ;  /* 0xffffffb11f257836 */ /* 0x000fe20000000000 */
[----:B------:R-:W-:Y:S01]  /*10120*/  PRMT R28, RZ, 0x7610, R28 ;  /* 0x00007610ff1c7816 */ /* 0x000fe2000000001c */
[----:B------:R-:W3:Y:S03]  /*10130*/  LDL.LU.64 R50, [R1+0x1640] ;  /* 0x0016400001327983 */ /* 0x000ee60000300a00 */
[----:B------:R-:W-:Y:S01]  /*10140*/  ISETP.GE.U32.AND P0, PT, R37, 0x7fffff32, PT ;  /* 0x7fffff322500780c */ /* 0x000fe20003f06070 */
[----:B------:R-:W-:-:S05]  /*10150*/  VIADD R37, R31, 0xffffffa9 ;  /* 0xffffffa91f257836 */ /* 0x000fca0000000000 */
[----:B------:R-:W-:Y:S01]  /*10160*/  ISETP.GE.U32.AND P3, PT, R37, 0x7fffff2a, PT ;  /* 0x7fffff2a2500780c */ /* 0x000fe20003f66070 */
[----:B------:R-:W-:Y:S01]  /*10170*/  @!P5 IMAD.MOV.U32 R40, RZ, RZ, R58 ;  /* 0x000000ffff28d224 */ /* 0x000fe200078e003a */
[----:B------:R-:W-:Y:S02]  /*10180*/  PRMT R7, RZ, 0x7610, R7 ;  /* 0x00007610ff077816 */ /* 0x000fe40000000007 */
[----:B------:R-:W-:Y:S02]  /*10190*/  PRMT R6, RZ, 0x7610, R6 ;  /* 0x00007610ff067816 */ /* 0x000fe40000000006 */
[----:B--2---:R0:W2:Y:S01]  /*101a0*/  @!P5 LDG.E.U8 R28, desc[UR18][R40.64] ;  /* 0x00000012281cd981 */ /* 0x0040a2000c1e1100 */
[----:B----4-:R-:W-:-:S04]  /*101b0*/  @!P0 LOP3.LUT R53, R53, R52, RZ, 0x3c, !PT ;  /* 0x0000003435358212 */ /* 0x010fc800078e3cff */
[----:B------:R-:W-:-:S04]  /*101c0*/  @!P0 LOP3.LUT R52, R53, R52, RZ, 0x3c, !PT ;  /* 0x0000003435348212 */ /* 0x000fc800078e3cff */
[----:B------:R-:W-:-:S05]  /*101d0*/  @!P0 LOP3.LUT R53, R53, R52, RZ, 0x3c, !PT ;  /* 0x0000003435358212 */ /* 0x000fca00078e3cff */
[----:B------:R-:W4:Y:S01]  /*101e0*/  @!P0 LDG.E.U8 R7, desc[UR18][R52.64] ;  /* 0x0000001234078981 */ /* 0x000f22000c1e1100 */
[----:B---3--:R-:W-:-:S03]  /*101f0*/  @!P3 LOP3.LUT R55, R55, R54, RZ, 0x3c, !PT ;  /* 0x000000363737b212 */ /* 0x008fc600078e3cff */
[----:B------:R1:W-:Y:S01]  /*10200*/  STL [R1+0x37c], R8 ;  /* 0x00037c0801007387 */ /* 0x0003e20000100800 */
[----:B------:R-:W-:-:S03]  /*10210*/  @!P3 LOP3.LUT R54, R55, R54, RZ, 0x3c, !PT ;  /* 0x000000363736b212 */ /* 0x000fc600078e3cff */
[----:B------:R-:W-:Y:S01]  /*10220*/  STL [R1+0x388], R35 ;  /* 0x0003882301007387 */ /* 0x000fe20000100800 */
[----:B------:R-:W-:-:S03]  /*10230*/  @!P3 LOP3.LUT R55, R55, R54, RZ, 0x3c, !PT ;  /* 0x000000363737b212 */ /* 0x000fc600078e3cff */
[----:B------:R3:W-:Y:S01]  /*10240*/  STL [R1+0x380], R16 ;  /* 0x0003801001007387 */ /* 0x0007e20000100800 */
[----:B-1----:R-:W-:-:S03]  /*10250*/  IMAD.MOV.U32 R8, RZ, RZ, R56 ;  /* 0x000000ffff087224 */ /* 0x002fc600078e0038 */
[----:B------:R-:W4:Y:S04]  /*10260*/  LDL R56, [R1+0xcdc] ;  /* 0x000cdc0001387983 */ /* 0x000f280000100800 */
[----:B------:R-:W4:Y:S01]  /*10270*/  @!P3 LDG.E.U8 R6, desc[UR18][R54.64] ;  /* 0x000000123606b981 */ /* 0x000f22000c1e1100 */
[----:B---3--:R-:W-:-:S03]  /*10280*/  IMAD.MOV.U32 R16, RZ, RZ, R57 ;  /* 0x000000ffff107224 */ /* 0x008fc600078e0039 */
[----:B------:R-:W3:Y:S01]  /*10290*/  LDL R57, [R1+0xce0] ;  /* 0x000ce00001397983 */ /* 0x000ee20000100800 */
[----:B------:R-:W-:-:S05]  /*102a0*/  VIADD R37, R31, 0xffffffa1 ;  /* 0xffffffa11f257836 */ /* 0x000fca0000000000 */
[----:B------:R-:W-:Y:S01]  /*102b0*/  ISETP.GE.U32.AND P1, PT, R37, 0x7fffff22, PT ;  /* 0x7fffff222500780c */ /* 0x000fe20003f26070 */
[----:B------:R-:W-:Y:S01]  /*102c0*/  STL [R1+0x384], R33 ;  /* 0x0003842101007387 */ /* 0x000fe20000100800 */
[----:B0-----:R-:W-:-:S03]  /*102d0*/  IMAD.MOV.U32 R41, RZ, RZ, R59 ;  /* 0x000000ffff297224 */ /* 0x001fc600078e003b */
[----:B--2---:R0:W-:Y:S04]  /*102e0*/  STL [R1+0x360], R28 ;  /* 0x0003601c01007387 */ /* 0x0041e80000100800 */
[----:B------:R-:W2:Y:S04]  /*102f0*/  LDL R40, [R1+0xd20] ;  /* 0x000d200001287983 */ /* 0x000ea80000100800 */
[----:B0-----:R-:W2:Y:S04]  /*10300*/  LDL R28, [R1+0xd1c] ;  /* 0x000d1c00011c7983 */ /* 0x001ea80000100800 */
[----:B------:R-:W2:Y:S04]  /*10310*/  LDL.LU.64 R52, [R1+0x1638] ;  /* 0x0016380001347983 */ /* 0x000ea80000300a00 */
[----:B------:R-:W2:Y:S04]  /*10320*/  LDL R58, [R1+0xd54] ;  /* 0x000d5400013a7983 */ /* 0x000ea80000100800 */
[----:B------:R-:W2:Y:S01]  /*10330*/  LDL R59, [R1+0xd58] ;  /* 0x000d5800013b7983 */ /* 0x000ea20000100800 */
[----:B------:R-:W-:-:S03]  /*10340*/  PRMT R29, RZ, 0x7610, R29 ;  /* 0x00007610ff1d7816 */ /* 0x000fc6000000001d */
[----:B------:R-:W2:Y:S04]  /*10350*/  LDL.LU.64 R54, [R1+0x1630] ;  /* 0x0016300001367983 */ /* 0x000ea80000300a00 */
[----:B----4-:R0:W-:Y:S02]  /*10360*/  STL [R1+0x35c], R7 ;  /* 0x00035c0701007387 */ /* 0x0101e40000100800 */
[----:B0-----:R-:W-:Y:S01]  /*10370*/  IMAD.MOV.U32 R7, RZ, RZ, R60 ;  /* 0x000000ffff077224 */ /* 0x001fe200078e003c */
[-C--:B---3--:R-:W-:Y:S01]  /*10380*/  @!P1 LOP3.LUT R57, R57, R56.reuse, RZ, 0x3c, !PT ;  /* 0x0000003839399212 */ /* 0x088fe200078e3cff */
[----:B------:R0:W-:Y:S03]  /*10390*/  STL [R1+0x358], R6 ;  /* 0x0003580601007387 */ /* 0x0001e60000100800 */
[C---:B------:R-:W-:Y:S01]  /*103a0*/  @!P1 LOP3.LUT R56, R57.reuse, R56, RZ, 0x3c, !PT ;  /* 0x0000003839389212 */ /* 0x040fe200078e3cff */
[----:B------:R-:W3:Y:S03]  /*103b0*/  LDL R60, [R1+0xd8c] ;  /* 0x000d8c00013c7983 */ /* 0x000ee60000100800 */
[----:B------:R-:W-:Y:S01]  /*103c0*/  @!P1 LOP3.LUT R57, R57, R56, RZ, 0x3c, !PT ;  /* 0x0000003839399212 */ /* 0x000fe200078e3cff */
[----:B0-----:R-:W-:-:S02]  /*103d0*/  IMAD.MOV.U32 R6, RZ, RZ, R61 ;  /* 0x000000ffff067224 */ /* 0x001fc400078e003d */
[----:B------:R-:W3:Y:S04]  /*103e0*/  LDL R61, [R1+0xd90] ;  /* 0x000d9000013d7983 */ /* 0x000ee80000100800 */
[----:B------:R-:W4:Y:S01]  /*103f0*/  @!P1 LDG.E.U8 R29, desc[UR18][R56.64] ;  /* 0x00000012381d9981 */ /* 0x000f22000c1e1100 */
[----:B------:R-:W-:-:S05]  /*10400*/  VIADD R37, R31, 0xffffff99 ;  /* 0xffffff991f257836 */ /* 0x000fca0000000000 */
[----:B------:R-:W-:Y:S01]  /*10410*/  ISETP.GE.U32.AND P4, PT, R37, 0x7fffff1a, PT ;  /* 0x7fffff1a2500780c */ /* 0x000fe20003f86070 */
[----:B------:R-:W-:Y:S01]  /*10420*/  VIADD R37, R31, 0xffffff91 ;  /* 0xffffff911f257836 */ /* 0x000fe20000000000 */
[----:B------:R-:W-:Y:S01]  /*10430*/  PRMT R18, RZ, 0x7610, R18 ;  /* 0x00007610ff127816 */ /* 0x000fe20000000012 */
[----:B------:R-:W4:Y:S03]  /*10440*/  LDL.LU.64 R56, [R1+0x1628] ;  /* 0x0016280001387983 */ /* 0x000f260000300a00 */
[----:B------:R-:W-:Y:S01]  /*10450*/  ISETP.GE.U32.AND P6, PT, R37, 0x7fffff12, PT ;  /* 0x7fffff122500780c */ /* 0x000fe20003fc6070 */
[----:B------:R-:W-:Y:S01]  /*10460*/  VIADD R37, R31, 0xffffff89 ;  /* 0xffffff891f257836 */ /* 0x000fe20000000000 */
[----:B------:R-:W4:Y:S04]  /*10470*/  LDL R33, [R1+0xdc8] ;  /* 0x000dc80001217983 */ /* 0x000f280000100800 */
[----:B------:R-:W-:-:S07]  /*10480*/  ISETP.GE.U32.AND P5, PT, R37, 0x7fffff0a, PT ;  /* 0x7fffff0a2500780c */ /* 0x000fce0003fa6070 */
[----:B--2---:R-:W-:-:S04]  /*10490*/  @!P6 LOP3.LUT R59, R59, R58, RZ, 0x3c, !PT ;  /* 0x0000003a3b3be212 */ /* 0x004fc800078e3cff */
[----:B------:R-:W-:-:S04]  /*104a0*/  @!P6 LOP3.LUT R58, R59, R58, RZ, 0x3c, !PT ;  /* 0x0000003a3b3ae212 */ /* 0x000fc800078e3cff */
[----:B------:R-:W-:Y:S02]  /*104b0*/  @!P6 LOP3.LUT R59, R59, R58, RZ, 0x3c, !PT ;  /* 0x0000003a3b3be212 */ /* 0x000fe400078e3cff */
[----:B------:R-:W-:Y:S02]  /*104c0*/  PRMT R21, RZ, 0x7610, R21 ;  /* 0x00007610ff157816 */ /* 0x000fe40000000015 */
[----:B------:R-:W-:Y:S01]  /*104d0*/  PRMT R20, RZ, 0x7610, R20 ;  /* 0x00007610ff147816 */ /* 0x000fe20000000014 */
[----:B------:R-:W2:Y:S01]  /*104e0*/  @!P6 LDG.E.U8 R18, desc[UR18][R58.64] ;  /* 0x000000123a12e981 */ /* 0x000ea2000c1e1100 */
[----:B---3--:R-:W-:-:S04]  /*104f0*/  @!P5 LOP3.LUT R61, R61, R60, RZ, 0x3c, !PT ;  /* 0x0000003c3d3dd212 */ /* 0x008fc800078e3cff */
[C---:B------:R-:W-:Y:S01]  /*10500*/  @!P5 LOP3.LUT R60, R61.reuse, R60, RZ, 0x3c, !PT ;  /* 0x0000003c3d3cd212 */ /* 0x040fe200078e3cff */
[----:B----4-:R0:W-:Y:S03]  /*10510*/  STL [R1+0x354], R29 ;  /* 0x0003541d01007387 */ /* 0x0101e60000100800 */
[----:B------:R-:W-:-:S05]  /*10520*/  @!P5 LOP3.LUT R61, R61, R60, RZ, 0x3c, !PT ;  /* 0x0000003c3d3dd212 */ /* 0x000fca00078e3cff */
[----:B------:R-:W3:Y:S01]  /*10530*/  @!P5 LDG.E.U8 R20, desc[UR18][R60.64] ;  /* 0x000000123c14d981 */ /* 0x000ee2000c1e1100 */
[----:B0-----:R-:W-:Y:S02]  /*10540*/  @!P4 IMAD.MOV.U32 R29, RZ, RZ, R28 ;  /* 0x000000ffff1dc224 */ /* 0x001fe400078e001c */
[----:B------:R-:W-:-:S05]  /*10550*/  @!P4 IMAD.MOV.U32 R28, RZ, RZ, R40 ;  /* 0x000000ffff1cc224 */ /* 0x000fca00078e0028 */
[----:B------:R-:W4:Y:S01]  /*10560*/  @!P4 LDG.E.U8 R21, desc[UR18][R28.64] ;  /* 0x000000121c15c981 */ /* 0x000f22000c1e1100 */
[----:B------:R-:W-:-:S05]  /*10570*/  VIADD R37, R31, 0xffffff81 ;  /* 0xffffff811f257836 */ /* 0x000fca0000000000 */
[----:B------:R-:W-:Y:S01]  /*10580*/  ISETP.GE.U32.AND P0, PT, R37, 0x7fffff02, PT ;  /* 0x7fffff022500780c */ /* 0x000fe20003f06070 */
[----:B------:R-:W3:Y:S04]  /*10590*/  LDL R29, [R1+0x204] ;  /* 0x00020400011d7983 */ /* 0x000ee80000100800 */
[----:B------:R-:W3:Y:S04]  /*105a0*/  LDL R28, [R1+0x208] ;  /* 0x00020800011c7983 */ /* 0x000ee80000100800 */
[----:B------:R-:W3:Y:S04]  /*105b0*/  LDL.LU.64 R58, [R1+0x1620] ;  /* 0x00162000013a7983 */ /* 0x000ee80000300a00 */
[----:B--2---:R0:W-:Y:S04]  /*105c0*/  STL [R1+0x34c], R18 ;  /* 0x00034c1201007387 */ /* 0x0041e80000100800 */
[----:B------:R-:W2:Y:S01]  /*105d0*/  LDL R40, [R1+0x244] ;  /* 0x0002440001287983 */ /* 0x000ea20000100800 */
[----:B0-----:R-:W-:-:S03]  /*105e0*/  IMAD.MOV.U32 R18, RZ, RZ, R41 ;  /* 0x000000ffff127224 */ /* 0x001fc600078e0029 */
[----:B------:R-:W2:Y:S04]  /*105f0*/  LDL R41, [R1+0x248] ;  /* 0x0002480001297983 */ /* 0x000ea80000100800 */
[----:B------:R-:W2:Y:S01]  /*10600*/  LDL.LU.64 R60, [R1+0x1618] ;  /* 0x00161800013c7983 */ /* 0x000ea20000300a00 */
[----:B------:R-:W-:Y:S01]  /*10610*/  PRMT R30, RZ, 0x7610, R30 ;  /* 0x00007610ff1e7816 */ /* 0x000fe2000000001e */
[----:B------:R-:W-:Y:S02]  /*10620*/  @!P0 IMAD.MOV.U32 R35, RZ, RZ, R34 ;  /* 0x000000ffff238224 */ /* 0x000fe400078e0022 */
[----:B------:R-:W-:-:S05]  /*10630*/  @!P0 IMAD.MOV.U32 R34, RZ, RZ, R33 ;  /* 0x000000ffff228224 */ /* 0x000fca00078e0021 */
[----:B------:R-:W2:Y:S04]  /*10640*/  @!P0 LDG.E.U8 R30, desc[UR18][R34.64] ;  /* 0x00000012221e8981 */ /* 0x000ea8000c1e1100 */
[----:B----4-:R0:W-:Y:S04]  /*10650*/  STL [R1+0x350], R21 ;  /* 0x0003501501007387 */ /* 0x0101e80000100800 */
[----:B---3--:R1:W-:Y:S04]  /*10660*/  STL [R1+0x348], R20 ;  /* 0x0003481401007387 */ /* 0x0083e80000100800 */
[----:B------:R-:W3:Y:S01]  /*10670*/  LDL R34, [R1+0xae4] ;  /* 0x000ae40001227983 */ /* 0x000ee20000100800 */
[----:B0-----:R-:W-:-:S02]  /*10680*/  IMAD.MOV.U32 R21, RZ, RZ, R16 ;  /* 0x000000ffff157224 */ /* 0x001fc400078e0010 */
[----:B------:R-:W-:Y:S01]  /*10690*/  IMAD.MOV.U32 R16, RZ, RZ, R7 ;  /* 0x000000ffff107224 */ /* 0x000fe200078e0007 */
[----:B------:R-:W4:Y:S01]  /*106a0*/  LDL R33, [R1+0xae8] ;  /* 0x000ae80001217983 */ /* 0x000f220000100800 */
[----:B-1----:R-:W-:-:S03]  /*106b0*/  IMAD.MOV.U32 R20, RZ, RZ, R6 ;  /* 0x000000ffff147224 */ /* 0x002fc600078e0006 */
[----:B------:R-:W3:Y:S04]  /*106c0*/  LDL R6, [R1+0xaa4] ;  /* 0x000aa40001067983 */ /* 0x000ee80000100800 */
[----:B------:R-:W3:Y:S01]  /*106d0*/  LDL R7, [R1+0xaa8] ;  /* 0x000aa80001077983 */ /* 0x000ee20000100800 */
[----:B------:R-:W-:-:S05]  /*106e0*/  VIADD R37, R31, 0xfffffff8 ;  /* 0xfffffff81f257836 */ /* 0x000fca0000000000 */
[----:B------:R-:W-:Y:S01]  /*106f0*/  ISETP.GE.U32.AND P3, PT, R37, 0x7fffff79, PT ;  /* 0x7fffff792500780c */ /* 0x000fe20003f66070 */
[----:B------:R-:W-:-:S05]  /*10700*/  VIADD R37, R31, 0xfffffff0 ;  /* 0xfffffff01f257836 */ /* 0x000fca0000000000 */
[----:B------:R-:W-:Y:S01]  /*10710*/  ISETP.GE.U32.AND P1, PT, R37, 0x7fffff71, PT ;  /* 0x7fffff712500780c */ /* 0x000fe20003f26070 */
[----:B------:R-:W-:-:S05]  /*10720*/  VIADD R37, R31, 0xffffffe8 ;  /* 0xffffffe81f257836 */ /* 0x000fca0000000000 */
[----:B------:R-:W-:Y:S01]  /*10730*/  ISETP.GE.U32.AND P4, PT, R37, 0x7fffff69, PT ;  /* 0x7fffff692500780c */ /* 0x000fe20003f86070 */
[----:B------:R-:W-:-:S05]  /*10740*/  VIADD R37, R31, 0xffffffe0 ;  /* 0xffffffe01f257836 */ /* 0x000fca0000000000 */
[----:B------:R-:W-:Y:S02]  /*10750*/  ISETP.GE.U32.AND P6, PT, R37, 0x7fffff61, PT ;  /* 0x7fffff612500780c */ /* 0x000fe40003fc6070 */
[-C--:B--2---:R-:W-:Y:S02]  /*10760*/  @!P1 LOP3.LUT R41, R41, R40.reuse, RZ, 0x3c, !PT ;  /* 0x0000002829299212 */ /* 0x084fe400078e3cff */
[----:B------:R-:W-:Y:S02]  /*10770*/  PRMT R26, RZ, 0x7610, R26 ;  /* 0x00007610ff1a7816 */ /* 0x000fe4000000001a */
[C---:B------:R-:W-:Y:S02]  /*10780*/  @!P1 LOP3.LUT R40, R41.reuse, R40, RZ, 0x3c, !PT ;  /* 0x0000002829289212 */ /* 0x040fe400078e3cff */
[----:B------:R-:W-:Y:S02]  /*10790*/  PRMT R25, RZ, 0x7610, R25 ;  /* 0x00007610ff197816 */ /* 0x000fe40000000019 */
[----:B------:R-:W-:Y:S01]  /*107a0*/  @!P1 LOP3.LUT R41, R41, R40, RZ, 0x3c, !PT ;  /* 0x0000002829299212 */ /* 0x000fe200078e3cff */
[----:B------:R-:W2:Y:S01]  /*107b0*/  @!P3 LDG.E.U8 R26, desc[UR18][R28.64] ;  /* 0x000000121c1ab981 */ /* 0x000ea2000c1e1100 */
[----:B------:R-:W-:-:S02]  /*107c0*/  PRMT R24, RZ, 0x7610, R24 ;  /* 0x00007610ff187816 */ /* 0x000fc40000000018 */
[----:B------:R-:W-:Y:S01]  /*107d0*/  PRMT R32, RZ, 0x7610, R32 ;  /* 0x00007610ff207816 */ /* 0x000fe20000000020 */
[----:B------:R-:W2:Y:S04]  /*107e0*/  @!P1 LDG.E.U8 R25, desc[UR18][R40.64] ;  /* 0x0000001228199981 */ /* 0x000ea8000c1e1100 */
[----:B------:R0:W-:Y:S04]  /*107f0*/  STL [R1+0x344], R30 ;  /* 0x0003441e01007387 */ /* 0x0001e80000100800 */
[----:B------:R-:W2:Y:S04]  /*10800*/  LDL R29, [R1+0xb28] ;  /* 0x000b2800011d7983 */ /* 0x000ea80000100800 */
[----:B0-----:R-:W2:Y:S01]  /*10810*/  LDL R30, [R1+0xb24] ;  /* 0x000b2400011e7983 */ /* 0x001ea20000100800 */
[----:B---3--:R-:W-:Y:S01]  /*10820*/  @!P4 LOP3.LUT R7, R7, R6, RZ, 0x3c, !PT ;  /* 0x000000060707c212 */ /* 0x008fe200078e3cff */
[----:B------:R-:W-:-:S02]  /*10830*/  @!P6 IMAD.MOV.U32 R35, RZ, RZ, R34 ;  /* 0x000000ffff23e224 */ /* 0x000fc400078e0022 */
[----:B------:R-:W3:Y:S01]  /*10840*/  LDL.LU.64 R40, [R1+0x1610] ;  /* 0x0016100001287983 */ /* 0x000ee20000300a00 */
[C---:B------:R-:W-:Y:S01]  /*10850*/  @!P4 LOP3.LUT R6, R7.reuse, R6, RZ, 0x3c, !PT ;  /* 0x000000060706c212 */ /* 0x040fe200078e3cff */
[----:B----4-:R-:W-:Y:S02]  /*10860*/  @!P6 IMAD.MOV.U32 R34, RZ, RZ, R33 ;  /* 0x000000ffff22e224 */ /* 0x010fe400078e0021 */
[----:B------:R-:W4:Y:S01]  /*10870*/  LDL R28, [R1+0xb64] ;  /* 0x000b6400011c7983 */ /* 0x000f220000100800 */
[----:B------:R-:W-:-:S03]  /*10880*/  @!P4 LOP3.LUT R7, R7, R6, RZ, 0x3c, !PT ;  /* 0x000000060707c212 */ /* 0x000fc600078e3cff */
[----:B------:R-:W3:Y:S04]  /*10890*/  @!P6 LDG.E.U8 R32, desc[UR18][R34.64] ;  /* 0x000000122220e981 */ /* 0x000ee8000c1e1100 */
[----:B------:R-:W3:Y:S01]  /*108a0*/  @!P4 LDG.E.U8 R24, desc[UR18][R6.64] ;  /* 0x000000120618c981 */ /* 0x000ee2000c1e1100 */
[----:B------:R-:W-:-:S05]  /*108b0*/  VIADD R37, R31, 0xffffffd8 ;  /* 0xffffffd81f257836 */ /* 0x000fca0000000000 */
[----:B------:R-:W-:Y:S02]  /*108c0*/  ISETP.GE.U32.AND P5, PT, R37, 0x7fffff59, PT ;  /* 0x7fffff592500780c */ /* 0x000fe40003fa6070 */
[----:B------:R-:W-:Y:S01]  /*108d0*/  PRMT R27, RZ, 0x7610, R27 ;  /* 0x00007610ff1b7816 */ /* 0x000fe2000000001b */
[----:B--2---:R0:W-:Y:S04]  /*108e0*/  STL [R1+0x340], R26 ;  /* 0x0003401a01007387 */ /* 0x0041e80000100800 */
[----:B0-----:R-:W2:Y:S04]  /*108f0*/  LDL R26, [R1+0xb68] ;  /* 0x000b6800011a7983 */ /* 0x001ea80000100800 */
[----:B------:R-:W2:Y:S04]  /*10900*/  LDL.LU.64 R6, [R1+0x1608] ;  /* 0x0016080001067983 */ /* 0x000ea80000300a00 */
[----:B------:R0:W-:Y:S01]  /*10910*/  STL [R1+0x33c], R25 ;  /* 0x00033c1901007387 */ /* 0x0001e20000100800 */
[----:B------:R-:W-:-:S03]  /*10920*/  @!P5 IMAD.MOV.U32 R33, RZ, RZ, R30 ;  /* 0x000000ffff21d224 */ /* 0x000fc600078e001e */
[----:B0-----:R-:W2:Y:S04]  /*10930*/  LDL R25, [R1+0xba4] ;  /* 0x000ba40001197983 */ /* 0x001ea80000100800 */
[----:B---3--:R0:W-:Y:S04]  /*10940*/  STL [R1+0x300], R24 ;  /* 0x0003001801007387 */ /* 0x0081e80000100800 */
[----:B0-----:R-:W2:Y:S04]  /*10950*/  LDL R24, [R1+0xba8] ;  /* 0x000ba80001187983 */ /* 0x001ea80000100800 */
[----:B------:R0:W-:Y:S01]  /*10960*/  STL [R1+0x2fc], R32 ;  /* 0x0002fc2001007387 */ /* 0x0001e20000100800 */
[----:B------:R-:W-:Y:S01]  /*10970*/  VIADD R37, R31, 0xffffffd0 ;  /* 0xffffffd01f257836 */ /* 0x000fe20000000000 */
[----:B------:R-:W-:-:S02]  /*10980*/  PRMT R19, RZ, 0x7610, R19 ;  /* 0x00007610ff137816 */ /* 0x000fc40000000013 */
[----:B------:R-:W3:Y:S01]  /*10990*/  LDL R30, [R1+0xbe8] ;  /* 0x000be800011e7983 */ /* 0x000ee20000100800 */
[----:B0-----:R-:W-:-:S05]  /*109a0*/  @!P5 IMAD.MOV.U32 R32, RZ, RZ, R29 ;  /* 0x000000ffff20d224 */ /* 0x001fca00078e001d */
[----:B------:R-:W3:Y:S01]  /*109b0*/  @!P5 LDG.E.U8 R27, desc[UR18][R32.64] ;  /* 0x00000012201bd981 */ /* 0x000ee2000c1e1100 */
[----:B------:R-:W-:-:S03]  /*109c0*/  ISETP.GE.U32.AND P0, PT, R37, 0x7fffff51, PT ;  /* 0x7fffff512500780c */ /* 0x000fc60003f06070 */
[----:B------:R-:W4:Y:S01]  /*109d0*/  LDL R32, [R1+0xbe4] ;  /* 0x000be40001207983 */ /* 0x000f220000100800 */
[----:B------:R-:W-:-:S05]  /*109e0*/  VIADD R37, R31, 0xffffffc8 ;  /* 0xffffffc81f257836 */ /* 0x000fca0000000000 */
[----:B------:R-:W-:Y:S02]  /*109f0*/  ISETP.GE.U32.AND P3, PT, R37, 0x7fffff49, PT ;  /* 0x7fffff492500780c */ /* 0x000fe40003f66070 */
[----:B------:R-:W-:-:S11]  /*10a00*/  PRMT R17, RZ, 0x7610, R17 ;  /* 0x00007610ff117816 */ /* 0x000fd60000000011 */
[----:B--2---:R-:W2:Y:S04]  /*10a10*/  @!P3 LDG.E.U8 R17, desc[UR18][R24.64] ;  /* 0x000000121811b981 */ /* 0x004ea8000c1e1100 */
[----:B---3--:R4:W-:Y:S01]  /*10a20*/  STL [R1+0x2f8], R27 ;  /* 0x0002f81b01007387 */ /* 0x0089e20000100800 */
[----:B------:R-:W-:-:S03]  /*10a30*/  VIADD R37, R31, 0xffffffc0 ;  /* 0xffffffc01f257836 */ /* 0x000fc60000000000 */
[----:B------:R-:W3:Y:S01]  /*10a40*/  LDL R29, [R1+0xc24] ;  /* 0x000c2400011d7983 */ /* 0x000ee20000100800 */
[----:B----4-:R-:W-:-:S05]  /*10a50*/  @!P0 IMAD.MOV.U32 R27, RZ, RZ, R28 ;  /* 0x000000ffff1b8224 */ /* 0x010fca00078e001c */
[----:B------:R-:W4:Y:S01]  /*10a60*/  @!P0 LDG.E.U8 R19, desc[UR18][R26.64] ;  /* 0x000000121a138981 */ /* 0x000f22000c1e1100 */
[----:B------:R-:W-:Y:S02]  /*10a70*/  ISETP.GE.U32.AND P1, PT, R37, 0x7fffff41, PT ;  /* 0x7fffff412500780c */ /* 0x000fe40003f26070 */
[----:B------:R-:W-:-:S11]  /*10a80*/  PRMT R0, RZ, 0x7610, R0 ;  /* 0x00007610ff007816 */ /* 0x000fd60000000000 */
[----:B------:R-:W-:Y:S02]  /*10a90*/  @!P1 IMAD.MOV.U32 R33, RZ, RZ, R32 ;  /* 0x000000ffff219224 */ /* 0x000fe400078e0020 */
[----:B------:R-:W-:-:S05]  /*10aa0*/  @!P1 IMAD.MOV.U32 R32, RZ, RZ, R30 ;  /* 0x000000ffff209224 */ /* 0x000fca00078e001e */
[----:B------:R3:W3:Y:S04]  /*10ab0*/  @!P1 LDG.E.U8 R0, desc[UR18][R32.64] ;  /* 0x0000001220009981 */ /* 0x0006e8000c1e1100 */
[----:B----4-:R0:W-:Y:S04]  /*10ac0*/  STL [R1+0x2f4], R19 ;  /* 0x0002f41301007387 */ /* 0x0101e80000100800 */
[----:B------:R-:W4:Y:S04]  /*10ad0*/  LDL R27, [R1+0xc64] ;  /* 0x000c6400011b7983 */ /* 0x000f280000100800 */
[----:B------:R-:W4:Y:S04]  /*10ae0*/  LDL R28, [R1+0xc68] ;  /* 0x000c6800011c7983 */ /* 0x000f280000100800 */
[----:B0-----:R-:W4:Y:S04]  /*10af0*/  LDL R19, [R1+0xc28] ;  /* 0x000c280001137983 */ /* 0x001f280000100800 */
[----:B--2---:R0:W-:Y:S04]  /*10b00*/  STL [R1+0x2f0], R17 ;  /* 0x0002f01101007387 */ /* 0x0041e80000100800 */
[----:B------:R-:W2:Y:S04]  /*10b10*/  LDL R25, [R1+0xca4] ;  /* 0x000ca40001197983 */ /* 0x000ea80000100800 */
[----:B------:R-:W2:Y:S01]  /*10b20*/  LDL R24, [R1+0xca8] ;  /* 0x000ca80001187983 */ /* 0x000ea20000100800 */
[----:B------:R-:W-:Y:S01]  /*10b30*/  VIADD R37, R31, 0xffffffb8 ;  /* 0xffffffb81f257836 */ /* 0x000fe20000000000 */
[----:B------:R-:W-:-:S02]  /*10b40*/  PRMT R9, RZ, 0x7610, R9 ;  /* 0x00007610ff097816 */ /* 0x000fc40000000009 */
[----:B------:R-:W-:Y:S01]  /*10b50*/  PRMT R22, RZ, 0x7610, R22 ;  /* 0x00007610ff167816 */ /* 0x000fe20000000016 */
[----:B0-----:R-:W2:Y:S01]  /*10b60*/  LDL R17, [R1+0x12a4] ;  /* 0x0012a40001117983 */ /* 0x001ea20000100800 */
[----:B------:R-:W-:Y:S01]  /*10b70*/  ISETP.GE.U32.AND P4, PT, R37, 0x7fffff39, PT ;  /* 0x7fffff392500780c */ /* 0x000fe20003f86070 */
[----:B------:R-:W-:Y:S01]  /*10b80*/  VIADD R37, R31, 0xffffffb0 ;  /* 0xffffffb01f257836 */ /* 0x000fe20000000000 */
[----:B------:R-:W-:Y:S01]  /*10b90*/  PRMT R23, RZ, 0x7610, R23 ;  /* 0x00007610ff177816 */ /* 0x000fe20000000017 */
[----:B------:R-:W2:Y:S03]  /*10ba0*/  LDL R26, [R1+0x1298] ;  /* 0x00129800011a7983 */ /* 0x000ea60000100800 */
[----:B------:R-:W-:Y:S01]  /*10bb0*/  ISETP.GE.U32.AND P6, PT, R37, 0x7fffff31, PT ;  /* 0x7fffff312500780c */ /* 0x000fe20003fc6070 */
[----:B------:R-:W-:-:S06]  /*10bc0*/  VIADD R37, R31, 0xffffffa8 ;  /* 0xffffffa81f257836 */ /* 0x000fcc0000000000 */
[----:B---3--:R-:W-:Y:S01]  /*10bd0*/  @!P4 IMAD.MOV.U32 R33, RZ, RZ, R29 ;  /* 0x000000ffff21c224 */ /* 0x008fe200078e001d */
[----:B------:R-:W-:Y:S01]  /*10be0*/  ISETP.GE.U32.AND P5, PT, R37, 0x7fffff29, PT ;  /* 0x7fffff292500780c */ /* 0x000fe20003fa6070 */
[----:B------:R0:W-:Y:S04]  /*10bf0*/  STL [R1+0x2ec], R0 ;  /* 0x0002ec0001007387 */ /* 0x0001e80000100800 */
[----:B0-----:R-:W3:Y:S01]  /*10c00*/  LDL R0, [R1+0x1244] ;  /* 0x0012440001007983 */ /* 0x001ee20000100800 */
[----:B----4-:R-:W-:-:S05]  /*10c10*/  @!P6 IMAD.MOV.U32 R29, RZ, RZ, R27 ;  /* 0x000000ffff1de224 */ /* 0x010fca00078e001b */
[----:B------:R-:W4:Y:S01]  /*10c20*/  @!P6 LDG.E.U8 R22, desc[UR18][R28.64] ;  /* 0x000000121c16e981 */ /* 0x000f22000c1e1100 */
[----:B------:R-:W-:Y:S02]  /*10c30*/  @!P4 IMAD.MOV.U32 R32, RZ, RZ, R19 ;  /* 0x000000ffff20c224 */ /* 0x000fe400078e0013 */
[----:B------:R-:W-:Y:S01]  /*10c40*/  VIADD R37, R31, 0xffffffa0 ;  /* 0xffffffa01f257836 */ /* 0x000fe20000000000 */
[----:B------:R-:W4:Y:S04]  /*10c50*/  LDL R19, [R1+0x11f0] ;  /* 0x0011f00001137983 */ /* 0x000f280000100800 */
[----:B------:R-:W4:Y:S04]  /*10c60*/  @!P4 LDG.E.U8 R9, desc[UR18][R32.64] ;  /* 0x000000122009c981 */ /* 0x000f28000c1e1100 */
[----:B--2---:R-:W2:Y:S01]  /*10c70*/  @!P5 LDG.E.U8 R23, desc[UR18][R24.64] ;  /* 0x000000121817d981 */ /* 0x004ea2000c1e1100 */
[----:B------:R-:W-:Y:S01]  /*10c80*/  ISETP.GE.U32.AND P0, PT, R37, 0x7fffff21, PT ;  /* 0x7fffff212500780c */ /* 0x000fe20003f06070 */
[----:B------:R-:W-:-:S05]  /*10c90*/  VIADD R37, R31, 0xffffff98 ;  /* 0xffffff981f257836 */ /* 0x000fca0000000000 */
[----:B------:R-:W-:Y:S01]  /*10ca0*/  ISETP.GE.U32.AND P3, PT, R37, 0x7fffff19, PT ;  /* 0x7fffff192500780c */ /* 0x000fe20003f66070 */
[----:B------:R-:W-:-:S05]  /*10cb0*/  VIADD R37, R31, 0xffffff90 ;  /* 0xffffff901f257836 */ /* 0x000fca0000000000 */
[----:B------:R-:W-:Y:S01]  /*10cc0*/  ISETP.GE.U32.AND P1, PT, R37, 0x7fffff11, PT ;  /* 0x7fffff112500780c */ /* 0x000fe20003f26070 */
[----:B------:R-:W-:Y:S01]  /*10cd0*/  IMAD R37, R4, 0x5f, RZ ;  /* 0x0000005f04257824 */ /* 0x000fe200078e02ff */
[----:B------:R-:W-:Y:S02]  /*10ce0*/  ISETP.GE.AND P6, PT, R17, RZ, PT ;  /* 0x000000ff1100720c */ /* 0x000fe40003fc6270 */
[----:B------:R-:W-:Y:S02]  /*10cf0*/  PRMT R5, RZ, 0x7610, R5 ;  /* 0x00007610ff057816 */ /* 0x000fe40000000005 */
[----:B---3--:R-:W-:-:S09]  /*10d00*/  ISETP.GE.AND P5, PT, R0, RZ, PT ;  /* 0x000000ff0000720c */ /* 0x008fd20003fa6270 */
[----:B------:R-:W-:Y:S01]  /*10d10*/  @!P6 IMAD.MOV R13, RZ, RZ, -R13 ;  /* 0x000000ffff0de224 */ /* 0x000fe200078e0a0d */
[----:B----4-:R0:W-:Y:S02]  /*10d20*/  STL [R1+0x2e8], R9 ;  /* 0x0002e80901007387 */ /* 0x0101e40000100800 */
[----:B0-----:R-:W-:-:S05]  /*10d30*/  IADD3 R9, P4, PT, R37, R2, RZ ;  /* 0x0000000225097210 */ /* 0x001fca0007f9e0ff */
[----:B------:R-:W-:Y:S04]  /*10d40*/  STL [R1+0xce8], R9 ;  /* 0x000ce80901007387 */ /* 0x000fe80000100800 */
[----:B------:R0:W-:Y:S04]  /*10d50*/  STL [R1+0x2e4], R22 ;  /* 0x0002e41601007387 */ /* 0x0001e80000100800 */
[----:B------:R-:W3:Y:S01]  /*10d60*/  LDL R17, [R1+0x1178] ;  /* 0x0011780001117983 */ /* 0x000ee20000100800 */
[----:B0-----:R-:W-:-:S05]  /*10d70*/  LEA.HI.X.SX32 R22, R37, R3, 0x1, P4 ;  /* 0x0000000325167211 */ /* 0x001fca00020f0eff */
[----:B------:R-:W-:Y:S04]  /*10d80*/  STL [R1+0xce4], R22 ;  /* 0x000ce41601007387 */ /* 0x000fe80000100800 */
[----:B------:R-:W4:Y:S04]  /*10d90*/  LDL.LU R0, [R1+0x3c] ;  /* 0x00003c0001007983 */ /* 0x000f280000300800 */
[----:B--2---:R0:W-:Y:S02]  /*10da0*/  STL [R1+0x2e0], R23 ;  /* 0x0002e01701007387 */ /* 0x0041e40000100800 */
[----:B0-----:R-:W-:-:S02]  /*10db0*/  @!P0 IMAD.MOV.U32 R23, RZ, RZ, R22 ;  /* 0x000000ffff178224 */ /* 0x001fc400078e0016 */
[----:B------:R-:W-:-:S05]  /*10dc0*/  @!P0 IMAD.MOV.U32 R22, RZ, RZ, R9 ;  /* 0x000000ffff168224 */ /* 0x000fca00078e0009 */
[----:B------:R-:W2:Y:S04]  /*10dd0*/  @!P0 LDG.E.U8 R5, desc[UR18][R22.64] ;  /* 0x0000001216058981 */ /* 0x000ea8000c1e1100 */
[----:B------:R0:W-:Y:S04]  /*10de0*/  STL [R1+0x14fc], R13 ;  /* 0x0014fc0d01007387 */ /* 0x0001e80000100800 */
[----:B------:R-:W2:Y:S04]  /*10df0*/  LDL.LU R22, [R1+0x38] ;  /* 0x0000380001167983 */ /* 0x000ea80000300800 */
[----:B------:R-:W2:Y:S01]  /*10e00*/  LDL.LU R23, [R1+0x34] ;  /* 0x0000340001177983 */ /* 0x000ea20000300800 */
[----:B------:R-:W1:Y:S01]  /*10e10*/  S2R R93, SR_TID.X ;  /* 0x00000000005d7919 */ /* 0x000e620000002100 */
[----:B------:R-:W-:Y:S01]  /*10e20*/  ISETP.GE.AND P4, PT, R26, RZ, PT ;  /* 0x000000ff1a00720c */ /* 0x000fe20003f86270 */
[----:B------:R-:W-:Y:S01]  /*10e30*/  @!P5 IMAD.MOV R15, RZ, RZ, -R15 ;  /* 0x000000ffff0fd224 */ /* 0x000fe200078e0a0f */
[----:B------:R-:W-:-:S04]  /*10e40*/  ISETP.GE.AND P0, PT, R19, RZ, PT ;  /* 0x000000ff1300720c */ /* 0x000fc80003f06270 */
[----:B------:R-:W-:Y:S07]  /*10e50*/  STL [R1+0x1500], R15 ;  /* 0x0015000f01007387 */ /* 0x000fee0000100800 */
[----:B------:R-:W-:Y:S01]  /*10e60*/  @!P4 IMAD.MOV R12, RZ, RZ, -R12 ;  /* 0x000000ffff0cc224 */ /* 0x000fe200078e0a0c */
[----:B------:R-:W-:Y:S02]  /*10e70*/  ISETP.NE.AND P4, PT, R11, RZ, PT ;  /* 0x000000ff0b00720c */ /* 0x000fe40003f85270 */
[----:B------:R-:W-:Y:S01]  /*10e80*/  LOP3.LUT R11, RZ, R11, RZ, 0x33, !PT ;  /* 0x0000000bff0b7212 */ /* 0x000fe200078e33ff */
[----:B------:R-:W-:-:S02]  /*10e90*/  IMAD.MOV.U32 R19, RZ, RZ, R21 ;  /* 0x000000ffff137224 */ /* 0x000fc400078e0015 */
[----:B------:R-:W-:Y:S02]  /*10ea0*/  IMAD.MOV.U32 R9, RZ, RZ, R20 ;  /* 0x000000ffff097224 */ /* 0x000fe400078e0014 */
[----:B------:R-:W-:Y:S02]  /*10eb0*/  IMAD.MOV.U32 R21, RZ, RZ, R18 ;  /* 0x000000ffff157224 */ /* 0x000fe400078e0012 */
[C---:B------:R-:W-:Y:S02]  /*10ec0*/  IMAD R18, R4.reuse, 0x6f, RZ ;  /* 0x0000006f04127824 */ /* 0x040fe400078e02ff */
[----:B------:R-:W-:Y:S02]  /*10ed0*/  IMAD R20, R4, 0x77, RZ ;  /* 0x0000007704147824 */ /* 0x000fe400078e02ff */
[----:B------:R-:W-:Y:S01]  /*10ee0*/  @!P0 IMAD.MOV R14, RZ, RZ, -R14 ;  /* 0x000000ffff0e8224 */ /* 0x000fe200078e0a0e */
[----:B-1----:R-:W-:Y:S02]  /*10ef0*/  LOP3.LUT R93, R93, 0x7f, RZ, 0xc0, !PT ;  /* 0x0000007f5d5d7812 */ /* 0x002fe400078ec0ff */
[----:B------:R-:W-:-:S02]  /*10f00*/  SEL R90, R11, R90, !P4 ;  /* 0x0000005a0b5a7207 */ /* 0x000fc40006000000 */
[C---:B------:R-:W-:Y:S02]  /*10f10*/  SEL R88, R11.reuse, R88, !P4 ;  /* 0x000000580b587207 */ /* 0x040fe40006000000 */
[C---:B------:R-:W-:Y:S02]  /*10f20*/  SEL R84, R11.reuse, R84, !P4 ;  /* 0x000000540b547207 */ /* 0x040fe40006000000 */
[C---:B------:R-:W-:Y:S02]  /*10f30*/  SEL R82, R11.reuse, R82, !P4 ;  /* 0x000000520b527207 */ /* 0x040fe40006000000 */
[----:B------:R-:W-:Y:S01]  /*10f40*/  SEL R67, R11, R67, !P4 ;  /* 0x000000430b437207 */ /* 0x000fe20006000000 */
[----:B------:R-:W-:-:S04]  /*10f50*/  IMAD.MOV.U32 R24, RZ, RZ, R19 ;  /* 0x000000ffff187224 */ /* 0x000fc800078e0013 */
[----:B------:R-:W-:Y:S02]  /*10f60*/  IMAD.MOV.U32 R25, RZ, RZ, R24 ;  /* 0x000000ffff197224 */ /* 0x000fe400078e0018 */
[----:B------:R-:W-:Y:S01]  /*10f70*/  IMAD.MOV.U32 R24, RZ, RZ, R9 ;  /* 0x000000ffff187224 */ /* 0x000fe200078e0009 */
[----:B------:R-:W-:-:S05]  /*10f80*/  SEL R39, R11, R91, !P4 ;  /* 0x0000005b0b277207 */ /* 0x000fca0006000000 */
[----:B------:R-:W-:Y:S01]  /*10f90*/  IMAD R39, R39, UR5, RZ ;  /* 0x0000000527277c24 */ /* 0x000fe2000f8e02ff */
[C---:B------:R-:W-:Y:S01]  /*10fa0*/  SEL R91, R11.reuse, R43, !P4 ;  /* 0x0000002b0b5b7207 */ /* 0x040fe20006000000 */
[----:B------:R-:W-:Y:S01]  /*10fb0*/  IMAD R43, R90, UR13, RZ ;  /* 0x0000000d5a2b7c24 */ /* 0x000fe2000f8e02ff */
[C---:B------:R-:W-:Y:S02]  /*10fc0*/  SEL R69, R11.reuse, R69, !P4 ;  /* 0x000000450b457207 */ /* 0x040fe40006000000 */
[----:B------:R-:W-:Y:S01]  /*10fd0*/  SEL R85, R11, R51, !P4 ;  /* 0x000000330b557207 */ /* 0x000fe20006000000 */
[----:B------:R-:W-:Y:S01]  /*10fe0*/  IMAD R51, R67, UR23, RZ ;  /* 0x0000001743337c24 */ /* 0x000fe2000f8e02ff */
[----:B------:R-:W-:Y:S01]  /*10ff0*/  SEL R71, R11, R71, !P4 ;  /* 0x000000470b477207 */ /* 0x000fe20006000000 */
[----:B------:R-:W-:Y:S01]  /*11000*/  IMAD R69, R69, UR25, RZ ;  /* 0x0000001945457c24 */ /* 0x000fe2000f8e02ff */
[C---:B------:R-:W-:Y:S02]  /*11010*/  SEL R86, R11.reuse, R86, !P4 ;  /* 0x000000560b567207 */ /* 0x040fe40006000000 */
[----:B------:R-:W-:Y:S01]  /*11020*/  SEL R73, R11, R73, !P4 ;  /* 0x000000490b497207 */ /* 0x000fe20006000000 */
[----:B------:R-:W-:Y:S01]  /*11030*/  IMAD R71, R71, UR27, RZ ;  /* 0x0000001b47477c24 */ /* 0x000fe2000f8e02ff */
[----:B------:R-:W-:-:S02]  /*11040*/  SEL R87, R11, R87, !P4 ;  /* 0x000000570b577207 */ /* 0x000fc40006000000 */
[----:B------:R-:W-:Y:S01]  /*11050*/  SEL R75, R11, R75, !P4 ;  /* 0x0000004b0b4b7207 */ /* 0x000fe20006000000 */
[----:B------:R-:W-:Y:S01]  /*11060*/  IMAD R73, R73, UR29, RZ ;  /* 0x0000001d49497c24 */ /* 0x000fe2000f8e02ff */
[C---:B------:R-:W-:Y:S02]  /*11070*/  SEL R76, R11.reuse, R76, !P4 ;  /* 0x0000004c0b4c7207 */ /* 0x040fe40006000000 */
[----:B0-----:R-:W-:Y:S01]  /*11080*/  SEL R13, R11, R55, !P4 ;  /* 0x000000370b0d7207 */ /* 0x001fe20006000000 */
[----:B------:R-:W-:Y:S01]  /*11090*/  IMAD R75, R75, UR31, RZ ;  /* 0x0000001f4b4b7c24 */ /* 0x000fe2000f8e02ff */
[C---:B------:R-:W-:Y:S01]  /*110a0*/  SEL R78, R11.reuse, R78, !P4 ;  /* 0x0000004e0b4e7207 */ /* 0x040fe20006000000 */
[----:B------:R-:W-:Y:S01]  /*110b0*/  IMAD R76, R76, UR33, RZ ;  /* 0x000000214c4c7c24 */ /* 0x000fe2000f8e02ff */
[----:B------:R-:W-:Y:S01]  /*110c0*/  SEL R66, R11, R66, !P4 ;  /* 0x000000420b427207 */ /* 0x000fe20006000000 */
[----:B------:R-:W-:Y:S01]  /*110d0*/  IMAD R55, R87, UR14, RZ ;  /* 0x0000000e57377c24 */ /* 0x000fe2000f8e02ff */
[C---:B------:R-:W-:Y:S01]  /*110e0*/  SEL R64, R11.reuse, R64, !P4 ;  /* 0x000000400b407207 */ /* 0x040fe20006000000 */
[----:B------:R-:W-:Y:S01]  /*110f0*/  IMAD R78, R78, UR35, RZ ;  /* 0x000000234e4e7c24 */ /* 0x000fe2000f8e02ff */
[C---:B------:R-:W-:Y:S01]  /*11100*/  SEL R42, R11.reuse, R42, !P4 ;  /* 0x0000002a0b2a7207 */ /* 0x040fe20006000000 */
[----:B------:R-:W-:Y:S01]  /*11110*/  IMAD R66, R66, UR37, RZ ;  /* 0x0000002542427c24 */ /* 0x000fe2000f8e02ff */
[C---:B------:R-:W-:Y:S01]  /*11120*/  SEL R83, R11.reuse, R83, !P4 ;  /* 0x000000530b537207 */ /* 0x040fe20006000000 */
[----:B------:R-:W-:Y:S01]  /*11130*/  IMAD R64, R64, UR39, RZ ;  /* 0x0000002740407c24 */ /* 0x000fe2000f8e02ff */
[C---:B------:R-:W-:Y:S01]  /*11140*/  SEL R44, R11.reuse, R44, !P4 ;  /* 0x0000002c0b2c7207 */ /* 0x040fe20006000000 */
[----:B------:R-:W-:Y:S01]  /*11150*/  IMAD R42, R42, UR41, RZ ;  /* 0x000000292a2a7c24 */ /* 0x000fe2000f8e02ff */
[----:B------:R-:W-:-:S02]  /*11160*/  SEL R81, R11, R81, !P4 ;  /* 0x000000510b517207 */ /* 0x000fc40006000000 */
[----:B------:R-:W-:Y:S01]  /*11170*/  SEL R46, R11, R46, !P4 ;  /* 0x0000002e0b2e7207 */ /* 0x000fe20006000000 */
[----:B------:R-:W-:Y:S01]  /*11180*/  IMAD R44, R44, UR43, RZ ;  /* 0x0000002b2c2c7c24 */ /* 0x000fe2000f8e02ff */
[----:B---3--:R-:W-:Y:S01]  /*11190*/  ISETP.GE.AND P5, PT, R17, RZ, PT ;  /* 0x000000ff1100720c */ /* 0x008fe20003fa6270 */
[C---:B------:R-:W-:Y:S01]  /*111a0*/  IMAD R17, R4.reuse, 0x67, RZ ;  /* 0x0000006704117824 */ /* 0x040fe200078e02ff */
[C---:B----4-:R-:W-:Y:S01]  /*111b0*/  SEL R37, R11.reuse, R0, !P4 ;  /* 0x000000000b257207 */ /* 0x050fe20006000000 */
[----:B------:R-:W-:Y:S01]  /*111c0*/  IMAD R0, R4, 0x7f, RZ ;  /* 0x0000007f04007824 */ /* 0x000fe200078e02ff */
[----:B--2---:R0:W-:Y:S09]  /*111d0*/  STL [R1+0x2dc], R5 ;  /* 0x0002dc0501007387 */ /* 0x0041f20000100800 */
[----:B------:R-:W-:Y:S01]  /*111e0*/  @!P5 IMAD.MOV R10, RZ, RZ, -R10 ;  /* 0x000000ffff0ad224 */ /* 0x000fe200078e0a0a */
[----:B------:R-:W-:Y:S01]  /*111f0*/  SEL R22, R11, R22, !P4 ;  /* 0x000000160b167207 */ /* 0x000fe20006000000 */
[----:B0-----:R-:W-:Y:S01]  /*11200*/  VIADD R5, R31, 0x7f ;  /* 0x0000007f1f057836 */ /* 0x001fe20000000000 */
[----:B------:R-:W-:Y:S01]  /*11210*/  STL [R1+0x12c0], R4 ;  /* 0x0012c00401007387 */ /* 0x000fe20000100800 */
[----:B------:R-:W-:-:S02]  /*11220*/  SEL R48, R11, R48, !P4 ;  /* 0x000000300b307207 */ /* 0x000fc40006000000 */
[----:B------:R-:W-:Y:S01]  /*11230*/  SEL R68, R11, R68, !P4 ;  /* 0x000000440b447207 */ /* 0x000fe20006000000 */
[----:B------:R0:W-:Y:S01]  /*11240*/  STL [R1+0x1328], R4 ;  /* 0x0013280401007387 */ /* 0x0001e20000100800 */
[----:B------:R-:W-:Y:S01]  /*11250*/  ISETP.GT.AND P0, PT, R5, 0x7f, PT ;  /* 0x0000007f0500780c */ /* 0x000fe20003f04270 */
[----:B------:R-:W-:Y:S01]  /*11260*/  IMAD R5, R37, UR11, RZ ;  /* 0x0000000b25057c24 */ /* 0x000fe2000f8e02ff */
[----:B------:R-:W-:Y:S01]  /*11270*/  SEL R37, R11, R23, !P4 ;  /* 0x000000170b257207 */ /* 0x000fe20006000000 */
[----:B------:R-:W-:Y:S01]  /*11280*/  STL [R1+0x1600], R31 ;  /* 0x0016001f01007387 */ /* 0x000fe20000100800 */
[----:B------:R-:W-:Y:S01]  /*11290*/  IMAD.MOV.U32 R23, RZ, RZ, R16 ;  /* 0x000000ffff177224 */ /* 0x000fe200078e0010 */
[----:B------:R-:W-:Y:S02]  /*112a0*/  IADD3 R16, P5, PT, R17, R2, RZ ;  /* 0x0000000211107210 */ /* 0x000fe40007fbe0ff */
[C---:B------:R-:W-:Y:S02]  /*112b0*/  SEL R62, R11.reuse, R62, !P4 ;  /* 0x0000003e0b3e7207 */ /* 0x040fe40006000000 */
[----:B------:R-:W-:-:S02]  /*112c0*/  SEL R52, R11, R52, !P4 ;  /* 0x000000340b347207 */ /* 0x000fc40006000000 */
[C---:B------:R-:W-:Y:S02]  /*112d0*/  SEL R54, R11.reuse, R54, !P4 ;  /* 0x000000360b367207 */ /* 0x040fe40006000000 */
[C---:B------:R-:W-:Y:S02]  /*112e0*/  SEL R56, R11.reuse, R56, !P4 ;  /* 0x000000380b387207 */ /* 0x040fe40006000000 */
[C---:B------:R-:W-:Y:S02]  /*112f0*/  SEL R58, R11.reuse, R58, !P4 ;  /* 0x0000003a0b3a7207 */ /* 0x040fe40006000000 */
[C---:B------:R-:W-:Y:S02]  /*11300*/  SEL R60, R11.reuse, R60, !P4 ;  /* 0x0000003c0b3c7207 */ /* 0x040fe40006000000 */
[C---:B------:R-:W-:Y:S02]  /*11310*/  SEL R50, R11.reuse, R50, !P4 ;  /* 0x000000320b327207 */ /* 0x040fe40006000000 */
[----:B------:R-:W-:-:S02]  /*11320*/  SEL R41, R11, R41, !P4 ;  /* 0x000000290b297207 */ /* 0x000fc40006000000 */
[C---:B------:R-:W-:Y:S02]  /*11330*/  SEL R40, R11.reuse, R40, !P4 ;  /* 0x000000280b287207 */ /* 0x040fe40006000000 */
[C---:B------:R-:W-:Y:S02]  /*11340*/  SEL R77, R11.reuse, R77, !P4 ;  /* 0x0000004d0b4d7207 */ /* 0x040fe40006000000 */
[C---:B------:R-:W-:Y:S02]  /*11350*/  SEL R38, R11.reuse, R38, !P4 ;  /* 0x000000260b267207 */ /* 0x040fe40006000000 */
[C---:B------:R-:W-:Y:S02]  /*11360*/  SEL R12, R11.reuse, R12, !P4 ;  /* 0x0000000c0b0c7207 */ /* 0x040fe40006000000 */
[C---:B------:R-:W-:Y:S02]  /*11370*/  SEL R14, R11.reuse, R14, !P4 ;  /* 0x0000000e0b0e7207 */ /* 0x040fe40006000000 */
[C---:B------:R-:W-:Y:S01]  /*11380*/  SEL R79, R11.reuse, R79, !P4 ;  /* 0x0000004f0b4f7207 */ /* 0x040fe20006000000 */
[----:B------:R-:W-:Y:S01]  /*11390*/  IMAD.MOV.U32 R30, RZ, RZ, R24 ;  /* 0x000000ffff1e7224 */ /* 0x000fe200078e0018 */
[C---:B0-----:R-:W-:Y:S01]  /*113a0*/  SEL R4, R11.reuse, R45, !P4 ;  /* 0x0000002d0b047207 */ /* 0x041fe20006000000 */
[----:B------:R-:W-:Y:S01]  /*113b0*/  STL [R1+0x1504], R93 ;  /* 0x0015045d01007387 */ /* 0x000fe20000100800 */
[----:B------:R-:W-:-:S02]  /*113c0*/  SEL R92, R11, R92, !P4 ;  /* 0x0000005c0b5c7207 */ /* 0x000fc40006000000 */
[----:B------:R-:W-:Y:S01]  /*113d0*/  SEL R89, R11, R89, !P4 ;  /* 0x000000590b597207 */ /* 0x000fe20006000000 */
[----:B------:R0:W-:Y:S01]  /*113e0*/  STL [R1+0x1508], R10 ;  /* 0x0015080a01007387 */ /* 0x0001e20000100800 */
[----:B------:R-:W-:Y:S02]  /*113f0*/  LEA.HI.X.SX32 R17, R17, R3, 0x1, P5 ;  /* 0x0000000311117211 */ /* 0x000fe400028f0eff */
[C---:B------:R-:W-:Y:S01]  /*11400*/  SEL R70, R11.reuse, R70, !P4 ;  /* 0x000000460b467207 */ /* 0x040fe20006000000 */
[----:B------:R-:W-:Y:S01]  /*11410*/  STL [R1+0x34], R4 ;  /* 0x0000340401007387 */ /* 0x000fe20000100800 */
[C---:B------:R-:W-:Y:S02]  /*11420*/  SEL R72, R11.reuse, R72, !P4 ;  /* 0x000000480b487207 */ /* 0x040fe40006000000 */
[C---:B------:R-:W-:Y:S01]  /*11430*/  SEL R74, R11.reuse, R74, !P4 ;  /* 0x0000004a0b4a7207 */ /* 0x040fe20006000000 */
[----:B------:R-:W-:Y:S01]  /*11440*/  STL [R1+0x150c], R11 ;  /* 0x00150c0b01007387 */ /* 0x000fe20000100800 */
[----:B------:R-:W-:-:S02]  /*11450*/  SEL R80, R11, R80, !P4 ;  /* 0x000000500b507207 */ /* 0x000fc40006000000 */
[C---:B------:R-:W-:Y:S01]  /*11460*/  SEL R65, R11.reuse, R65, !P4 ;  /* 0x000000410b417207 */ /* 0x040fe20006000000 */
[----:B------:R-:W-:Y:S01]  /*11470*/  STL [R1+0x156c], R90 ;  /* 0x00156c5a01007387 */ /* 0x000fe20000100800 */
[C---:B0-----:R-:W-:Y:S01]  /*11480*/  SEL R10, R11.reuse, R59, !P4 ;  /* 0x0000003b0b0a7207 */ /* 0x041fe20006000000 */
[----:B------:R-:W-:Y:S01]  /*11490*/  IMAD R59, R22, UR11, RZ ;  /* 0x0000000b163b7c24 */ /* 0x000fe2000f8e02ff */
[C---:B------:R-:W-:Y:S01]  /*114a0*/  SEL R63, R11.reuse, R63, !P4 ;  /* 0x0000003f0b3f7207 */ /* 0x040fe20006000000 */
[----:B------:R-:W-:Y:S01]  /*114b0*/  IMAD.MOV.U32 R22, RZ, RZ, R21 ;  /* 0x000000ffff167224 */ /* 0x000fe200078e0015 */
[----:B------:R-:W-:Y:S01]  /*114c0*/  STL [R1+0x1564], R88 ;  /* 0x0015645801007387 */ /* 0x000fe20000100800 */
[C---:B------:R-:W-:Y:S02]  /*114d0*/  IADD3 R21, P5, PT, R18.reuse, R2, RZ ;  /* 0x0000000212157210 */ /* 0x040fe40007fbe0ff */
[----:B------:R-:W-:Y:S01]  /*114e0*/  SEL R15, R11, R53, !P4 ;  /* 0x000000350b0f7207 */ /* 0x000fe20006000000 */
[----:B------:R-:W-:Y:S01]  /*114f0*/  STL [R1+0x15d0], R84 ;  /* 0x0015d05401007387 */ /* 0x000fe20000100800 */
[----:B------:R-:W-:-:S02]  /*11500*/  LEA.HI.X.SX32 R18, R18, R3, 0x1, P5 ;  /* 0x0000000312127211 */ /* 0x000fc400028f0eff */
[----:B------:R-:W-:Y:S01]  /*11510*/  SEL R61, R11, R61, !P4 ;  /* 0x0000003d0b3d7207 */ /* 0x000fe20006000000 */
[----:B------:R-:W-:Y:S01]  /*11520*/  STL [R1+0x15cc], R82 ;  /* 0x0015cc5201007387 */ /* 0x000fe20000100800 */
[----:B------:R-:W-:Y:S01]  /*11530*/  IMAD.MOV.U32 R26, RZ, RZ, R25 ;  /* 0x000000ffff1a7224 */ /* 0x000fe200078e0019 */
[----:B------:R-:W0:Y:S02]  /*11540*/  LDCU UR5, c[0x0][0x3b0] ;  /* 0x00007600ff0577ac */ /* 0x000e240008000800 */
[----:B------:R-:W-:Y:S01]  /*11550*/  STL [R1+0x1514], R67 ;  /* 0x0015144301007387 */ /* 0x000fe20000100800 */
[C---:B------:R-:W-:Y:S01]  /*11560*/  IADD3 R19, P5, PT, R20.reuse, R2, RZ ;  /* 0x0000000214137210 */ /* 0x040fe20007fbe0ff */
[----:B------:R-:W1:Y:S02]  /*11570*/  LDCU UR13, c[0x0][0x3b0] ;  /* 0x00007600ff0d77ac */ /* 0x000e640008000800 */
[----:B------:R-:W-:Y:S01]  /*11580*/  STL [R1+0x268], R16 ;  /* 0x0002681001007387 */ /* 0x000fe20000100800 */
[----:B------:R-:W2:Y:S03]  /*11590*/  LDCU UR14, c[0x0][0x3b0] ;  /* 0x00007600ff0e77ac */ /* 0x000ea60008000800 */
[----:B------:R-:W-:Y:S04]  /*115a0*/  STL [R1+0x1510], R16 ;  /* 0x0015101001007387 */ /* 0x000fe80000100800 */
[----:B------:R-:W-:Y:S04]  /*115b0*/  STL [R1+0x264], R17 ;  /* 0x0002641101007387 */ /* 0x000fe80000100800 */
[----:B------:R-:W-:Y:S01]  /*115c0*/  STL [R1+0x1518], R17 ;  /* 0x0015181101007387 */ /* 0x000fe20000100800 */
[----:B------:R-:W-:-:S03]  /*115d0*/  LEA.HI.X.SX32 R20, R20, R3, 0x1, P5 ;  /* 0x0000000314147211 */ /* 0x000fc600028f0eff */
        /* <DEDUP_REMOVED lines=8> */
[----:B------:R-:W-:-:S03]  /*11660*/  IADD3 R9, P5, PT, R0, R2, RZ ;  /* 0x0000000200097210 */ /* 0x000fc60007fbe0ff */
        /* <DEDUP_REMOVED lines=9> */
[----:B------:R3:W-:Y:S01]  /*11700*/  STL [R1+0x152c], R9 ;  /* 0x00152c0901007387 */ /* 0x0007e20000100800 */
[----:B------:R-:W-:-:S03]  /*11710*/  LEA.HI.X.SX32 R0, R0, R3, 0x1, P5 ;  /* 0x0000000300007211 */ /* 0x000fc600028f0eff */
[----:B------:R-:W-:Y:S04]  /*11720*/  STL [R1+0x12c8], R3 ;  /* 0x0012c80301007387 */ /* 0x000fe80000100800 */
[----:B------:R-:W-:Y:S04]  /*11730*/  STL [R1+0x1344], R3 ;  /* 0x0013440301007387 */ /* 0x000fe80000100800 */
[----:B------:R-:W-:Y:S04]  /*11740*/  STL [R1+0x1470], R3 ;  /* 0x0014700301007387 */ /* 0x000fe80000100800 */
[----:B------:R-:W-:Y:S04]  /*11750*/  STL [R1+0x15dc], R3 ;  /* 0x0015dc0301007387 */ /* 0x000fe80000100800 */
[----:B------:R-:W-:Y:S04]  /*11760*/  STL [R1+0x15e4], R3 ;  /* 0x0015e40301007387 */ /* 0x000fe80000100800 */
[----:B------:R-:W-:Y:S04]  /*11770*/  STL [R1+0x15ec], R3 ;  /* 0x0015ec0301007387 */ /* 0x000fe80000100800 */
[----:B------:R-:W-:Y:S01]  /*11780*/  STL [R1+0x15f4], R3 ;  /* 0x0015f40301007387 */ /* 0x000fe20000100800 */
[----:B------:R-:W-:-:S03]  /*11790*/  IMAD R37, R37, UR11, RZ ;  /* 0x0000000b25257c24 */ /* 0x000fc6000f8e02ff */
[----:B------:R-:W-:Y:S04]  /*117a0*/  STL [R1+0x15fc], R3 ;  /* 0x0015fc0301007387 */ /* 0x000fe80000100800 */
[----:B------:R-:W-:Y:S04]  /*117b0*/  STL [R1+0x27c], R0 ;  /* 0x00027c0001007387 */ /* 0x000fe80000100800 */
[----:B------:R4:W-:Y:S01]  /*117c0*/  STL [R1+0x1530], R0 ;  /* 0x0015300001007387 */ /* 0x0009e20000100800 */
[-C--:B---3--:R-:W-:Y:S02]  /*117d0*/  IADD3 R9, P6, PT, R37, R7.reuse, RZ ;  /* 0x0000000725097210 */ /* 0x088fe40007fde0ff */
[----:B----4-:R-:W-:-:S05]  /*117e0*/  IADD3 R0, P5, PT, R5, R7, RZ ;  /* 0x0000000705007210 */ /* 0x010fca0007fbe0ff */
[----:B------:R3:W-:Y:S04]  /*117f0*/  STL [R1+0x288], R0 ;  /* 0x0002880001007387 */ /* 0x0007e80000100800 */
[----:B------:R-:W-:Y:S01]  /*11800*/  STL [R1+0x2c8], R9 ;  /* 0x0002c80901007387 */ /* 0x000fe20000100800 */
[----:B---3--:R-:W-:Y:S02]  /*11810*/  LEA.HI.X.SX32 R0, R5, R6, 0x1, P5 ;  /* 0x0000000605007211 */ /* 0x008fe400028f0eff */
[----:B------:R-:W-:-:S03]  /*11820*/  IADD3 R5, P5, PT, R39, R7, RZ ;  /* 0x0000000727057210 */ /* 0x000fc60007fbe0ff */
[----:B------:R3:W-:Y:S01]  /*11830*/  STL [R1+0x284], R0 ;  /* 0x0002840001007387 */ /* 0x0007e20000100800 */
[----:B------:R-:W-:Y:S01]  /*11840*/  IMAD R45, R88, UR15, RZ ;  /* 0x0000000f582d7c24 */ /* 0x000fe2000f8e02ff */
[----:B------:R-:W-:Y:S01]  /*11850*/  ISETP.LT.AND P0, PT, R93, R31, P0 ;  /* 0x0000001f5d00720c */ /* 0x000fe20000701270 */
[----:B------:R-:W-:Y:S01]  /*11860*/  IMAD R46, R46, UR45, RZ ;  /* 0x0000002d2e2e7c24 */ /* 0x000fe2000f8e02ff */
[----:B------:R-:W-:Y:S01]  /*11870*/  STL [R1+0x320], R5 ;  /* 0x0003200501007387 */ /* 0x000fe20000100800 */
[----:B---3--:R-:W-:Y:S01]  /*11880*/  LEA.HI.X.SX32 R0, R37, R6, 0x1, P6 ;  /* 0x0000000625007211 */ /* 0x008fe200030f0eff */
[----:B------:R-:W-:Y:S01]  /*11890*/  IMAD R48, R48, UR47, RZ ;  /* 0x0000002f30307c24 */ /* 0x000fe2000f8e02ff */
[----:B------:R-:W-:Y:S01]  /*118a0*/  IADD3 R9, P6, PT, R43, R7, RZ ;  /* 0x000000072b097210 */ /* 0x000fe20007fde0ff */
[----:B------:R-:W-:Y:S02]  /*118b0*/  IMAD R62, R62, UR49, RZ ;  /* 0x000000313e3e7c24 */ /* 0x000fe4000f8e02ff */
[----:B------:R-:W-:Y:S01]  /*118c0*/  IMAD R52, R52, UR51, RZ ;  /* 0x0000003334347c24 */ /* 0x000fe2000f8e02ff */
[----:B------:R3:W-:Y:S01]  /*118d0*/  STL [R1+0x2c4], R0 ;  /* 0x0002c40001007387 */ /* 0x0007e20000100800 */
[----:B------:R-:W-:Y:S01]  /*118e0*/  SEL R31, R11, R47, !P4 ;  /* 0x0000002f0b1f7207 */ /* 0x000fe20006000000 */
[----:B------:R-:W-:-:S02]  /*118f0*/  IMAD R47, R84, UR17, RZ ;  /* 0x00000011542f7c24 */ /* 0x000fc4000f8e02ff */
[----:B------:R-:W-:Y:S01]  /*11900*/  IMAD R54, R54, UR53, RZ ;  /* 0x0000003536367c24 */ /* 0x000fe2000f8e02ff */
[----:B------:R-:W-:Y:S01]  /*11910*/  STL [R1+0x368], R9 ;  /* 0x0003680901007387 */ /* 0x000fe20000100800 */
[----:B------:R-:W-:Y:S02]  /*11920*/  IMAD R56, R56, UR55, RZ ;  /* 0x0000003738387c24 */ /* 0x000fe4000f8e02ff */
[----:B------:R-:W-:Y:S02]  /*11930*/  IMAD R58, R58, UR57, RZ ;  /* 0x000000393a3a7c24 */ /* 0x000fe4000f8e02ff */
[----:B------:R-:W-:Y:S01]  /*11940*/  IMAD R60, R60, UR59, RZ ;  /* 0x0000003b3c3c7c24 */ /* 0x000fe2000f8e02ff */
[----:B---3--:R-:W-:Y:S01]  /*11950*/  LEA.HI.X.SX32 R0, R39, R6, 0x1, P5 ;  /* 0x0000000627007211 */ /* 0x008fe200028f0eff */
[----:B------:R-:W-:Y:S01]  /*11960*/  IMAD R50, R50, UR61, RZ ;  /* 0x0000003d32327c24 */ /* 0x000fe2000f8e02ff */
[----:B------:R-:W-:Y:S01]  /*11970*/  IADD3 R5, P5, PT, R45, R7, RZ ;  /* 0x000000072d057210 */ /* 0x000fe20007fbe0ff */
[----:B------:R-:W-:-:S02]  /*11980*/  IMAD R41, R41, UR62, RZ ;  /* 0x0000003e29297c24 */ /* 0x000fc4000f8e02ff */
[----:B------:R-:W-:Y:S01]  /*11990*/  IMAD R40, R40, UR63, RZ ;  /* 0x0000003f28287c24 */ /* 0x000fe2000f8e02ff */
[----:B------:R3:W-:Y:S01]  /*119a0*/  STL [R1+0x304], R0 ;  /* 0x0003040001007387 */ /* 0x0007e20000100800 */
[----:B------:R-:W-:Y:S01]  /*119b0*/  SEL R93, R11, R49, !P4 ;  /* 0x000000310b5d7207 */ /* 0x000fe20006000000 */
[----:B------:R-:W-:Y:S02]  /*119c0*/  IMAD R49, R82, UR21, RZ ;  /* 0x0000001552317c24 */ /* 0x000fe4000f8e02ff */
[----:B------:R-:W-:Y:S01]  /*119d0*/  IMAD R38, R38, UR64, RZ ;  /* 0x0000004026267c24 */ /* 0x000fe2000f8e02ff */
[----:B------:R-:W-:Y:S01]  /*119e0*/  STL [R1+0x3a8], R5 ;  /* 0x0003a80501007387 */ /* 0x000fe20000100800 */
[----:B------:R-:W-:Y:S02]  /*119f0*/  IMAD R12, R12, UR65, RZ ;  /* 0x000000410c0c7c24 */ /* 0x000fe4000f8e02ff */
[----:B------:R-:W-:Y:S02]  /*11a00*/  IMAD.MOV.U32 R28, RZ, RZ, R23 ;  /* 0x000000ffff1c7224 */ /* 0x000fe400078e0017 */
[----:B------:R-:W-:Y:S01]  /*11a10*/  IMAD R14, R14, UR66, RZ ;  /* 0x000000420e0e7c24 */ /* 0x000fe2000f8e02ff */
[----:B---3--:R-:W-:Y:S01]  /*11a20*/  LEA.HI.X.SX32 R0, R43, R6, 0x1, P6 ;  /* 0x000000062b007211 */ /* 0x008fe200030f0eff */
[----:B------:R-:W-:Y:S01]  /*11a30*/  IMAD.MOV.U32 R27, RZ, RZ, R22 ;  /* 0x000000ffff1b7224 */ /* 0x000fe200078e0016 */
[----:B------:R-:W-:-:S02]  /*11a40*/  IADD3 R9, P6, PT, R47, R7, RZ ;  /* 0x000000072f097210 */ /* 0x000fc40007fde0ff */
[----:B------:R-:W-:Y:S01]  /*11a50*/  SEL R4, R11, R57, !P4 ;  /* 0x000000390b047207 */ /* 0x000fe20006000000 */
[----:B------:R3:W-:Y:S01]  /*11a60*/  STL [R1+0x364], R0 ;  /* 0x0003640001007387 */ /* 0x0007e20000100800 */
[----:B------:R-:W-:Y:S02]  /*11a70*/  IMAD R92, R92, UR11, RZ ;  /* 0x0000000b5c5c7c24 */ /* 0x000fe4000f8e02ff */
[----:B------:R-:W-:Y:S01]  /*11a80*/  IMAD.MOV.U32 R32, RZ, RZ, R26 ;  /* 0x000000ffff207224 */ /* 0x000fe200078e001a */
[----:B------:R-:W-:Y:S01]  /*11a90*/  STL [R1+0x3e8], R9 ;  /* 0x0003e80901007387 */ /* 0x000fe20000100800 */
[----:B------:R-:W-:Y:S02]  /*11aa0*/  IMAD R53, R89, UR16, RZ ;  /* 0x0000001059357c24 */ /* 0x000fe4000f8e02ff */
[----:B------:R-:W-:Y:S01]  /*11ab0*/  IMAD.MOV.U32 R35, RZ, RZ, R30 ;  /* 0x000000ffff237224 */ /* 0x000fe200078e001e */
[----:B------:R-:W-:Y:S01]  /*11ac0*/  PRMT R3, RZ, 0x7610, R3 ;  /* 0x00007610ff037816 */ /* 0x000fe20000000003 */
[----:B------:R-:W4:Y:S01]  /*11ad0*/  LDCU UR15, c[0x0][0x3b0] ;  /* 0x00007600ff0f77ac */ /* 0x000f220008000800 */
[----:B---3--:R-:W-:-:S02]  /*11ae0*/  LEA.HI.X.SX32 R0, R45, R6, 0x1, P5 ;  /* 0x000000062d007211 */ /* 0x008fc400028f0eff */
[----:B------:R-:W-:-:S03]  /*11af0*/  IADD3 R5, P5, PT, R49, R7, RZ ;  /* 0x0000000731057210 */ /* 0x000fc60007fbe0ff */
[----:B------:R3:W-:Y:S04]  /*11b00*/  STL [R1+0x3a4], R0 ;  /* 0x0003a40001007387 */ /* 0x0007e80000100800 */
[----:B------:R0:W-:Y:S01]  /*11b10*/  STL [R1+0x428], R5 ;  /* 0x0004280501007387 */ /* 0x0001e20000100800 */
[-C--:B---3--:R-:W-:Y:S02]  /*11b20*/  LEA.HI.X.SX32 R0, R47, R6.reuse, 0x1, P6 ;  /* 0x000000062f007211 */ /* 0x088fe400030f0eff */
[-C--:B------:R-:W-:Y:S02]  /*11b30*/  IADD3 R9, P6, PT, R51, R7.reuse, RZ ;  /* 0x0000000733097210 */ /* 0x080fe40007fde0ff */
[----:B0-----:R-:W-:Y:S01]  /*11b40*/  LEA.HI.X.SX32 R5, R49, R6, 0x1, P5 ;  /* 0x0000000631057211 */ /* 0x001fe200028f0eff */
[----:B------:R0:W-:Y:S04]  /*11b50*/  STL [R1+0x3e4], R0 ;  /* 0x0003e40001007387 */ /* 0x0001e80000100800 */
[----:B------:R3:W-:Y:S01]  /*11b60*/  STL [R1+0x468], R9 ;  /* 0x0004680901007387 */ /* 0x0007e20000100800 */
[----:B0-----:R-:W-:-:S03]  /*11b70*/  IADD3 R0, P5, PT, R69, R7, RZ ;  /* 0x0000000745007210 */ /* 0x001fc60007fbe0ff */
[----:B------:R0:W-:Y:S01]  /*11b80*/  STL [R1+0x424], R5 ;  /* 0x0004240501007387 */ /* 0x0001e20000100800 */
[----:B---3--:R-:W-:-:S03]  /*11b90*/  LEA.HI.X.SX32 R9, R51, R6, 0x1, P6 ;  /* 0x0000000633097211 */ /* 0x008fc600030f0eff */
[----:B------:R-:W-:Y:S04]  /*11ba0*/  STL [R1+0x155c], R86 ;  /* 0x00155c5601007387 */ /* 0x000fe80000100800 */
[----:B------:R3:W-:Y:S01]  /*11bb0*/  STL [R1+0x4a8], R0 ;  /* 0x0004a80001007387 */ /* 0x0007e20000100800 */
[----:B0-----:R-:W-:-:S03]  /*11bc0*/  LEA.HI.X.SX32 R5, R69, R6, 0x1, P5 ;  /* 0x0000000645057211 */ /* 0x001fc600028f0eff */
[----:B------:R-:W-:Y:S01]  /*11bd0*/  STL [R1+0x464], R9 ;  /* 0x0004640901007387 */ /* 0x000fe20000100800 */
[----:B---3--:R-:W-:-:S03]  /*11be0*/  IADD3 R0, P6, PT, R71, R7, RZ ;  /* 0x0000000747007210 */ /* 0x008fc60007fde0ff */
[----:B------:R-:W-:Y:S04]  /*11bf0*/  STL [R1+0x1534], R69 ;  /* 0x0015344501007387 */ /* 0x000fe80000100800 */
[----:B------:R0:W-:Y:S04]  /*11c00*/  STL [R1+0x4e8], R0 ;  /* 0x0004e80001007387 */ /* 0x0001e80000100800 */
[----:B------:R-:W-:Y:S01]  /*11c10*/  STL [R1+0x4a4], R5 ;  /* 0x0004a40501007387 */ /* 0x000fe20000100800 */
[----:B0-----:R-:W-:-:S03]  /*11c20*/  IADD3 R0, P5, PT, R73, R7, RZ ;  /* 0x0000000749007210 */ /* 0x001fc60007fbe0ff */
[----:B------:R-:W-:Y:S04]  /*11c30*/  STL [R1+0x15d4], R87 ;  /* 0x0015d45701007387 */ /* 0x000fe80000100800 */
[----:B------:R0:W-:Y:S04]  /*11c40*/  STL [R1+0x528], R0 ;  /* 0x0005280001007387 */ /* 0x0001e80000100800 */
[----:B------:R-:W-:Y:S01]  /*11c50*/  STL [R1+0x1538], R71 ;  /* 0x0015384701007387 */ /* 0x000fe20000100800 */
[----:B0-----:R-:W-:Y:S02]  /*11c60*/  LEA.HI.X.SX32 R0, R71, R6, 0x1, P6 ;  /* 0x0000000647007211 */ /* 0x001fe400030f0eff */
[----:B------:R-:W-:-:S03]  /*11c70*/  IADD3 R87, P6, PT, R75, R7, RZ ;  /* 0x000000074b577210 */ /* 0x000fc60007fde0ff */
[----:B------:R0:W-:Y:S04]  /*11c80*/  STL [R1+0x4e4], R0 ;  /* 0x0004e40001007387 */ /* 0x0001e80000100800 */
[----:B------:R-:W-:Y:S01]  /*11c90*/  STL [R1+0x153c], R73 ;  /* 0x00153c4901007387 */ /* 0x000fe20000100800 */
[----:B0-----:R-:W-:Y:S02]  /*11ca0*/  LEA.HI.X.SX32 R0, R73, R6, 0x1, P5 ;  /* 0x0000000649007211 */ /* 0x001fe400028f0eff */
[----:B------:R-:W-:-:S03]  /*11cb0*/  IADD3 R84, P5, PT, R76, R7, RZ ;  /* 0x000000074c547210 */ /* 0x000fc60007fbe0ff */
[----:B------:R0:W-:Y:S01]  /*11cc0*/  STL [R1+0x524], R0 ;  /* 0x0005240001007387 */ /* 0x0001e20000100800 */
[----:B------:R-:W-:-:S03]  /*11cd0*/  LEA.HI.X.SX32 R5, R76, R6, 0x1, P5 ;  /* 0x000000064c057211 */ /* 0x000fc600028f0eff */
[----:B------:R-:W-:Y:S01]  /*11ce0*/  STL [R1+0x568], R87 ;  /* 0x0005685701007387 */ /* 0x000fe20000100800 */
[----:B0-----:R-:W-:Y:S02]  /*11cf0*/  LEA.HI.X.SX32 R0, R75, R6, 0x1, P6 ;  /* 0x000000064b007211 */ /* 0x001fe400030f0eff */
[----:B------:R-:W-:-:S03]  /*11d00*/  IADD3 R82, P6, PT, R78, R7, RZ ;  /* 0x000000074e527210 */ /* 0x000fc60007fde0ff */
[----:B------:R0:W-:Y:S04]  /*11d10*/  STL [R1+0x564], R0 ;  /* 0x0005640001007387 */ /* 0x0001e80000100800 */
[----:B------:R-:W-:Y:S04]  /*11d20*/  STL [R1+0x1540], R75 ;  /* 0x0015404b01007387 */ /* 0x000fe80000100800 */
[----:B------:R-:W-:Y:S01]  /*11d30*/  STL [R1+0x5a8], R84 ;  /* 0x0005a85401007387 */ /* 0x000fe20000100800 */
[----:B0-----:R-:W-:-:S03]  /*11d40*/  IADD3 R0, P5, PT, R66, R7, RZ ;  /* 0x0000000742007210 */ /* 0x001fc60007fbe0ff */
[----:B------:R-:W-:Y:S04]  /*11d50*/  STL [R1+0x15c4], R76 ;  /* 0x0015c44c01007387 */ /* 0x000fe80000100800 */
[----:B------:R0:W-:Y:S04]  /*11d60*/  STL [R1+0x5a4], R5 ;  /* 0x0005a40501007387 */ /* 0x0001e80000100800 */
[----:B------:R-:W-:Y:S04]  /*11d70*/  STL [R1+0x5e8], R82 ;  /* 0x0005e85201007387 */ /* 0x000fe80000100800 */
[----:B------:R3:W-:Y:S01]  /*11d80*/  STL [R1+0x628], R0 ;  /* 0x0006280001007387 */ /* 0x0007e20000100800 */
[----:B0-----:R-:W-:-:S03]  /*11d90*/  LEA.HI.X.SX32 R5, R66, R6, 0x1, P5 ;  /* 0x0000000642057211 */ /* 0x001fc600028f0eff */
[----:B------:R-:W-:Y:S01]  /*11da0*/  STL [R1+0x1554], R83 ;  /* 0x0015545301007387 */ /* 0x000fe20000100800 */
[----:B---3--:R-:W-:-:S03]  /*11db0*/  LEA.HI.X.SX32 R0, R78, R6, 0x1, P6 ;  /* 0x000000064e007211 */ /* 0x008fc600030f0eff */
[----:B------:R0:W-:Y:S01]  /*11dc0*/  STL [R1+0x15c8], R78 ;  /* 0x0015c84e01007387 */ /* 0x0001e20000100800 */
[----:B------:R-:W-:-:S03]  /*11dd0*/  IADD3 R76, P6, PT, R64, R7, RZ ;  /* 0x00000007404c7210 */ /* 0x000fc60007fde0ff */
[----:B------:R3:W-:Y:S04]  /*11de0*/  STL [R1+0x5e4], R0 ;  /* 0x0005e40001007387 */ /* 0x0007e80000100800 */
[----:B------:R-:W-:Y:S01]  /*11df0*/  STL [R1+0x15b8], R66 ;  /* 0x0015b84201007387 */ /* 0x000fe20000100800 */
[----:B0-----:R-:W-:Y:S02]  /*11e00*/  LEA.HI.X.SX32 R78, R64, R6, 0x1, P6 ;  /* 0x00000006404e7211 */ /* 0x001fe400030f0eff */
[-C--:B---3--:R-:W-:Y:S01]  /*11e10*/  IADD3 R0, P5, PT, R42, R7.reuse, RZ ;  /* 0x000000072a007210 */ /* 0x088fe20007fbe0ff */
[----:B------:R0:W-:Y:S04]  /*11e20*/  STL [R1+0x624], R5 ;  /* 0x0006240501007387 */ /* 0x0001e80000100800 */
[----:B------:R-:W-:Y:S04]  /*11e30*/  STL [R1+0x668], R76 ;  /* 0x0006684c01007387 */ /* 0x000fe80000100800 */
[----:B------:R3:W-:Y:S01]  /*11e40*/  STL [R1+0x6a8], R0 ;  /* 0x0006a80001007387 */ /* 0x0007e20000100800 */
[----:B0-----:R-:W-:-:S03]  /*11e50*/  IADD3 R5, P6, PT, R44, R7, RZ ;  /* 0x000000072c057210 */ /* 0x001fc60007fde0ff */
[----:B------:R-:W-:Y:S04]  /*11e60*/  STL [R1+0x1548], R81 ;  /* 0x0015485101007387 */ /* 0x000fe80000100800 */
[----:B------:R-:W-:Y:S01]  /*11e70*/  STL [R1+0x15bc], R64 ;  /* 0x0015bc4001007387 */ /* 0x000fe20000100800 */
[----:B---3--:R-:W-:-:S03]  /*11e80*/  LEA.HI.X.SX32 R0, R42, R6, 0x1, P5 ;  /* 0x000000062a007211 */ /* 0x008fc600028f0eff */
[----:B------:R0:W-:Y:S04]  /*11e90*/  STL [R1+0x6e8], R5 ;  /* 0x0006e80501007387 */ /* 0x0001e80000100800 */
[----:B------:R-:W-:Y:S04]  /*11ea0*/  STL [R1+0x664], R78 ;  /* 0x0006644e01007387 */ /* 0x000fe80000100800 */
[----:B------:R3:W-:Y:S01]  /*11eb0*/  STL [R1+0x6a4], R0 ;  /* 0x0006a40001007387 */ /* 0x0007e20000100800 */
[----:B------:R-:W-:Y:S02]  /*11ec0*/  LEA.HI.X.SX32 R9, R44, R6, 0x1, P6 ;  /* 0x000000062c097211 */ /* 0x000fe400030f0eff */
[-C--:B0-----:R-:W-:Y:S01]  /*11ed0*/  IADD3 R5, P6, PT, R48, R7.reuse, RZ ;  /* 0x0000000730057210 */ /* 0x081fe20007fde0ff */
[----:B------:R-:W-:Y:S01]  /*11ee0*/  STL [R1+0x15c0], R68 ;  /* 0x0015c04401007387 */ /* 0x000fe20000100800 */
[----:B---3--:R-:W-:-:S05]  /*11ef0*/  IADD3 R0, P5, PT, R46, R7, RZ ;  /* 0x000000072e007210 */ /* 0x008fca0007fbe0ff */
[----:B------:R0:W-:Y:S01]  /*11f00*/  STL [R1+0x728], R0 ;  /* 0x0007280001007387 */ /* 0x0001e20000100800 */
[----:B------:R-:W-:-:S03]  /*11f10*/  IMAD R47, R68, UR24, RZ ;  /* 0x00000018442f7c24 */ /* 0x000fc6000f8e02ff */
[----:B------:R-:W-:Y:S01]  /*11f20*/  STL [R1+0x6e4], R9 ;  /* 0x0006e40901007387 */ /* 0x000fe20000100800 */
[----:B0-----:R-:W-:-:S03]  /*11f30*/  LEA.HI.X.SX32 R0, R46, R6, 0x1, P5 ;  /* 0x000000062e007211 */ /* 0x001fc600028f0eff */
[----:B------:R0:W-:Y:S01]  /*11f40*/  STL [R1+0x768], R5 ;  /* 0x0007680501007387 */ /* 0x0001e20000100800 */
[----:B------:R-:W-:-:S03]  /*11f50*/  IADD3 R68, P5, PT, R62, R7, RZ ;  /* 0x000000073e447210 */ /* 0x000fc60007fbe0ff */
[----:B------:R3:W-:Y:S04]  /*11f60*/  STL [R1+0x724], R0 ;  /* 0x0007240001007387 */ /* 0x0007e80000100800 */
[----:B------:R-:W-:Y:S01]  /*11f70*/  STL [R1+0x7a8], R68 ;  /* 0x0007a84401007387 */ /* 0x000fe20000100800 */
[-C--:B0-----:R-:W-:Y:S02]  /*11f80*/  LEA.HI.X.SX32 R5, R62, R6.reuse, 0x1, P5 ;  /* 0x000000063e057211 */ /* 0x081fe400028f0eff */
[----:B---3--:R-:W-:Y:S02]  /*11f90*/  LEA.HI.X.SX32 R0, R48, R6, 0x1, P6 ;  /* 0x0000000630007211 */ /* 0x008fe400030f0eff */
[----:B------:R-:W-:-:S03]  /*11fa0*/  IADD3 R66, P6, PT, R52, R7, RZ ;  /* 0x0000000734427210 */ /* 0x000fc60007fde0ff */
[----:B------:R0:W-:Y:S01]  /*11fb0*/  STL [R1+0x764], R0 ;  /* 0x0007640001007387 */ /* 0x0001e20000100800 */
[----:B------:R-:W-:-:S03]  /*11fc0*/  LEA.HI.X.SX32 R64, R52, R6, 0x1, P6 ;  /* 0x0000000634407211 */ /* 0x000fc600030f0eff */
[----:B------:R3:W-:Y:S01]  /*11fd0*/  STL [R1+0x15b4], R62 ;  /* 0x0015b43e01007387 */ /* 0x0007e20000100800 */
[----:B0-----:R-:W-:-:S03]  /*11fe0*/  IADD3 R0, P5, PT, R54, R7, RZ ;  /* 0x0000000736007210 */ /* 0x001fc60007fbe0ff */
[----:B------:R-:W-:Y:S04]  /*11ff0*/  STL [R1+0x7a4], R5 ;  /* 0x0007a40501007387 */ /* 0x000fe80000100800 */
[----:B------:R-:W-:Y:S04]  /*12000*/  STL [R1+0x7e8], R66 ;  /* 0x0007e84201007387 */ /* 0x000fe80000100800 */
[----:B------:R0:W-:Y:S01]  /*12010*/  STL [R1+0x828], R0 ;  /* 0x0008280001007387 */ /* 0x0001e20000100800 */
[----:B---3--:R-:W-:-:S03]  /*12020*/  LEA.HI.X.SX32 R62, R54, R6, 0x1, P5 ;  /* 0x00000006363e7211 */ /* 0x008fc600028f0eff */
[----:B------:R-:W-:Y:S01]  /*12030*/  STL [R1+0x1544], R52 ;  /* 0x0015443401007387 */ /* 0x000fe20000100800 */
[----:B0-----:R-:W-:-:S03]  /*12040*/  IADD3 R0, P6, PT, R56, R7, RZ ;  /* 0x0000000738007210 */ /* 0x001fc60007fde0ff */
[----:B------:R-:W-:Y:S04]  /*12050*/  STL [R1+0x7e4], R64 ;  /* 0x0007e44001007387 */ /* 0x000fe80000100800 */
[----:B------:R0:W-:Y:S04]  /*12060*/  STL [R1+0x868], R0 ;  /* 0x0008680001007387 */ /* 0x0001e80000100800 */
[----:B------:R-:W-:Y:S01]  /*12070*/  STL [R1+0x154c], R54 ;  /* 0x00154c3601007387 */ /* 0x000fe20000100800 */
[----:B0-----:R-:W-:-:S03]  /*12080*/  IADD3 R0, P5, PT, R58, R7, RZ ;  /* 0x000000073a007210 */ /* 0x001fc60007fbe0ff */
[----:B------:R-:W-:Y:S04]  /*12090*/  STL [R1+0x824], R62 ;  /* 0x0008243e01007387 */ /* 0x000fe80000100800 */
[----:B------:R0:W-:Y:S04]  /*120a0*/  STL [R1+0x8a8], R0 ;  /* 0x0008a80001007387 */ /* 0x0001e80000100800 */
[----:B------:R-:W-:Y:S01]  /*120b0*/  STL [R1+0x15ac], R56 ;  /* 0x0015ac3801007387 */ /* 0x000fe20000100800 */
[----:B0-----:R-:W-:-:S05]  /*120c0*/  LEA.HI.X.SX32 R0, R56, R6, 0x1, P6 ;  /* 0x0000000638007211 */ /* 0x001fca00030f0eff */
[----:B------:R0:W-:Y:S01]  /*120d0*/  STL [R1+0x864], R0 ;  /* 0x0008640001007387 */ /* 0x0001e20000100800 */
[----:B------:R-:W-:-:S03]  /*120e0*/  LEA.HI.X.SX32 R5, R58, R6, 0x1, P5 ;  /* 0x000000063a057211 */ /* 0x000fc600028f0eff */
[----:B------:R-:W-:Y:S01]  /*120f0*/  STL [R1+0x15b0], R58 ;  /* 0x0015b03a01007387 */ /* 0x000fe20000100800 */
[----:B0-----:R-:W-:-:S05]  /*12100*/  IADD3 R0, P6, PT, R60, R7, RZ ;  /* 0x000000073c007210 */ /* 0x001fca0007fde0ff */
[----:B------:R0:W-:Y:S04]  /*12110*/  STL [R1+0x8e8], R0 ;  /* 0x0008e80001007387 */ /* 0x0001e80000100800 */
[----:B------:R3:W-:Y:S01]  /*12120*/  STL [R1+0x8a4], R5 ;  /* 0x0008a40501007387 */ /* 0x0007e20000100800 */
[----:B0-----:R-:W-:Y:S02]  /*12130*/  IADD3 R0, P5, PT, R50, R7, RZ ;  /* 0x0000000732007210 */ /* 0x001fe40007fbe0ff */
[----:B---3--:R-:W-:-:S03]  /*12140*/  LEA.HI.X.SX32 R5, R60, R6, 0x1, P6 ;  /* 0x000000063c057211 */ /* 0x008fc600030f0eff */
[----:B------:R0:W-:Y:S01]  /*12150*/  STL [R1+0x928], R0 ;  /* 0x0009280001007387 */ /* 0x0001e20000100800 */
[----:B------:R-:W-:Y:S02]  /*12160*/  LEA.HI.X.SX32 R58, R50, R6, 0x1, P5 ;  /* 0x00000006323a7211 */ /* 0x000fe400028f0eff */
[-C--:B------:R-:W-:Y:S01]  /*12170*/  IADD3 R56, P5, PT, R40, R7.reuse, RZ ;  /* 0x0000000728387210 */ /* 0x080fe20007fbe0ff */
[----:B------:R-:W-:Y:S01]  /*12180*/  STL [R1+0x8e4], R5 ;  /* 0x0008e40501007387 */ /* 0x000fe20000100800 */
[----:B0-----:R-:W-:-:S05]  /*12190*/  IADD3 R0, P6, PT, R41, R7, RZ ;  /* 0x0000000729007210 */ /* 0x001fca0007fde0ff */
[----:B------:R0:W-:Y:S04]  /*121a0*/  STL [R1+0x968], R0 ;  /* 0x0009680001007387 */ /* 0x0001e80000100800 */
[----:B------:R-:W-:Y:S04]  /*121b0*/  STL [R1+0x1550], R50 ;  /* 0x0015503201007387 */ /* 0x000fe80000100800 */
[----:B------:R-:W-:Y:S01]  /*121c0*/  STL [R1+0x924], R58 ;  /* 0x0009243a01007387 */ /* 0x000fe20000100800 */
[----:B0-----:R-:W-:-:S03]  /*121d0*/  LEA.HI.X.SX32 R0, R41, R6, 0x1, P6 ;  /* 0x0000000629007211 */ /* 0x001fc600030f0eff */
[----:B------:R-:W-:Y:S04]  /*121e0*/  STL [R1+0x1558], R77 ;  /* 0x0015584d01007387 */ /* 0x000fe80000100800 */
[----:B------:R-:W-:Y:S01]  /*121f0*/  STL [R1+0x9a8], R56 ;  /* 0x0009a83801007387 */ /* 0x000fe20000100800 */
[----:B------:R-:W-:-:S03]  /*12200*/  IADD3 R34, P6, PT, R38, R7, RZ ;  /* 0x0000000726227210 */ /* 0x000fc60007fde0ff */
[----:B------:R0:W-:Y:S01]  /*12210*/  STL [R1+0x964], R0 ;  /* 0x0009640001007387 */ /* 0x0001e20000100800 */
[-C--:B------:R-:W-:Y:S02]  /*12220*/  LEA.HI.X.SX32 R36, R38, R6.reuse, 0x1, P6 ;  /* 0x0000000626247211 */ /* 0x080fe400030f0eff */
[----:B0-----:R-:W-:Y:S02]  /*12230*/  LEA.HI.X.SX32 R0, R40, R6, 0x1, P5 ;  /* 0x0000000628007211 */ /* 0x001fe400028f0eff */
[----:B------:R-:W-:-:S03]  /*12240*/  IADD3 R23, P5, PT, R12, R7, RZ ;  /* 0x000000070c177210 */ /* 0x000fc60007fbe0ff */
[----:B------:R0:W-:Y:S01]  /*12250*/  STL [R1+0x9a4], R0 ;  /* 0x0009a40001007387 */ /* 0x0001e20000100800 */
[----:B------:R-:W-:-:S03]  /*12260*/  IADD3 R22, P6, PT, R14, R7, RZ ;  /* 0x000000070e167210 */ /* 0x000fc60007fde0ff */
[----:B------:R-:W-:Y:S04]  /*12270*/  STL [R1+0x9e8], R34 ;  /* 0x0009e82201007387 */ /* 0x000fe80000100800 */
[----:B------:R-:W-:Y:S01]  /*12280*/  STL [R1+0x1560], R79 ;  /* 0x0015604f01007387 */ /* 0x000fe20000100800 */
[----:B0-----:R-:W-:-:S03]  /*12290*/  LEA.HI.X.SX32 R0, R12, R6, 0x1, P5 ;  /* 0x000000060c007211 */ /* 0x001fc600028f0eff */
[----:B------:R-:W-:Y:S01]  /*122a0*/  STL [R1+0xa20], R23 ;  /* 0x000a201701007387 */ /* 0x000fe20000100800 */
[----:B------:R-:W-:-:S03]  /*122b0*/  IADD3 R24, P5, PT, R59, R7, RZ ;  /* 0x000000073b187210 */ /* 0x000fc60007fbe0ff */
[----:B------:R-:W3:Y:S04]  /*122c0*/  LDL.LU R11, [R1+0x34] ;  /* 0x00003400010b7983 */ /* 0x000ee80000300800 */
[----:B------:R0:W-:Y:S04]  /*122d0*/  STL [R1+0xa1c], R0 ;  /* 0x000a1c0001007387 */ /* 0x0001e80000100800 */
[----:B------:R-:W-:Y:S01]  /*122e0*/  STL [R1+0x9e4], R36 ;  /* 0x0009e42401007387 */ /* 0x000fe20000100800 */
[----:B------:R-:W-:Y:S02]  /*122f0*/  IMAD R57, R86, UR12, RZ ;  /* 0x0000000c56397c24 */ /* 0x000fe4000f8e02ff */
[----:B------:R-:W-:Y:S01]  /*12300*/  IMAD.MOV.U32 R29, RZ, RZ, R28 ;  /* 0x000000ffff1d7224 */ /* 0x000fe200078e001c */
[----:B------:R-:W-:Y:S01]  /*12310*/  STL [R1+0xa58], R22 ;  /* 0x000a581601007387 */ /* 0x000fe20000100800 */
[----:B------:R-:W-:Y:S01]  /*12320*/  IMAD.MOV.U32 R33, RZ, RZ, R27 ;  /* 0x000000ffff217224 */ /* 0x000fe200078e001b */
[----:B0-----:R-:W-:Y:S01]  /*12330*/  LEA.HI.X.SX32 R0, R14, R6, 0x1, P6 ;  /* 0x000000060e007211 */ /* 0x001fe200030f0eff */
[----:B------:R-:W-:Y:S01]  /*12340*/  IMAD R51, R83, UR20, RZ ;  /* 0x0000001453337c24 */ /* 0x000fe2000f8e02ff */
[----:B------:R-:W-:Y:S01]  /*12350*/  STL [R1+0x1568], R65 ;  /* 0x0015684101007387 */ /* 0x000fe20000100800 */
[----:B------:R-:W-:-:S02]  /*12360*/  IMAD R49, R81, UR22, RZ ;  /* 0x0000001651317c24 */ /* 0x000fc4000f8e02ff */
[----:B------:R-:W-:Y:S01]  /*12370*/  IMAD R45, R70, UR26, RZ ;  /* 0x0000001a462d7c24 */ /* 0x000fe2000f8e02ff */
[----:B------:R-:W-:Y:S01]  /*12380*/  STL [R1+0x290], R24 ;  /* 0x0002901801007387 */ /* 0x000fe20000100800 */
[----:B------:R-:W-:Y:S01]  /*12390*/  IADD3 R25, P6, PT, R92, R7, RZ ;  /* 0x000000075c197210 */ /* 0x000fe20007fde0ff */
[----:B------:R-:W-:Y:S02]  /*123a0*/  IMAD R41, R31, UR46, RZ ;  /* 0x0000002e1f297c24 */ /* 0x000fe4000f8e02ff */
[----:B------:R-:W-:Y:S01]  /*123b0*/  IMAD R43, R74, UR30, RZ ;  /* 0x0000001e4a2b7c24 */ /* 0x000fe2000f8e02ff */
[----:B------:R0:W-:Y:S01]  /*123c0*/  STL [R1+0xa54], R0 ;  /* 0x000a540001007387 */ /* 0x0001e20000100800 */
[----:B------:R-:W-:Y:S02]  /*123d0*/  IMAD R39, R77, UR34, RZ ;  /* 0x000000224d277c24 */ /* 0x000fe4000f8e02ff */
[----:B------:R-:W-:Y:S02]  /*123e0*/  IMAD R37, R79, UR36, RZ ;  /* 0x000000244f257c24 */ /* 0x000fe4000f8e02ff */
[----:B------:R-:W-:-:S02]  /*123f0*/  IMAD R44, R72, UR28, RZ ;  /* 0x0000001c482c7c24 */ /* 0x000fc4000f8e02ff */
[----:B------:R-:W-:Y:S02]  /*12400*/  IMAD R42, R80, UR32, RZ ;  /* 0x00000020502a7c24 */ /* 0x000fe4000f8e02ff */
[----:B------:R-:W-:Y:S01]  /*12410*/  IMAD R48, R91, UR42, RZ ;  /* 0x0000002a5b307c24 */ /* 0x000fe2000f8e02ff */
[-C--:B0-----:R-:W-:Y:S01]  /*12420*/  LEA.HI.X.SX32 R0, R59, R6.reuse, 0x1, P5 ;  /* 0x000000063b007211 */ /* 0x081fe200028f0eff */
[----:B------:R-:W-:Y:S01]  /*12430*/  IMAD R12, R65, UR38, RZ ;  /* 0x00000026410c7c24 */ /* 0x000fe2000f8e02ff */
[----:B------:R-:W-:Y:S01]  /*12440*/  IADD3 R26, P5, PT, R57, R7, RZ ;  /* 0x00000007391a7210 */ /* 0x000fe20007fbe0ff */
[----:B------:R-:W-:Y:S01]  /*12450*/  IMAD R38, R85, UR50, RZ ;  /* 0x0000003255267c24 */ /* 0x000fe2000f8e02ff */
[----:B------:R-:W-:Y:S01]  /*12460*/  PRMT R2, RZ, 0x7610, R2 ;  /* 0x00007610ff027816 */ /* 0x000fe20000000002 */
[----:B------:R0:W-:Y:S01]  /*12470*/  STL [R1+0x28c], R0 ;  /* 0x00028c0001007387 */ /* 0x0001e20000100800 */
[----:B------:R-:W-:Y:S01]  /*12480*/  IMAD R40, R93, UR48, RZ ;  /* 0x000000305d287c24 */ /* 0x000fe2000f8e02ff */
[----:B------:R-:W-:Y:S01]  /*12490*/  PRMT R89, RZ, 0x7610, R89 ;  /* 0x00007610ff597816 */ /* 0x000fe20000000059 */
[----:B------:R-:W1:Y:S01]  /*124a0*/  LDCU UR12, c[0x0][0x3b0] ;  /* 0x00007600ff0c77ac */ /* 0x000e620008000800 */
[----:B------:R-:W-:Y:S04]  /*124b0*/  STL [R1+0x2d0], R25 ;  /* 0x0002d01901007387 */ /* 0x000fe80000100800 */
[----:B------:R-:W-:Y:S01]  /*124c0*/  STL [R1+0x1570], R63 ;  /* 0x0015703f01007387 */ /* 0x000fe20000100800 */
[----:B0-----:R-:W-:-:S03]  /*124d0*/  LEA.HI.X.SX32 R0, R92, R6, 0x1, P6 ;  /* 0x000000065c007211 */ /* 0x001fc600030f0eff */
[----:B------:R-:W-:Y:S04]  /*124e0*/  STL [R1+0x330], R26 ;  /* 0x0003301a01007387 */ /* 0x000fe80000100800 */
[----:B------:R-:W-:Y:S01]  /*124f0*/  STL [R1+0x1574], R92 ;  /* 0x0015745c01007387 */ /* 0x000fe20000100800 */
[----:B------:R-:W-:-:S03]  /*12500*/  IADD3 R28, P6, PT, R55, R7, RZ ;  /* 0x00000007371c7210 */ /* 0x000fc60007fde0ff */
[----:B------:R0:W-:Y:S02]  /*12510*/  STL [R1+0x2cc], R0 ;  /* 0x0002cc0001007387 */ /* 0x0001e40000100800 */
[----:B0-----:R-:W-:Y:S02]  /*12520*/  LEA.HI.X.SX32 R0, R57, R6, 0x1, P5 ;  /* 0x0000000639007211 */ /* 0x001fe400028f0eff */
[----:B------:R-:W-:-:S03]  /*12530*/  IADD3 R27, P5, PT, R53, R7, RZ ;  /* 0x00000007351b7210 */ /* 0x000fc60007fbe0ff */
[----:B------:R0:W-:Y:S04]  /*12540*/  STL [R1+0x32c], R0 ;  /* 0x00032c0001007387 */ /* 0x0001e80000100800 */
[----:B------:R-:W-:Y:S01]  /*12550*/  STL [R1+0x370], R28 ;  /* 0x0003701c01007387 */ /* 0x000fe20000100800 */
[----:B0-----:R-:W-:-:S03]  /*12560*/  LEA.HI.X.SX32 R0, R55, R6, 0x1, P6 ;  /* 0x0000000637007211 */ /* 0x001fc600030f0eff */
[----:B------:R-:W-:Y:S04]  /*12570*/  STL [R1+0x1578], R55 ;  /* 0x0015783701007387 */ /* 0x000fe80000100800 */
[----:B------:R-:W-:Y:S01]  /*12580*/  STL [R1+0x3b0], R27 ;  /* 0x0003b01b01007387 */ /* 0x000fe20000100800 */
[----:B------:R-:W-:-:S03]  /*12590*/  IADD3 R5, P6, PT, R51, R7, RZ ;  /* 0x0000000733057210 */ /* 0x000fc60007fde0ff */
[----:B------:R0:W-:Y:S04]  /*125a0*/  STL [R1+0x36c], R0 ;  /* 0x00036c0001007387 */ /* 0x0001e80000100800 */
[----:B------:R-:W-:Y:S01]  /*125b0*/  STL [R1+0x1580], R53 ;  /* 0x0015803501007387 */ /* 0x000fe20000100800 */
[----:B0-----:R-:W-:Y:S02]  /*125c0*/  LEA.HI.X.SX32 R0, R53, R6, 0x1, P5 ;  /* 0x0000000635007211 */ /* 0x001fe400028f0eff */
[----:B------:R-:W-:-:S03]  /*125d0*/  IADD3 R30, P5, PT, R49, R7, RZ ;  /* 0x00000007311e7210 */ /* 0x000fc60007fbe0ff */
[----:B------:R0:W-:Y:S04]  /*125e0*/  STL [R1+0x3ac], R0 ;  /* 0x0003ac0001007387 */ /* 0x0001e80000100800 */
[----:B------:R-:W-:Y:S01]  /*125f0*/  STL [R1+0x3f0], R5 ;  /* 0x0003f00501007387 */ /* 0x000fe20000100800 */
[----:B0-----:R-:W-:-:S03]  /*12600*/  LEA.HI.X.SX32 R0, R51, R6, 0x1, P6 ;  /* 0x0000000633007211 */ /* 0x001fc600030f0eff */
[----:B------:R-:W-:Y:S04]  /*12610*/  STL [R1+0x430], R30 ;  /* 0x0004301e01007387 */ /* 0x000fe80000100800 */
[----:B------:R0:W-:Y:S04]  /*12620*/  STL [R1+0x3ec], R0 ;  /* 0x0003ec0001007387 */ /* 0x0001e80000100800 */
[----:B------:R-:W2:Y:S01]  /*12630*/  LDL.LU R31, [R1+0x1600] ;  /* 0x00160000011f7983 */ /* 0x000ea20000300800 */
[----:B------:R-:W-:Y:S02]  /*12640*/  LEA.HI.X.SX32 R53, R49, R6, 0x1, P5 ;  /* 0x0000000631357211 */ /* 0x000fe400028f0eff */
[----:B------:R-:W-:Y:S01]  /*12650*/  IADD3 R90, P5, PT, R45, R7, RZ ;  /* 0x000000072d5a7210 */ /* 0x000fe20007fbe0ff */
[----:B------:R-:W-:-:S03]  /*12660*/  IMAD R14, R63, UR40, RZ ;  /* 0x000000283f0e7c24 */ /* 0x000fc6000f8e02ff */
[-C--:B------:R-:W-:Y:S02]  /*12670*/  LEA.HI.X.SX32 R63, R45, R6.reuse, 0x1, P5 ;  /* 0x000000062d3f7211 */ /* 0x080fe400028f0eff */
[-C--:B------:R-:W-:Y:S02]  /*12680*/  IADD3 R86, P5, PT, R43, R7.reuse, RZ ;  /* 0x000000072b567210 */ /* 0x080fe40007fbe0ff */
[-C--:B------:R-:W-:Y:S02]  /*12690*/  IADD3 R92, P6, PT, R47, R7.reuse, RZ ;  /* 0x000000072f5c7210 */ /* 0x080fe40007fde0ff */
[-C--:B------:R-:W-:Y:S02]  /*126a0*/  LEA.HI.X.SX32 R79, R43, R6.reuse, 0x1, P5 ;  /* 0x000000062b4f7211 */ /* 0x080fe400028f0eff */
[----:B------:R-:W-:Y:S02]  /*126b0*/  IADD3 R54, P5, PT, R39, R7, RZ ;  /* 0x0000000727367210 */ /* 0x000fe40007fbe0ff */
[----:B------:R-:W-:-:S02]  /*126c0*/  LEA.HI.X.SX32 R55, R47, R6, 0x1, P6 ;  /* 0x000000062f377211 */ /* 0x000fc400030f0eff */
[-C--:B------:R-:W-:Y:S02]  /*126d0*/  IADD3 R88, P6, PT, R44, R7.reuse, RZ ;  /* 0x000000072c587210 */ /* 0x080fe40007fde0ff */
[-C--:B------:R-:W-:Y:S02]  /*126e0*/  LEA.HI.X.SX32 R50, R39, R6.reuse, 0x1, P5 ;  /* 0x0000000627327211 */ /* 0x080fe400028f0eff */
[-C--:B------:R-:W-:Y:S02]  /*126f0*/  IADD3 R73, P5, PT, R12, R7.reuse, RZ ;  /* 0x000000070c497210 */ /* 0x080fe40007fbe0ff */
[-C--:B------:R-:W-:Y:S02]  /*12700*/  LEA.HI.X.SX32 R65, R44, R6.reuse, 0x1, P6 ;  /* 0x000000062c417211 */ /* 0x080fe400030f0eff */
[----:B------:R-:W-:Y:S02]  /*12710*/  IADD3 R83, P6, PT, R42, R7, RZ ;  /* 0x000000072a537210 */ /* 0x000fe40007fde0ff */
[----:B------:R-:W-:-:S02]  /*12720*/  LEA.HI.X.SX32 R75, R12, R6, 0x1, P5 ;  /* 0x000000060c4b7211 */ /* 0x000fc400028f0eff */
[-C--:B------:R-:W-:Y:S02]  /*12730*/  IADD3 R9, P5, PT, R48, R7.reuse, RZ ;  /* 0x0000000730097210 */ /* 0x080fe40007fbe0ff */
[-C--:B------:R-:W-:Y:S02]  /*12740*/  LEA.HI.X.SX32 R77, R42, R6.reuse, 0x1, P6 ;  /* 0x000000062a4d7211 */ /* 0x080fe400030f0eff */
[-C--:B------:R-:W-:Y:S02]  /*12750*/  IADD3 R52, P6, PT, R37, R7.reuse, RZ ;  /* 0x0000000725347210 */ /* 0x080fe40007fde0ff */
[-C--:B0-----:R-:W-:Y:S02]  /*12760*/  LEA.HI.X.SX32 R0, R48, R6.reuse, 0x1, P5 ;  /* 0x0000000630007211 */ /* 0x081fe400028f0eff */
[-C--:B------:R-:W-:Y:S02]  /*12770*/  IADD3 R21, P5, PT, R41, R7.reuse, RZ ;  /* 0x0000000729157210 */ /* 0x080fe40007fbe0ff */
[-C--:B------:R-:W-:Y:S01]  /*12780*/  LEA.HI.X.SX32 R81, R37, R6.reuse, 0x1, P6 ;  /* 0x0000000625517211 */ /* 0x080fe200030f0eff */
[----:B------:R-:W-:Y:S01]  /*12790*/  IMAD R37, R4, UR56, RZ ;  /* 0x0000003804257c24 */ /* 0x000fe2000f8e02ff */
[----:B------:R-:W-:Y:S01]  /*127a0*/  LEA.HI.X.SX32 R18, R41, R6, 0x1, P5 ;  /* 0x0000000629127211 */ /* 0x000fe200028f0eff */
[----:B------:R-:W-:Y:S01]  /*127b0*/  IMAD R39, R13, UR54, RZ ;  /* 0x000000360d277c24 */ /* 0x000fe2000f8e02ff */
[----:B------:R-:W-:-:S02]  /*127c0*/  IADD3 R69, P6, PT, R14, R7, RZ ;  /* 0x000000070e457210 */ /* 0x000fc40007fde0ff */
[-C--:B------:R-:W-:Y:S02]  /*127d0*/  IADD3 R4, P5, PT, R38, R7.reuse, RZ ;  /* 0x0000000726047210 */ /* 0x080fe40007fbe0ff */
[-C--:B------:R-:W-:Y:S01]  /*127e0*/  LEA.HI.X.SX32 R71, R14, R6.reuse, 0x1, P6 ;  /* 0x000000060e477211 */ /* 0x080fe200030f0eff */
[----:B------:R-:W-:Y:S01]  /*127f0*/  IMAD R14, R10, UR58, RZ ;  /* 0x0000003a0a0e7c24 */ /* 0x000fe2000f8e02ff */
[-C--:B------:R-:W-:Y:S02]  /*12800*/  LEA.HI.X.SX32 R67, R38, R6.reuse, 0x1, P5 ;  /* 0x0000000626437211 */ /* 0x080fe400028f0eff */
[C---:B------:R-:W-:Y:S01]  /*12810*/  IADD3 R93, P5, PT, R39.reuse, R7, RZ ;  /* 0x00000007275d7210 */ /* 0x040fe20007fbe0ff */
[----:B------:R-:W-:Y:S01]  /*12820*/  STL [R1+0x470], R92 ;  /* 0x0004705c01007387 */ /* 0x000fe20000100800 */
[----:B------:R-:W-:Y:S02]  /*12830*/  IMAD.MOV.U32 R85, RZ, RZ, R29 ;  /* 0x000000ffff557224 */ /* 0x000fe400078e001d */
[----:B------:R-:W-:Y:S01]  /*12840*/  IMAD.MOV.U32 R29, RZ, RZ, R8 ;  /* 0x000000ffff1d7224 */ /* 0x000fe200078e0008 */
[----:B------:R-:W-:Y:S01]  /*12850*/  STL [R1+0x42c], R53 ;  /* 0x00042c3501007387 */ /* 0x000fe20000100800 */
[----:B------:R-:W-:-:S02]  /*12860*/  LEA.HI.X.SX32 R10, R39, R6, 0x1, P5 ;  /* 0x00000006270a7211 */ /* 0x000fc400028f0eff */
[----:B------:R-:W-:Y:S01]  /*12870*/  IADD3 R8, P5, PT, R14, R7, RZ ;  /* 0x000000070e087210 */ /* 0x000fe20007fbe0ff */
        /* <DEDUP_REMOVED lines=15> */
[----:B------:R-:W-:Y:S04]  /*12970*/  STL [R1+0x670], R69 ;  /* 0x0006704501007387 */ /* 0x000fe80000100800 */
[----:B------:R-:W-:Y:S04]  /*12980*/  STL [R1+0x62c], R75 ;  /* 0x00062c4b01007387 */ /* 0x000fe80000100800 */
[----:B------:R-:W-:Y:S04]  /*12990*/  STL [R1+0x6b0], R9 ;  /* 0x0006b00901007387 */ /* 0x000fe80000100800 */
[----:B------:R-:W-:Y:S01]  /*129a0*/  STL [R1+0x66c], R71 ;  /* 0x00066c4701007387 */ /* 0x000fe20000100800 */
[----:B------:R-:W-:-:S02]  /*129b0*/  IMAD R12, R61, UR60, RZ ;  /* 0x0000003c3d0c7c24 */ /* 0x000fc4000f8e02ff */
[----:B---3--:R-:W-:-:S05]  /*129c0*/  IMAD R46, R11, UR44, RZ ;  /* 0x0000002c0b2e7c24 */ /* 0x008fca000f8e02ff */
[----:B------:R-:W-:-:S04]  /*129d0*/  IADD3 R19, P6, PT, R46, R7, RZ ;  /* 0x000000072e137210 */ /* 0x000fc80007fde0ff */
[-C--:B------:R-:W-:Y:S02]  /*129e0*/  LEA.HI.X.SX32 R20, R46, R6.reuse, 0x1, P6 ;  /* 0x000000062e147211 */ /* 0x080fe400030f0eff */
[CC--:B------:R-:W-:Y:S01]  /*129f0*/  IADD3 R17, P6, PT, R40.reuse, R7.reuse, RZ ;  /* 0x0000000728117210 */ /* 0x0c0fe20007fde0ff */
[----:B------:R-:W-:Y:S03]  /*12a00*/  STL [R1+0x6f0], R19 ;  /* 0x0006f01301007387 */ /* 0x000fe60000100800 */
[----:B------:R-:W-:Y:S01]  /*12a10*/  LEA.HI.X.SX32 R40, R40, R6, 0x1, P6 ;  /* 0x0000000628287211 */ /* 0x000fe200030f0eff */
[----:B------:R-:W-:Y:S01]  /*12a20*/  STL [R1+0x6ac], R0 ;  /* 0x0006ac0001007387 */ /* 0x000fe20000100800 */
[----:B------:R-:W-:-:S03]  /*12a30*/  IADD3 R11, P6, PT, R42, R7, RZ ;  /* 0x000000072a0b7210 */ /* 0x000fc60007fde0ff */
[----:B------:R-:W-:Y:S01]  /*12a40*/  STL [R1+0x730], R21 ;  /* 0x0007301501007387 */ /* 0x000fe20000100800 */
[----:B------:R-:W-:-:S03]  /*12a50*/  LEA.HI.X.SX32 R16, R42, R6, 0x1, P6 ;  /* 0x000000062a107211 */ /* 0x000fc600030f0eff */
[----:B------:R-:W-:Y:S01]  /*12a60*/  STL [R1+0x6ec], R20 ;  /* 0x0006ec1401007387 */ /* 0x000fe20000100800 */
[----:B------:R-:W-:-:S03]  /*12a70*/  IADD3 R13, P6, PT, R37, R7, RZ ;  /* 0x00000007250d7210 */ /* 0x000fc60007fde0ff */
[----:B------:R-:W-:Y:S04]  /*12a80*/  STL [R1+0x770], R17 ;  /* 0x0007701101007387 */ /* 0x000fe80000100800 */
[----:B------:R-:W-:Y:S04]  /*12a90*/  STL [R1+0x72c], R18 ;  /* 0x00072c1201007387 */ /* 0x000fe80000100800 */
[----:B------:R-:W-:Y:S04]  /*12aa0*/  STL [R1+0x7b0], R4 ;  /* 0x0007b00401007387 */ /* 0x000fe80000100800 */
[----:B------:R-:W-:Y:S01]  /*12ab0*/  STL [R1+0x76c], R40 ;  /* 0x00076c2801007387 */ /* 0x000fe20000100800 */
[----:B------:R-:W-:-:S03]  /*12ac0*/  LEA.HI.X.SX32 R15, R37, R6, 0x1, P6 ;  /* 0x00000006250f7211 */ /* 0x000fc600030f0eff */
[----:B------:R-:W-:Y:S01]  /*12ad0*/  STL [R1+0x7f0], R11 ;  /* 0x0007f00b01007387 */ /* 0x000fe20000100800 */
[----:B------:R-:W-:-:S03]  /*12ae0*/  IADD3 R37, P6, PT, R12, R7, RZ ;  /* 0x000000070c257210 */ /* 0x000fc60007fde0ff */
[----:B------:R-:W-:Y:S04]  /*12af0*/  STL [R1+0x7ac], R67 ;  /* 0x0007ac4301007387 */ /* 0x000fe80000100800 */
[----:B------:R-:W-:Y:S04]  /*12b00*/  STL [R1+0x830], R93 ;  /* 0x0008305d01007387 */ /* 0x000fe80000100800 */
[----:B------:R-:W3:Y:S04]  /*12b10*/  LDL R39, [R1+0x288] ;  /* 0x0002880001277983 */ /* 0x000ee80000100800 */
[----:B------:R-:W-:Y:S04]  /*12b20*/  STL [R1+0x7ec], R16 ;  /* 0x0007ec1001007387 */ /* 0x000fe80000100800 */
[----:B------:R-:W-:Y:S04]  /*12b30*/  STL [R1+0x870], R13 ;  /* 0x0008700d01007387 */ /* 0x000fe80000100800 */
[----:B------:R-:W-:Y:S04]  /*12b40*/  STL [R1+0x82c], R10 ;  /* 0x00082c0a01007387 */ /* 0x000fe80000100800 */
[----:B------:R-:W-:Y:S04]  /*12b50*/  STL [R1+0x8b0], R8 ;  /* 0x0008b00801007387 */ /* 0x000fe80000100800 */
[----:B------:R-:W-:Y:S04]  /*12b60*/  STL [R1+0x86c], R15 ;  /* 0x00086c0f01007387 */ /* 0x000fe80000100800 */
[----:B------:R-:W-:Y:S01]  /*12b70*/  STL [R1+0x8f0], R37 ;  /* 0x0008f02501007387 */ /* 0x000fe20000100800 */
[----:B--2---:R-:W-:Y:S01]  /*12b80*/  VIADD R38, R31, 0xffffff80 ;  /* 0xffffff801f267836 */ /* 0x004fe20000000000 */
[----:B------:R-:W-:-:S02]  /*12b90*/  LEA.HI.X.SX32 R31, R14, R6, 0x1, P5 ;  /* 0x000000060e1f7211 */ /* 0x000fc400028f0eff */
[----:B------:R-:W0:Y:S03]  /*12ba0*/  LDC R14, c[0x0][0x3a0] ;  /* 0x0000e800ff0e7b82 */ /* 0x000e260000000800 */
[----:B------:R-:W-:Y:S01]  /*12bb0*/  STL [R1+0x8ac], R31 ;  /* 0x0008ac1f01007387 */ /* 0x000fe20000100800 */
[----:B0-----:R-:W-:-:S05]  /*12bc0*/  VIADD R14, R14, 0xffffff88 ;  /* 0xffffff880e0e7836 */ /* 0x001fca0000000000 */
[----:B------:R-:W-:Y:S02]  /*12bd0*/  ISETP.GE.U32.AND P5, PT, R14, 0x7fffff09, PT ;  /* 0x7fffff090e00780c */ /* 0x000fe40003fa6070 */
[----:B------:R-:W-:Y:S02]  /*12be0*/  LEA.HI.X.SX32 R14, R12, R6, 0x1, P6 ;  /* 0x000000060c0e7211 */ /* 0x000fe400030f0eff */
[----:B------:R-:W-:Y:S01]  /*12bf0*/  ISETP.GE.U32.AND P6, PT, R38, 0x7fffff01, PT ;  /* 0x7fffff012600780c */ /* 0x000fe20003fc6070 */
[----:B------:R-:W2:Y:S04]  /*12c00*/  LDL R12, [R1+0x368] ;  /* 0x00036800010c7983 */ /* 0x000ea80000100800 */
[----:B------:R-:W3:Y:S02]  /*12c10*/  LDL R38, [R1+0x284] ;  /* 0x0002840001267983 */ /* 0x000ee40000100800 */
[----:B---3--:R-:W-:-:S04]  /*12c20*/  @P0 LOP3.LUT R39, R39, R38, RZ, 0x3c, !PT ;  /* 0x0000002627270212 */ /* 0x008fc800078e3cff */
[----:B------:R-:W-:-:S04]  /*12c30*/  @P0 LOP3.LUT R38, R39, R38, RZ, 0x3c, !PT ;  /* 0x0000002627260212 */ /* 0x000fc800078e3cff */
[----:B------:R-:W-:-:S05]  /*12c40*/  @P0 LOP3.LUT R39, R39, R38, RZ, 0x3c, !PT ;  /* 0x0000002627270212 */ /* 0x000fca00078e3cff */
[----:B------:R-:W3:Y:S04]  /*12c50*/  @P0 LDG.E.U8 R3, desc[UR18][R38.64] ;  /* 0x0000001226030981 */ /* 0x000ee8000c1e1100 */
[----:B------:R-:W-:Y:S04]  /*12c60*/  STL [R1+0x8ec], R14 ;  /* 0x0008ec0e01007387 */ /* 0x000fe80000100800 */
[----:B---3--:R0:W-:Y:S04]  /*12c70*/  STL [R1+0x2b4], R3 ;  /* 0x0002b40301007387 */ /* 0x0081e80000100800 */
[----:B0-----:R-:W3:Y:S04]  /*12c80*/  LDL.LU R3, [R1+0x15fc] ;  /* 0x0015fc0001037983 */ /* 0x001ee80000300800 */
[----:B------:R-:W2:Y:S04]  /*12c90*/  LDL R38, [R1+0x2c4] ;  /* 0x0002c40001267983 */ /* 0x000ea80000100800 */
[----:B------:R-:W2:Y:S02]  /*12ca0*/  LDL R39, [R1+0x2c8] ;  /* 0x0002c80001277983 */ /* 0x000ea40000100800 */
[----:B--2---:R-:W-:-:S04]  /*12cb0*/  @P0 LOP3.LUT R39, R39, R38, RZ, 0x3c, !PT ;  /* 0x0000002627270212 */ /* 0x004fc800078e3cff */
[----:B------:R-:W-:-:S04]  /*12cc0*/  @P0 LOP3.LUT R38, R39, R38, RZ, 0x3c, !PT ;  /* 0x0000002627260212 */ /* 0x000fc800078e3cff */
[----:B------:R-:W-:-:S05]  /*12cd0*/  @P0 LOP3.LUT R39, R39, R38, RZ, 0x3c, !PT ;  /* 0x0000002627270212 */ /* 0x000fca00078e3cff */
[----:B------:R-:W2:Y:S04]  /*12ce0*/  @P0 LDG.E.U8 R2, desc[UR18][R38.64] ;  /* 0x0000001226020981 */ /* 0x000ea8000c1e1100 */
[----:B--2---:R0:W-:Y:S04]  /*12cf0*/  STL [R1+0x2ac], R2 ;  /* 0x0002ac0201007387 */ /* 0x0041e80000100800 */
[----:B0-----:R-:W2:Y:S04]  /*12d00*/  LDL.LU R2, [R1+0x15f8] ;  /* 0x0015f80001027983 */ /* 0x001ea80000300800 */
[----:B------:R-:W2:Y:S04]  /*12d10*/  LDL R38, [R1+0x304] ;  /* 0x0003040001267983 */ /* 0x000ea80000100800 */
[----:B------:R-:W2:Y:S01]  /*12d20*/  LDL R39, [R1+0x320] ;  /* 0x0003200001277983 */ /* 0x000ea20000100800 */
[----:B---3--:R-:W-:-:S02]  /*12d30*/  PRMT R3, RZ, 0x7610, R3 ;  /* 0x00007610ff037816 */ /* 0x008fc40000000003 */
[----:B--2---:R-:W-:-:S04]  /*12d40*/  @P0 LOP3.LUT R39, R39, R38, RZ, 0x3c, !PT ;  /* 0x0000002627270212 */ /* 0x004fc800078e3cff */
[----:B------:R-:W-:-:S04]  /*12d50*/  @P0 LOP3.LUT R38, R39, R38, RZ, 0x3c, !PT ;  /* 0x0000002627260212 */ /* 0x000fc800078e3cff */
[----:B------:R-:W-:-:S05]  /*12d60*/  @P0 LOP3.LUT R39, R39, R38, RZ, 0x3c, !PT ;  /* 0x0000002627270212 */ /* 0x000fca00078e3cff */
[----:B------:R-:W2:Y:S01]  /*12d70*/  @P0 LDG.E.U8 R3, desc[UR18][R38.64] ;  /* 0x0000001226030981 */ /* 0x000ea2000c1e1100 */
[----:B------:R-:W-:-:S03]  /*12d80*/  PRMT R2, RZ, 0x7610, R2 ;  /* 0x00007610ff027816 */ /* 0x000fc60000000002 */
[----:B--2---:R0:W-:Y:S04]  /*12d90*/  STL [R1+0x2a4], R3 ;  /* 0x0002a40301007387 */ /* 0x0041e80000100800 */
[----:B0-----:R-:W2:Y:S04]  /*12da0*/  LDL.LU R3, [R1+0x15f4] ;  /* 0x0015f40001037983 */ /* 0x001ea80000300800 */
[----:B------:R-:W3:Y:S01]  /*12db0*/  LDL R39, [R1+0x364] ;  /* 0x0003640001277983 */ /* 0x000ee20000100800 */
[----:B------:R-:W-:-:S03]  /*12dc0*/  @P0 IMAD.MOV.U32 R38, RZ, RZ, R12 ;  /* 0x000000ffff260224 */ /* 0x000fc600078e000c */
[----:B------:R-:W2:Y:S04]  /*12dd0*/  LDL R12, [R1+0x564] ;  /* 0x00056400010c7983 */ /* 0x000ea80000100800 */
[----:B---3--:R-:W3:Y:S04]  /*12de0*/  @P0 LDG.E.U8 R2, desc[UR18][R38.64] ;  /* 0x0000001226020981 */ /* 0x008ee8000c1e1100 */
[----:B---3--:R0:W-:Y:S04]  /*12df0*/  STL [R1+0x29c], R2 ;  /* 0x00029c0201007387 */ /* 0x0081e80000100800 */
[----:B0-----:R-:W3:Y:S04]  /*12e00*/  LDL.LU R2, [R1+0x15f0] ;  /* 0x0015f00001027983 */ /* 0x001ee80000300800 */
[----:B------:R-:W3:Y:S04]  /*12e10*/  LDL R38, [R1+0x3a4] ;  /* 0x0003a40001267983 */ /* 0x000ee80000100800 */
[----:B------:R-:W3:Y:S01]  /*12e20*/  LDL R39, [R1+0x3a8] ;  /* 0x0003a80001277983 */ /* 0x000ee20000100800 */
[----:B--2---:R-:W-:-:S02]  /*12e30*/  PRMT R3, RZ, 0x7610, R3 ;  /* 0x00007610ff037816 */ /* 0x004fc40000000003 */
[----:B---3--:R-:W-:-:S04]  /*12e40*/  @P0 LOP3.LUT R39, R39, R38, RZ, 0x3c, !PT ;  /* 0x0000002627270212 */ /* 0x008fc800078e3cff */
[----:B------:R-:W-:-:S04]  /*12e50*/  @P0 LOP3.LUT R38, R39, R38, RZ, 0x3c, !PT ;  /* 0x0000002627260212 */ /* 0x000fc800078e3cff */
[----:B------:R-:W-:-:S05]  /*12e60*/  @P0 LOP3.LUT R39, R39, R38, RZ, 0x3c, !PT ;  /* 0x0000002627270212 */ /* 0x000fca00078e3cff */
[----:B------:R-:W2:Y:S04]  /*12e70*/  @P0 LDG.E.U8 R3, desc[UR18][R38.64] ;  /* 0x0000001226030981 */ /* 0x000ea8000c1e1100 */
[----:B--2---:R0:W-:Y:S04]  /*12e80*/  STL [R1+0x7c], R3 ;  /* 0x00007c0301007387 */ /* 0x0041e80000100800 */
[----:B0-----:R-:W2:Y:S04]  /*12e90*/  LDL.LU R3, [R1+0x15ec] ;  /* 0x0015ec0001037983 */ /* 0x001ea80000300800 */
[----:B------:R-:W3:Y:S04]  /*12ea0*/  LDL R38, [R1+0x3e4] ;  /* 0x0003e40001267983 */ /* 0x000ee80000100800 */
[----:B------:R-:W3:Y:S01]  /*12eb0*/  LDL R39, [R1+0x3e8] ;  /* 0x0003e80001277983 */ /* 0x000ee20000100800 */
[----:B------:R-:W-:-:S02]  /*12ec0*/  PRMT R2, RZ, 0x7610, R2 ;  /* 0x00007610ff027816 */ /* 0x000fc40000000002 */
[----:B---3--:R-:W-:-:S04]  /*12ed0*/  @P0 LOP3.LUT R39, R39, R38, RZ, 0x3c, !PT ;  /* 0x0000002627270212 */ /* 0x008fc800078e3cff */
[----:B------:R-:W-:-:S04]  /*12ee0*/  @P0 LOP3.LUT R38, R39, R38, RZ, 0x3c, !PT ;  /* 0x0000002627260212 */ /* 0x000fc800078e3cff */
[----:B------:R-:W-:-:S05]  /*12ef0*/  @P0 LOP3.LUT R39, R39, R38, RZ, 0x3c, !PT ;  /* 0x0000002627270212 */ /* 0x000fca00078e3cff */
[----:B------:R-:W3:Y:S04]  /*12f00*/  @P0 LDG.E.U8 R2, desc[UR18][R38.64] ;  /* 0x0000001226020981 */ /* 0x000ee8000c1e1100 */
        /* <DEDUP_REMOVED lines=44> */
[----:B------:R0:W2:Y:S01]  /*131d0*/  @P0 LDG.E.U8 R3, desc[UR18][R38.64] ;  /* 0x0000001226030981 */ /* 0x0000a2000c1e1100 */
[----:B------:R-:W-:Y:S01]  /*131e0*/  PRMT R2, RZ, 0x7610, R2 ;  /* 0x00007610ff027816 */ /* 0x000fe20000000002 */
[----:B0-----:R-:W-:Y:S02]  /*131f0*/  @P0 IMAD.MOV.U32 R38, RZ, RZ, R87 ;  /* 0x000000ffff260224 */ /* 0x001fe400078e0057 */
[----:B------:R-:W-:-:S05]  /*13200*/  @P0 IMAD.MOV.U32 R39, RZ, RZ, R12 ;  /* 0x000000ffff270224 */ /* 0x000fca00078e000c */
[----:B------:R0:W3:Y:S04]  /*13210*/  @P0 LDG.E.U8 R2, desc[UR18][R38.64] ;  /* 0x0000001226020981 */ /* 0x0000e8000c1e1100 */
[----:B--2---:R2:W-:Y:S04]  /*13220*/  STL [R1+0x1474], R3 ;  /* 0x0014740301007387 */ /* 0x0045e80000100800 */
[----:B--2---:R-:W2:Y:S04]  /*13230*/  LDL R3, [R1+0x628] ;  /* 0x0006280001037983 */ /* 0x004ea80000100800 */
[----:B------:R-:W2:Y:S04]  /*13240*/  LDL.LU R87, [R1+0x15d4] ;  /* 0x0015d40001577983 */ /* 0x000ea80000300800 */
[----:B------:R-:W2:Y:S01]  /*13250*/  LDL R39, [R1+0x5a4] ;  /* 0x0005a40001277983 */ /* 0x000ea20000100800 */
[----:B------:R-:W-:Y:S01]  /*13260*/  PRMT R91, RZ, 0x7610, R91 ;  /* 0x00007610ff5b7816 */ /* 0x000fe2000000005b */
[----:B0-----:R-:W-:-:S02]  /*13270*/  @P0 IMAD.MOV.U32 R38, RZ, RZ, R84 ;  /* 0x000000ffff260224 */ /* 0x001fc400078e0054 */
[----:B------:R-:W4:Y:S04]  /*13280*/  LDL R12, [R1+0x6e8] ;  /* 0x0006e800010c7983 */ /* 0x000f280000100800 */
[----:B---3--:R0:W-:Y:S04]  /*13290*/  STL [R1+0x1478], R2 ;  /* 0x0014780201007387 */ /* 0x0081e80000100800 */
[----:B0-----:R-:W3:Y:S04]  /*132a0*/  LDL R2, [R1+0x5e4] ;  /* 0x0005e40001027983 */ /* 0x001ee80000100800 */
[----:B------:R-:W4:Y:S04]  /*132b0*/  LDL.LU R84, [R1+0x15d0] ;  /* 0x0015d00001547983 */ /* 0x000f280000300800 */
[----:B--2---:R0:W2:Y:S02]  /*132c0*/  @P0 LDG.E.U8 R91, desc[UR18][R38.64] ;  /* 0x00000012265b0981 */ /* 0x0040a4000c1e1100 */
[----:B0-----:R-:W-:-:S02]  /*132d0*/  @P0 IMAD.MOV.U32 R38, RZ, RZ, R82 ;  /* 0x000000ffff260224 */ /* 0x001fc400078e0052 */
[----:B---3--:R-:W-:-:S05]  /*132e0*/  @P0 IMAD.MOV.U32 R39, RZ, RZ, R2 ;  /* 0x000000ffff270224 */ /* 0x008fca00078e0002 */
[----:B------:R0:W3:Y:S04]  /*132f0*/  @P0 LDG.E.U8 R89, desc[UR18][R38.64] ;  /* 0x0000001226590981 */ /* 0x0000e8000c1e1100 */
[----:B--2---:R2:W-:Y:S04]  /*13300*/  STL [R1+0x147c], R91 ;  /* 0x00147c5b01007387 */ /* 0x0045e80000100800 */
[----:B------:R-:W3:Y:S04]  /*13310*/  LDL.LU R82, [R1+0x15cc] ;  /* 0x0015cc0001527983 */ /* 0x000ee80000300800 */
[----:B------:R-:W3:Y:S01]  /*13320*/  LDL R39, [R1+0x624] ;  /* 0x0006240001277983 */ /* 0x000ee20000100800 */
[----:B------:R-:W-:Y:S01]  /*13330*/  PRMT R87, RZ, 0x7610, R87 ;  /* 0x00007610ff577816 */ /* 0x000fe20000000057 */
[----:B0-----:R-:W-:Y:S01]  /*13340*/  @P0 IMAD.MOV.U32 R38, RZ, RZ, R3 ;  /* 0x000000ffff260224 */ /* 0x001fe200078e0003 */
[----:B----4-:R-:W-:Y:S01]  /*13350*/  PRMT R84, RZ, 0x7610, R84 ;  /* 0x00007610ff547816 */ /* 0x010fe20000000054 */
[----:B--2---:R-:W2:Y:S04]  /*13360*/  LDL R91, [R1+0x764] ;  /* 0x00076400015b7983 */ /* 0x004ea80000100800 */
[----:B------:R-:W4:Y:S04]  /*13370*/  LDL R2, [R1+0x768] ;  /* 0x0007680001027983 */ /* 0x000f280000100800 */
[----:B---3--:R0:W3:Y:S02]  /*13380*/  @P0 LDG.E.U8 R87, desc[UR18][R38.64] ;  /* 0x0000001226570981 */ /* 0x0080e4000c1e1100 */
[----:B0-----:R-:W-:-:S02]  /*13390*/  @P0 IMAD.MOV.U32 R38, RZ, RZ, R76 ;  /* 0x000000ffff260224 */ /* 0x001fc400078e004c */
[----:B------:R-:W-:-:S05]  /*133a0*/  @P0 IMAD.MOV.U32 R39, RZ, RZ, R78 ;  /* 0x000000ffff270224 */ /* 0x000fca00078e004e */
[----:B------:R-:W2:Y:S04]  /*133b0*/  @P0 LDG.E.U8 R84, desc[UR18][R38.64] ;  /* 0x0000001226540981 */ /* 0x000ea8000c1e1100 */
[----:B------:R0:W-:Y:S04]  /*133c0*/  STL [R1+0x1480], R89 ;  /* 0x0014805901007387 */ /* 0x0001e80000100800 */
[----:B0-----:R-:W2:Y:S04]  /*133d0*/  LDL R89, [R1+0x728] ;  /* 0x0007280001597983 */ /* 0x001ea80000100800 */
[----:B---3--:R0:W-:Y:S04]  /*133e0*/  STL [R1+0x1484], R87 ;  /* 0x0014845701007387 */ /* 0x0081e80000100800 */
[----:B0-----:R-:W3:Y:S04]  /*133f0*/  LDL R87, [R1+0x724] ;  /* 0x0007240001577983 */ /* 0x001ee80000100800 */
[----:B------:R-:W3:Y:S04]  /*13400*/  LDL.LU R78, [R1+0x15c8] ;  /* 0x0015c800014e7983 */ /* 0x000ee80000300800 */
[----:B------:R-:W3:Y:S04]  /*13410*/  LDL.LU R76, [R1+0x15c4] ;  /* 0x0015c400014c7983 */ /* 0x000ee80000300800 */
[----:B------:R-:W3:Y:S04]  /*13420*/  LDL R38, [R1+0x6a4] ;  /* 0x0006a40001267983 */ /* 0x000ee80000100800 */
[----:B------:R-:W3:Y:S04]  /*13430*/  LDL R39, [R1+0x6a8] ;  /* 0x0006a80001277983 */ /* 0x000ee80000100800 */
[----:B------:R-:W4:Y:S04]  /*13440*/  LDL R3, [R1+0x7a4] ;  /* 0x0007a40001037983 */ /* 0x000f280000100800 */
[----:B--2---:R0:W-:Y:S04]  /*13450*/  STL [R1+0x1488], R84 ;  /* 0x0014885401007387 */ /* 0x0041e80000100800 */
[----:B0-----:R-:W2:Y:S01]  /*13460*/  LDL R84, [R1+0x6e4] ;  /* 0x0006e40001547983 */ /* 0x001ea20000100800 */
[----:B------:R-:W-:-:S02]  /*13470*/  PRMT R82, RZ, 0x7610, R82 ;  /* 0x00007610ff527816 */ /* 0x000fc40000000052 */
[----:B------:R-:W-:Y:S02]  /*13480*/  PRMT R80, RZ, 0x7610, R80 ;  /* 0x00007610ff507816 */ /* 0x000fe40000000050 */
[----:B------:R-:W-:Y:S02]  /*13490*/  PRMT R74, RZ, 0x7610, R74 ;  /* 0x00007610ff4a7816 */ /* 0x000fe4000000004a */
[----:B------:R-:W-:Y:S02]  /*134a0*/  PRMT R72, RZ, 0x7610, R72 ;  /* 0x00007610ff487816 */ /* 0x000fe40000000048 */
[----:B---3--:R-:W-:-:S04]  /*134b0*/  @P0 LOP3.LUT R39, R39, R38, RZ, 0x3c, !PT ;  /* 0x0000002627270212 */ /* 0x008fc800078e3cff */
[----:B------:R-:W-:-:S04]  /*134c0*/  @P0 LOP3.LUT R38, R39, R38, RZ, 0x3c, !PT ;  /* 0x0000002627260212 */ /* 0x000fc800078e3cff */
[----:B------:R-:W-:-:S05]  /*134d0*/  @P0 LOP3.LUT R39, R39, R38, RZ, 0x3c, !PT ;  /* 0x0000002627270212 */ /* 0x000fca00078e3cff */
[----:B------:R0:W3:Y:S01]  /*134e0*/  @P0 LDG.E.U8 R82, desc[UR18][R38.64] ;  /* 0x0000001226520981 */ /* 0x0000e2000c1e1100 */
[----:B------:R-:W-:Y:S01]  /*134f0*/  PRMT R78, RZ, 0x7610, R78 ;  /* 0x00007610ff4e7816 */ /* 0x000fe2000000004e */
[----:B0-----:R-:W-:Y:S02]  /*13500*/  @P0 IMAD.MOV.U32 R38, RZ, RZ, R12 ;  /* 0x000000ffff260224 */ /* 0x001fe400078e000c */
[----:B--2---:R-:W-:-:S05]  /*13510*/  @P0 IMAD.MOV.U32 R39, RZ, RZ, R84 ;  /* 0x000000ffff270224 */ /* 0x004fca00078e0054 */
[----:B------:R0:W2:Y:S01]  /*13520*/  @P0 LDG.E.U8 R80, desc[UR18][R38.64] ;  /* 0x0000001226500981 */ /* 0x0000a2000c1e1100 */
[----:B------:R-:W-:Y:S01]  /*13530*/  PRMT R76, RZ, 0x7610, R76 ;  /* 0x00007610ff4c7816 */ /* 0x000fe2000000004c */
[----:B0-----:R-:W-:Y:S02]  /*13540*/  @P0 IMAD.MOV.U32 R38, RZ, RZ, R89 ;  /* 0x000000ffff260224 */ /* 0x001fe400078e0059 */
[----:B------:R-:W-:-:S05]  /*13550*/  @P0 IMAD.MOV.U32 R39, RZ, RZ, R87 ;  /* 0x000000ffff270224 */ /* 0x000fca00078e0057 */
[----:B------:R4:W2:Y:S02]  /*13560*/  @P0 LDG.E.U8 R78, desc[UR18][R38.64] ;  /* 0x00000012264e0981 */ /* 0x0008a4000c1e1100 */
[----:B----4-:R-:W-:Y:S02]  /*13570*/  @P0 IMAD.MOV.U32 R38, RZ, RZ, R2 ;  /* 0x000000ffff260224 */ /* 0x010fe400078e0002 */
[----:B------:R-:W-:-:S05]  /*13580*/  @P0 IMAD.MOV.U32 R39, RZ, RZ, R91 ;  /* 0x000000ffff270224 */ /* 0x000fca00078e005b */
[----:B------:R0:W4:Y:S02]  /*13590*/  @P0 LDG.E.U8 R76, desc[UR18][R38.64] ;  /* 0x00000012264c0981 */ /* 0x000124000c1e1100 */
[----:B0-----:R-:W-:Y:S02]  /*135a0*/  @P0 IMAD.MOV.U32 R38, RZ, RZ, R68 ;  /* 0x000000ffff260224 */ /* 0x001fe400078e0044 */
[----:B------:R-:W-:-:S05]  /*135b0*/  @P0 IMAD.MOV.U32 R39, RZ, RZ, R3 ;  /* 0x000000ffff270224 */ /* 0x000fca00078e0003 */
[----:B------:R0:W4:Y:S02]  /*135c0*/  @P0 LDG.E.U8 R74, desc[UR18][R38.64] ;  /* 0x00000012264a0981 */ /* 0x000124000c1e1100 */
[----:B0-----:R-:W-:Y:S02]  /*135d0*/  @P0 IMAD.MOV.U32 R38, RZ, RZ, R66 ;  /* 0x000000ffff260224 */ /* 0x001fe400078e0042 */
[----:B------:R-:W-:-:S05]  /*135e0*/  @P0 IMAD.MOV.U32 R39, RZ, RZ, R64 ;  /* 0x000000ffff270224 */ /* 0x000fca00078e0040 */
[----:B------:R0:W4:Y:S02]  /*135f0*/  @P0 LDG.E.U8 R72, desc[UR18][R38.64] ;  /* 0x0000001226480981 */ /* 0x000124000c1e1100 */
[----:B0-----:R-:W-:Y:S02]  /*13600*/  @P0 IMAD.MOV.U32 R39, RZ, RZ, R62 ;  /* 0x000000ffff270224 */ /* 0x001fe400078e003e */
[----:B---3--:R-:W-:Y:S04]  /*13610*/  STL [R1+0x148c], R82 ;  /* 0x00148c5201007387 */ /* 0x008fe80000100800 */
[----:B------:R-:W3:Y:S04]  /*13620*/  LDL R12, [R1+0x828] ;  /* 0x00082800010c7983 */ /* 0x000ee80000100800 */
[----:B--2---:R0:W-:Y:S04]  /*13630*/  STL [R1+0x1490], R80 ;  /* 0x0014905001007387 */ /* 0x0041e80000100800 */
[----:B0-----:R-:W2:Y:S04]  /*13640*/  LDL R80, [R1+0x868] ;  /* 0x0008680001507983 */ /* 0x001ea80000100800 */
[----:B------:R0:W-:Y:S04]  /*13650*/  STL [R1+0x1494], R78 ;  /* 0x0014944e01007387 */ /* 0x0001e80000100800 */
[----:B------:R-:W2:Y:S04]  /*13660*/  LDL R82, [R1+0x8a4] ;  /* 0x0008a40001527983 */ /* 0x000ea80000100800 */
[----:B------:R-:W2:Y:S04]  /*13670*/  LDL R84, [R1+0x8a8] ;  /* 0x0008a80001547983 */ /* 0x000ea80000100800 */
[----:B0-----:R-:W2:Y:S04]  /*13680*/  LDL R78, [R1+0x864] ;  /* 0x00086400014e7983 */ /* 0x001ea80000100800 */
[----:B------:R-:W2:Y:S04]  /*13690*/  LDL R87, [R1+0x8e4] ;  /* 0x0008e40001577983 */ /* 0x000ea80000100800 */
[----:B------:R-:W2:Y:S04]  /*136a0*/  LDL R89, [R1+0x8e8] ;  /* 0x0008e80001597983 */ /* 0x000ea80000100800 */
[----:B----4-:R-:W-:Y:S04]  /*136b0*/  STL [R1+0x1498], R76 ;  /* 0x0014984c01007387 */ /* 0x010fe80000100800 */
[----:B------:R-:W4:Y:S04]  /*136c0*/  LDL.LU R68, [R1+0x15c0] ;  /* 0x0015c00001447983 */ /* 0x000f280000300800 */
[----:B------:R-:W4:Y:S04]  /*136d0*/  LDL R91, [R1+0x928] ;  /* 0x00092800015b7983 */ /* 0x000f280000100800 */
[----:B------:R-:W-:Y:S04]  /*136e0*/  STL [R1+0x149c], R74 ;  /* 0x00149c4a01007387 */ /* 0x000fe80000100800 */
[----:B------:R-:W4:Y:S04]  /*136f0*/  LDL.LU R64, [R1+0x15bc] ;  /* 0x0015bc0001407983 */ /* 0x000f280000300800 */
[----:B------:R-:W4:Y:S04]  /*13700*/  LDL.LU R66, [R1+0x15b8] ;  /* 0x0015b80001427983 */ /* 0x000f280000300800 */
[----:B------:R-:W4:Y:S04]  /*13710*/  LDL R2, [R1+0x964] ;  /* 0x0009640001027983 */ /* 0x000f280000100800 */
[----:B------:R-:W4:Y:S04]  /*13720*/  LDL R3, [R1+0x968] ;  /* 0x0009680001037983 */ /* 0x000f280000100800 */
[----:B------:R0:W-:Y:S04]  /*13730*/  STL [R1+0x14a0], R72 ;  /* 0x0014a04801007387 */ /* 0x0001e80000100800 */
[----:B------:R-:W4:Y:S01]  /*13740*/  LDL.LU R62, [R1+0x15b4] ;  /* 0x0015b400013e7983 */ /* 0x000f220000300800 */
[----:B------:R-:W-:-:S02]  /*13750*/  PRMT R70, RZ, 0x7610, R70 ;  /* 0x00007610ff467816 */ /* 0x000fc40000000046 */
[----:B------:R-:W-:Y:S01]  /*13760*/  PRMT R60, RZ, 0x7610, R60 ;  /* 0x00007610ff3c7816 */ /* 0x000fe2000000003c */
[----:B---3--:R-:W-:Y:S02]  /*13770*/  @P0 IMAD.MOV.U32 R38, RZ, RZ, R12 ;  /* 0x000000ffff260224 */ /* 0x008fe400078e000c */
[----:B------:R-:W3:Y:S04]  /*13780*/  LDL R12, [R1+0x9a4] ;  /* 0x0009a400010c7983 */ /* 0x000ee80000100800 */
[----:B------:R2:W3:Y:S02]  /*13790*/  @P0 LDG.E.U8 R70, desc[UR18][R38.64] ;  /* 0x0000001226460981 */ /* 0x0004e4000c1e1100 */
[----:B--2---:R-:W-:Y:S02]  /*137a0*/  @P0 IMAD.MOV.U32 R38, RZ, RZ, R80 ;  /* 0x000000ffff260224 */ /* 0x004fe400078e0050 */
[----:B------:R-:W-:Y:S01]  /*137b0*/  @P0 IMAD.MOV.U32 R39, RZ, RZ, R78 ;  /* 0x000000ffff270224 */ /* 0x000fe200078e004e */
[----:B----4-:R-:W-:-:S06]  /*137c0*/  PRMT R68, RZ, 0x7610, R68 ;  /* 0x00007610ff447816 */ /* 0x010fcc0000000044 */
[----:B------:R2:W4:Y:S01]  /*137d0*/  @P0 LDG.E.U8 R68, desc[UR18][R38.64] ;  /* 0x0000001226440981 */ /* 0x000522000c1e1100 */
[----:B------:R-:W-:Y:S01]  /*137e0*/  PRMT R66, RZ, 0x7610, R66 ;  /* 0x00007610ff427816 */ /* 0x000fe20000000042 */
[----:B--2---:R-:W-:Y:S02]  /*137f0*/  @P0 IMAD.MOV.U32 R38, RZ, RZ, R84 ;  /* 0x000000ffff260224 */ /* 0x004fe400078e0054 */
[----:B------:R-:W-:Y:S01]  /*13800*/  @P0 IMAD.MOV.U32 R39, RZ, RZ, R82 ;  /* 0x000000ffff270224 */ /* 0x000fe200078e0052 */
[----:B------:R-:W-:-:S04]  /*13810*/  PRMT R64, RZ, 0x7610, R64 ;  /* 0x00007610ff407816 */ /* 0x000fc80000000040 */
[----:B------:R2:W4:Y:S02]  /*13820*/  @P0 LDG.E.U8 R66, desc[UR18][R38.64] ;  /* 0x0000001226420981 */ /* 0x000524000c1e1100 */
[----:B--2---:R-:W-:Y:S02]  /*13830*/  @P0 IMAD.MOV.U32 R38, RZ, RZ, R89 ;  /* 0x000000ffff260224 */ /* 0x004fe400078e0059 */
[----:B------:R-:W-:-:S05]  /*13840*/  @P0 IMAD.MOV.U32 R39, RZ, RZ, R87 ;  /* 0x000000ffff270224 */ /* 0x000fca00078e0057 */
[----:B------:R2:W4:Y:S01]  /*13850*/  @P0 LDG.E.U8 R64, desc[UR18][R38.64] ;  /* 0x0000001226400981 */ /* 0x000522000c1e1100 */
[----:B------:R-:W-:Y:S01]  /*13860*/  PRMT R62, RZ, 0x7610, R62 ;  /* 0x00007610ff3e7816 */ /* 0x000fe2000000003e */
[----:B--2---:R-:W-:Y:S02]  /*13870*/  @P0 IMAD.MOV.U32 R38, RZ, RZ, R91 ;  /* 0x000000ffff260224 */ /* 0x004fe400078e005b */
[----:B------:R-:W-:-:S05]  /*13880*/  @P0 IMAD.MOV.U32 R39, RZ, RZ, R58 ;  /* 0x000000ffff270224 */ /* 0x000fca00078e003a */
[----:B------:R2:W4:Y:S02]  /*13890*/  @P0 LDG.E.U8 R62, desc[UR18][R38.64] ;  /* 0x00000012263e0981 */ /* 0x000524000c1e1100 */
[----:B--2---:R-:W-:Y:S02]  /*138a0*/  @P0 IMAD.MOV.U32 R38, RZ, RZ, R3 ;  /* 0x000000ffff260224 */ /* 0x004fe400078e0003 */
[----:B------:R-:W-:-:S05]  /*138b0*/  @P0 IMAD.MOV.U32 R39, RZ, RZ, R2 ;  /* 0x000000ffff270224 */ /* 0x000fca00078e0002 */
[----:B------:R2:W4:Y:S01]  /*138c0*/  @P0 LDG.E.U8 R60, desc[UR18][R38.64] ;  /* 0x00000012263c0981 */ /* 0x000522000c1e1100 */
[----:B------:R-:W-:Y:S01]  /*138d0*/  PRMT R59, RZ, 0x7610, R59 ;  /* 0x00007610ff3b7816 */ /* 0x000fe2000000003b */
[----:B--2---:R-:W-:Y:S02]  /*138e0*/  @P0 IMAD.MOV.U32 R38, RZ, RZ, R56 ;  /* 0x000000ffff260224 */ /* 0x004fe400078e0038 */
[----:B---3--:R-:W-:Y:S01]  /*138f0*/  @P0 IMAD.MOV.U32 R39, RZ, RZ, R12 ;  /* 0x000000ffff270224 */ /* 0x008fe200078e000c */
[----:B------:R-:W-:Y:S04]  /*13900*/  STL [R1+0x14a4], R70 ;  /* 0x0014a44601007387 */ /* 0x000fe80000100800 */
[----:B------:R2:W3:Y:S04]  /*13910*/  @P0 LDG.E.U8 R59, desc[UR18][R38.64] ;  /* 0x00000012263b0981 */ /* 0x0004e8000c1e1100 */
[----:B----4-:R-:W-:Y:S04]  /*13920*/  STL [R1+0x14a8], R68 ;  /* 0x0014a84401007387 */ /* 0x010fe80000100800 */
[----:B------:R-:W-:Y:S04]  /*13930*/  STL [R1+0x14ac], R66 ;  /* 0x0014ac4201007387 */ /* 0x000fe80000100800 */
[----:B------:R-:W4:Y:S04]  /*13940*/  LDL R82, [R1+0xa1c] ;  /* 0x000a1c0001527983 */ /* 0x000f280000100800 */
[----:B------:R-:W-:Y:S04]  /*13950*/  STL [R1+0x14b0], R64 ;  /* 0x0014b04001007387 */ /* 0x000fe80000100800 */
[----:B------:R-:W4:Y:S04]  /*13960*/  LDL.LU R58, [R1+0x15b0] ;  /* 0x0015b000013a7983 */ /* 0x000f280000300800 */
[----:B------:R-:W4:Y:S04]  /*13970*/  LDL R84, [R1+0xa54] ;  /* 0x000a540001547983 */ /* 0x000f280000100800 */
[----:B------:R-:W4:Y:S04]  /*13980*/  LDL R87, [R1+0x28c] ;  /* 0x00028c0001577983 */ /* 0x000f280000100800 */
[----:B------:R-:W-:Y:S04]  /*13990*/  STL [R1+0x14b4], R62 ;  /* 0x0014b43e01007387 */ /* 0x000fe80000100800 */
[----:B------:R-:W4:Y:S04]  /*139a0*/  LDL R89, [R1+0x2cc] ;  /* 0x0002cc0001597983 */ /* 0x000f280000100800 */
[----:B------:R-:W-:Y:S04]  /*139b0*/  STL [R1+0x14b8], R60 ;  /* 0x0014b83c01007387 */ /* 0x000fe80000100800 */
[----:B------:R-:W4:Y:S01]  /*139c0*/  LDL.LU R56, [R1+0x15ac] ;  /* 0x0015ac0001387983 */ /* 0x000f220000300800 */
[----:B--2---:R-:W-:-:S03]  /*139d0*/  @P0 IMAD.MOV.U32 R39, RZ, RZ, R36 ;  /* 0x000000ffff270224 */ /* 0x004fc600078e0024 */
[----:B------:R-:W2:Y:S04]  /*139e0*/  LDL R91, [R1+0x32c] ;  /* 0x00032c00015b7983 */ /* 0x000ea80000100800 */
[----:B------:R-:W2:Y:S01]  /*139f0*/  LDL R2, [R1+0x36c] ;  /* 0x00036c0001027983 */ /* 0x000ea20000100800 */
[----:B------:R-:W-:Y:S01]  /*13a00*/  @P0 IMAD.MOV.U32 R38, RZ, RZ, R34 ;  /* 0x000000ffff260224 */ /* 0x000fe200078e0022 */
[----:B------:R-:W-:Y:S02]  /*13a10*/  PRMT R57, RZ, 0x7610, R57 ;  /* 0x00007610ff397816 */ /* 0x000fe40000000039 */
[----:B---3--:R-:W-:Y:S04]  /*13a20*/  STL [R1+0x14bc], R59 ;  /* 0x0014bc3b01007387 */ /* 0x008fe80000100800 */
[----:B------:R-:W3:Y:S04]  /*13a30*/  LDL.LU R36, [R1+0x15a8] ;  /* 0x0015a80001247983 */ /* 0x000ee80000300800 */
[----:B------:R-:W2:Y:S04]  /*13a40*/  LDL.LU R34, [R1+0x15a4] ;  /* 0x0015a40001227983 */ /* 0x000ea80000300800 */
[----:B------:R-:W2:Y:S04]  /*13a50*/  LDL R3, [R1+0x3ac] ;  /* 0x0003ac0001037983 */ /* 0x000ea80000100800 */
[----:B------:R-:W2:Y:S01]  /*13a60*/  LDL R12, [R1+0x3ec] ;  /* 0x0003ec00010c7983 */ /* 0x000ea20000100800 */
[----:B----4-:R-:W-:-:S06]  /*13a70*/  PRMT R58, RZ, 0x7610, R58 ;  /* 0x00007610ff3a7816 */ /* 0x010fcc000000003a */
[----:B------:R4:W2:Y:S02]  /*13a80*/  @P0 LDG.E.U8 R58, desc[UR18][R38.64] ;  /* 0x00000012263a0981 */ /* 0x0008a4000c1e1100 */
[----:B----4-:R-:W-:Y:S02]  /*13a90*/  @P0 IMAD.MOV.U32 R38, RZ, RZ, R23 ;  /* 0x000000ffff260224 */ /* 0x010fe400078e0017 */
[----:B------:R-:W-:-:S05]  /*13aa0*/  @P0 IMAD.MOV.U32 R39, RZ, RZ, R82 ;  /* 0x000000ffff270224 */ /* 0x000fca00078e0052 */
[----:B------:R4:W2:Y:S02]  /*13ab0*/  @P0 LDG.E.U8 R57, desc[UR18][R38.64] ;  /* 0x0000001226390981 */ /* 0x0008a4000c1e1100 */
[----:B----4-:R-:W-:Y:S01]  /*13ac0*/  @P0 IMAD.MOV.U32 R38, RZ, RZ, R22 ;  /* 0x000000ffff260224 */ /* 0x010fe200078e0016 */
[----:B------:R-:W-:Y:S01]  /*13ad0*/  PRMT R56, RZ, 0x7610, R56 ;  /* 0x00007610ff387816 */ /* 0x000fe20000000038 */
[----:B------:R-:W-:-:S05]  /*13ae0*/  @P0 IMAD.MOV.U32 R39, RZ, RZ, R84 ;  /* 0x000000ffff270224 */ /* 0x000fca00078e0054 */
[----:B------:R4:W2:Y:S02]  /*13af0*/  @P0 LDG.E.U8 R56, desc[UR18][R38.64] ;  /* 0x0000001226380981 */ /* 0x0008a4000c1e1100 */
[----:B----4-:R-:W-:Y:S02]  /*13b00*/  @P0 IMAD.MOV.U32 R38, RZ, RZ, R24 ;  /* 0x000000ffff260224 */ /* 0x010fe400078e0018 */
[----:B------:R-:W-:Y:S01]  /*13b10*/  @P0 IMAD.MOV.U32 R39, RZ, RZ, R87 ;  /* 0x000000ffff270224 */ /* 0x000fe200078e0057 */
[----:B---3--:R-:W-:Y:S02]  /*13b20*/  PRMT R36, RZ, 0x7610, R36 ;  /* 0x00007610ff247816 */ /* 0x008fe40000000024 */
[----:B--2---:R-:W-:-:S04]  /*13b30*/  PRMT R34, RZ, 0x7610, R34 ;  /* 0x00007610ff227816 */ /* 0x004fc80000000022 */
[----:B------:R2:W3:Y:S02]  /*13b40*/  @P0 LDG.E.U8 R36, desc[UR18][R38.64] ;  /* 0x0000001226240981 */ /* 0x0004e4000c1e1100 */
[----:B--2---:R-:W-:Y:S02]  /*13b50*/  @P0 IMAD.MOV.U32 R38, RZ, RZ, R25 ;  /* 0x000000ffff260224 */ /* 0x004fe400078e0019 */
[----:B------:R-:W-:-:S05]  /*13b60*/  @P0 IMAD.MOV.U32 R39, RZ, RZ, R89 ;  /* 0x000000ffff270224 */ /* 0x000fca00078e0059 */
[----:B------:R2:W4:Y:S04]  /*13b70*/  @P0 LDG.E.U8 R34, desc[UR18][R38.64] ;  /* 0x0000001226220981 */ /* 0x000528000c1e1100 */
[----:B------:R-:W-:Y:S04]  /*13b80*/  STL [R1+0x14c0], R58 ;  /* 0x0014c03a01007387 */ /* 0x000fe80000100800 */
[----:B------:R-:W4:Y:S04]  /*13b90*/  LDL.LU R23, [R1+0x15a0] ;  /* 0x0015a00001177983 */ /* 0x000f280000300800 */
[----:B------:R-:W-:Y:S04]  /*13ba0*/  STL [R1+0x14c4], R57 ;  /* 0x0014c43901007387 */ /* 0x000fe80000100800 */
[----:B------:R-:W4:Y:S04]  /*13bb0*/  LDL.LU R22, [R1+0x159c] ;  /* 0x00159c0001167983 */ /* 0x000f280000300800 */
[----:B------:R-:W-:Y:S04]  /*13bc0*/  STL [R1+0x14c8], R56 ;  /* 0x0014c83801007387 */ /* 0x000fe80000100800 */
[----:B------:R-:W4:Y:S01]  /*13bd0*/  LDL.LU R24, [R1+0x1598] ;  /* 0x0015980001187983 */ /* 0x000f220000300800 */
[----:B--2---:R-:W-:-:S02]  /*13be0*/  @P0 IMAD.MOV.U32 R38, RZ, RZ, R26 ;  /* 0x000000ffff260224 */ /* 0x004fc400078e001a */
[----:B------:R-:W-:Y:S01]  /*13bf0*/  @P0 IMAD.MOV.U32 R39, RZ, RZ, R91 ;  /* 0x000000ffff270224 */ /* 0x000fe200078e005b */
[----:B---3--:R-:W-:Y:S04]  /*13c00*/  STL [R1+0x14cc], R36 ;  /* 0x0014cc2401007387 */ /* 0x008fe80000100800 */
[----:B------:R-:W2:Y:S04]  /*13c10*/  LDL.LU R25, [R1+0x1594] ;  /* 0x0015940001197983 */ /* 0x000ea80000300800 */
[----:B----4-:R3:W-:Y:S04]  /*13c20*/  STL [R1+0x14d0], R34 ;  /* 0x0014d02201007387 */ /* 0x0107e80000100800 */
[----:B------:R-:W4:Y:S01]  /*13c30*/  LDL.LU R26, [R1+0x1590] ;  /* 0x00159000011a7983 */ /* 0x000f220000300800 */
[----:B------:R-:W-:-:S06]  /*13c40*/  PRMT R23, RZ, 0x7610, R23 ;  /* 0x00007610ff177816 */ /* 0x000fcc0000000017 */
[----:B------:R0:W3:Y:S02]  /*13c50*/  @P0 LDG.E.U8 R23, desc[UR18][R38.64] ;  /* 0x0000001226170981 */ /* 0x0000e4000c1e1100 */
[----:B0-----:R-:W-:Y:S02]  /*13c60*/  @P0 IMAD.MOV.U32 R38, RZ, RZ, R28 ;  /* 0x000000ffff260224 */ /* 0x001fe400078e001c */
[----:B------:R-:W3:Y:S01]  /*13c70*/  LDL.LU R28, [R1+0x158c] ;  /* 0x00158c00011c7983 */ /* 0x000ee20000300800 */
[----:B------:R-:W-:Y:S01]  /*13c80*/  PRMT R22, RZ, 0x7610, R22 ;  /* 0x00007610ff167816 */ /* 0x000fe20000000016 */
[----:B------:R-:W-:-:S05]  /*13c90*/  @P0 IMAD.MOV.U32 R39, RZ, RZ, R2 ;  /* 0x000000ffff270224 */ /* 0x000fca00078e0002 */
        /* <DEDUP_REMOVED lines=8> */
[----:B------:R-:W-:Y:S01]  /*13d20*/  @P0 IMAD.MOV.U32 R39, RZ, RZ, R12 ;  /* 0x000000ffff270224 */ /* 0x000fe200078e000c */
[----:B--2---:R-:W-:-:S06]  /*13d30*/  PRMT R25, RZ, 0x7610, R25 ;  /* 0x00007610ff197816 */ /* 0x004fcc0000000019 */
[----:B------:R0:W2:Y:S02]  /*13d40*/  @P0 LDG.E.U8 R25, desc[UR18][R38.64] ;  /* 0x0000001226190981 */ /* 0x0000a4000c1e1100 */
[----:B0-----:R-:W-:Y:S01]  /*13d50*/  @P0 IMAD.MOV.U32 R38, RZ, RZ, R30 ;  /* 0x000000ffff260224 */ /* 0x001fe200078e001e */
[----:B----4-:R-:W-:Y:S01]  /*13d60*/  PRMT R26, RZ, 0x7610, R26 ;  /* 0x00007610ff1a7816 */ /* 0x010fe2000000001a */
[----:B------:R-:W-:Y:S02]  /*13d70*/  @P0 IMAD.MOV.U32 R39, RZ, RZ, R53 ;  /* 0x000000ffff270224 */ /* 0x000fe400078e0035 */
[----:B------:R-:W4:Y:S04]  /*13d80*/  LDL.LU R53, [R1+0x1580] ;  /* 0x0015800001357983 */ /* 0x000f280000300800 */
[----:B------:R-:W2:Y:S04]  /*13d90*/  LDL.LU R30, [R1+0x157c] ;  /* 0x00157c00011e7983 */ /* 0x000ea80000300800 */
[----:B------:R0:W4:Y:S02]  /*13da0*/  @P0 LDG.E.U8 R26, desc[UR18][R38.64] ;  /* 0x00000012261a0981 */ /* 0x000124000c1e1100 */
[----:B0-----:R-:W-:-:S02]  /*13db0*/  @P0 IMAD.MOV.U32 R38, RZ, RZ, R92 ;  /* 0x000000ffff260224 */ /* 0x001fc400078e005c */
[----:B------:R-:W-:Y:S02]  /*13dc0*/  @P0 IMAD.MOV.U32 R39, RZ, RZ, R55 ;  /* 0x000000ffff270224 */ /* 0x000fe400078e0037 */
[----:B------:R-:W4:Y:S04]  /*13dd0*/  LDL.LU R55, [R1+0x1578] ;  /* 0x0015780001377983 */ /* 0x000f280000300800 */
[----:B------:R-:W4:Y:S01]  /*13de0*/  LDL.LU R92, [R1+0x1574] ;  /* 0x00157400015c7983 */ /* 0x000f220000300800 */
[----:B---3--:R-:W-:-:S06]  /*13df0*/  PRMT R28, RZ, 0x7610, R28 ;  /* 0x00007610ff1c7816 */ /* 0x008fcc000000001c */
[----:B------:R0:W3:Y:S02]  /*13e00*/  @P0 LDG.E.U8 R28, desc[UR18][R38.64] ;  /* 0x00000012261c0981 */ /* 0x0000e4000c1e1100 */
[----:B0-----:R-:W-:Y:S02]  /*13e10*/  @P0 IMAD.MOV.U32 R39, RZ, RZ, R63 ;  /* 0x000000ffff270224 */ /* 0x001fe400078e003f */
[----:B------:R-:W-:Y:S01]  /*13e20*/  @P0 IMAD.MOV.U32 R38, RZ, RZ, R90 ;  /* 0x000000ffff260224 */ /* 0x000fe200078e005a */
[----:B------:R-:W3:Y:S04]  /*13e30*/  LDL.LU R63, [R1+0x1570] ;  /* 0x00157000013f7983 */ /* 0x000ee80000300800 */
[----:B------:R-:W3:Y:S01]  /*13e40*/  LDL.LU R90, [R1+0x156c] ;  /* 0x00156c00015a7983 */ /* 0x000ee20000300800 */
[----:B------:R-:W-:-:S06]  /*13e50*/  PRMT R27, RZ, 0x7610, R27 ;  /* 0x00007610ff1b7816 */ /* 0x000fcc000000001b */
        /* <DEDUP_REMOVED lines=11> */
[----:B--2---:R-:W-:-:S06]  /*13f10*/  PRMT R30, RZ, 0x7610, R30 ;  /* 0x00007610ff1e7816 */ /* 0x004fcc000000001e */
[----:B------:R0:W2:Y:S02]  /*13f20*/  @P0 LDG.E.U8 R30, desc[UR18][R38.64] ;  /* 0x00000012261e0981 */ /* 0x0000a4000c1e1100 */
[----:B0-----:R-:W-:Y:S02]  /*13f30*/  @P0 IMAD.MOV.U32 R38, RZ, RZ, R83 ;  /* 0x000000ffff260224 */ /* 0x001fe400078e0053 */
[----:B------:R-:W-:Y:S02]  /*13f40*/  @P0 IMAD.MOV.U32 R39, RZ, RZ, R77 ;  /* 0x000000ffff270224 */ /* 0x000fe400078e004d */
[----:B------:R-:W2:Y:S01]  /*13f50*/  LDL.LU R77, [R1+0x1558] ;  /* 0x00155800014d7983 */ /* 0x000ea20000300800 */
[----:B----4-:R-:W-:-:S03]  /*13f60*/  PRMT R92, RZ, 0x7610, R92 ;  /* 0x00007610ff5c7816 */ /* 0x010fc6000000005c */
[----:B------:R-:W4:Y:S04]  /*13f70*/  LDL.LU R83, [R1+0x1554] ;  /* 0x0015540001537983 */ /* 0x000f280000300800 */
[----:B------:R0:W2:Y:S02]  /*13f80*/  @P0 LDG.E.U8 R92, desc[UR18][R38.64] ;  /* 0x00000012265c0981 */ /* 0x0000a4000c1e1100 */
[----:B0-----:R-:W-:Y:S02]  /*13f90*/  @P0 IMAD.MOV.U32 R38, RZ, RZ, R54 ;  /* 0x000000ffff260224 */ /* 0x001fe400078e0036 */
[----:B------:R-:W-:Y:S02]  /*13fa0*/  @P0 IMAD.MOV.U32 R39, RZ, RZ, R50 ;  /* 0x000000ffff270224 */ /* 0x000fe400078e0032 */
[----:B------:R-:W2:Y:S04]  /*13fb0*/  LDL.LU R50, [R1+0x1550] ;  /* 0x0015500001327983 */ /* 0x000ea80000300800 */
[----:B------:R-:W2:Y:S01]  /*13fc0*/  LDL.LU R54, [R1+0x154c] ;  /* 0x00154c0001367983 */ /* 0x000ea20000300800 */
[----:B---3--:R-:W-:-:S06]  /*13fd0*/  PRMT R90, RZ, 0x7610, R90 ;  /* 0x00007610ff5a7816 */ /* 0x008fcc000000005a */
[----:B------:R0:W3:Y:S02]  /*13fe0*/  @P0 LDG.E.U8 R90, desc[UR18][R38.64] ;  /* 0x00000012265a0981 */ /* 0x0000e4000c1e1100 */
[----:B0-----:R-:W-:Y:S02]  /*13ff0*/  @P0 IMAD.MOV.U32 R39, RZ, RZ, R81 ;  /* 0x000000ffff270224 */ /* 0x001fe400078e0051 */
[----:B------:R-:W3:Y:S01]  /*14000*/  LDL.LU R81, [R1+0x1548] ;  /* 0x0015480001517983 */ /* 0x000ee20000300800 */
[----:B------:R-:W-:-:S03]  /*14010*/  @P0 IMAD.MOV.U32 R38, RZ, RZ, R52 ;  /* 0x000000ffff260224 */ /* 0x000fc600078e0034 */
[----:B------:R-:W3:Y:S01]  /*14020*/  LDL.LU R52, [R1+0x1544] ;  /* 0x0015440001347983 */ /* 0x000ee20000300800 */
[----:B------:R-:W-:-:S06]  /*14030*/  PRMT R88, RZ, 0x7610, R88 ;  /* 0x00007610ff587816 */ /* 0x000fcc0000000058 */
        /* <DEDUP_REMOVED lines=11> */
[----:B------:R-:W-:Y:S02]  /*140f0*/  PRMT R79, RZ, 0x7610, R79 ;  /* 0x00007610ff4f7816 */ /* 0x000fe4000000004f */
[----:B----4-:R-:W-:-:S06]  /*14100*/  PRMT R83, RZ, 0x7610, R83 ;  /* 0x00007610ff537816 */ /* 0x010fcc0000000053 */
[----:B------:R0:W4:Y:S02]  /*14110*/  @P0 LDG.E.U8 R83, desc[UR18][R38.64] ;  /* 0x0000001226530981 */ /* 0x000124000c1e1100 */
[----:B0-----:R-:W-:Y:S02]  /*14120*/  @P0 IMAD.MOV.U32 R38, RZ, RZ, R9 ;  /* 0x000000ffff260224 */ /* 0x001fe400078e0009 */
[----:B------:R-:W-:Y:S01]  /*14130*/  @P0 IMAD.MOV.U32 R39, RZ, RZ, R0 ;  /* 0x000000ffff270224 */ /* 0x000fe200078e0000 */
[----:B--2---:R-:W-:Y:S01]  /*14140*/  PRMT R77, RZ, 0x7610, R77 ;  /* 0x00007610ff4d7816 */ /* 0x004fe2000000004d */
[----:B------:R-:W2:Y:S04]  /*14150*/  LDL.LU R0, [R1+0x1530] ;  /* 0x0015300001007983 */ /* 0x000ea80000300800 */
[----:B------:R-:W2:Y:S01]  /*14160*/  LDL.LU R9, [R1+0x152c] ;  /* 0x00152c0001097983 */ /* 0x000ea20000300800 */
[----:B---3--:R-:W-:-:S06]  /*14170*/  PRMT R81, RZ, 0x7610, R81 ;  /* 0x00007610ff517816 */ /* 0x008fcc0000000051 */
[----:B------:R0:W3:Y:S02]  /*14180*/  @P0 LDG.E.U8 R81, desc[UR18][R38.64] ;  /* 0x0000001226510981 */ /* 0x0000e4000c1e1100 */
[----:B0-----:R-:W-:Y:S02]  /*14190*/  @P0 IMAD.MOV.U32 R38, RZ, RZ, R19 ;  /* 0x000000ffff260224 */ /* 0x001fe400078e0013 */
[----:B------:R-:W-:Y:S02]  /*141a0*/  @P0 IMAD.MOV.U32 R39, RZ, RZ, R20 ;  /* 0x000000ffff270224 */ /* 0x000fe400078e0014 */
[----:B------:R-:W2:Y:S04]  /*141b0*/  LDL.LU R20, [R1+0x1528] ;  /* 0x0015280001147983 */ /* 0x000ea80000300800 */
[----:B------:R0:W2:Y:S01]  /*141c0*/  @P0 LDG.E.U8 R79, desc[UR18][R38.64] ;  /* 0x00000012264f0981 */ /* 0x0000a2000c1e1100 */
[----:B------:R-:W-:-:S03]  /*141d0*/  PRMT R75, RZ, 0x7610, R75 ;  /* 0x00007610ff4b7816 */ /* 0x000fc6000000004b */
[----:B------:R-:W2:Y:S04]  /*141e0*/  LDL.LU R19, [R1+0x1524] ;  /* 0x0015240001137983 */ /* 0x000ea80000300800 */
[----:B------:R-:W2:Y:S01]  /*141f0*/  LDL.LU R12, [R1+0x1c0] ;  /* 0x0001c000010c7983 */ /* 0x000ea20000300800 */
[----:B0-----:R-:W-:Y:S02]  /*14200*/  @P0 IMAD.MOV.U32 R38, RZ, RZ, R21 ;  /* 0x000000ffff260224 */ /* 0x001fe400078e0015 */
[----:B------:R-:W-:Y:S02]  /*14210*/  @P0 IMAD.MOV.U32 R39, RZ, RZ, R18 ;  /* 0x000000ffff270224 */ /* 0x000fe400078e0012 */
[----:B------:R-:W2:Y:S04]  /*14220*/  LDL.LU R18, [R1+0x1520] ;  /* 0x0015200001127983 */ /* 0x000ea80000300800 */
[----:B------:R0:W2:Y:S04]  /*14230*/  @P0 LDG.E.U8 R77, desc[UR18][R38.64] ;  /* 0x00000012264d0981 */ /* 0x0000a8000c1e1100 */
[----:B------:R-:W2:Y:S01]  /*14240*/  LDL.LU R21, [R1+0x151c] ;  /* 0x00151c0001157983 */ /* 0x000ea20000300800 */
[----:B0-----:R-:W-:-:S02]  /*14250*/  @P0 IMAD.MOV.U32 R38, RZ, RZ, R17 ;  /* 0x000000ffff260224 */ /* 0x001fc400078e0011 */
[----:B------:R-:W-:Y:S01]  /*14260*/  @P0 IMAD.MOV.U32 R39, RZ, RZ, R40 ;  /* 0x000000ffff270224 */ /* 0x000fe200078e0028 */
[----:B------:R-:W2:Y:S04]  /*14270*/  LDL.LU R17, [R1+0x1518] ;  /* 0x0015180001117983 */ /* 0x000ea80000300800 */
[----:B------:R0:W2:Y:S04]  /*14280*/  @P0 LDG.E.U8 R75, desc[UR18][R38.64] ;  /* 0x00000012264b0981 */ /* 0x0000a8000c1e1100 */
[----:B------:R-:W2:Y:S01]  /*14290*/  LDL.LU R40, [R1+0x1bc] ;  /* 0x0001bc0001287983 */ /* 0x000ea20000300800 */
[----:B0-----:R-:W-:-:S03]  /*142a0*/  @P0 IMAD.MOV.U32 R39, RZ, RZ, R67 ;  /* 0x000000ffff270224 */ /* 0x001fc600078e0043 */
[----:B------:R-:W2:Y:S01]  /*142b0*/  LDL.LU R67, [R1+0x1514] ;  /* 0x0015140001437983 */ /* 0x000ea20000300800 */
[----:B------:R-:W-:Y:S01]  /*142c0*/  PRMT R73, RZ, 0x7610, R73 ;  /* 0x00007610ff497816 */ /* 0x000fe20000000049 */
[----:B------:R-:W-:Y:S02]  /*142d0*/  @P0 IMAD.MOV.U32 R38, RZ, RZ, R4 ;  /* 0x000000ffff260224 */ /* 0x000fe400078e0004 */
[----:B------:R-:W3:Y:S01]  /*142e0*/  LDL.LU R4, [R1+0x1b8] ;  /* 0x0001b80001047983 */ /* 0x000ee20000300800 */
[----:B------:R-:W-:-:S03]  /*142f0*/  PRMT R71, RZ, 0x7610, R71 ;  /* 0x00007610ff477816 */ /* 0x000fc60000000047 */
[----:B------:R0:W3:Y:S01]  /*14300*/  @P0 LDG.E.U8 R73, desc[UR18][R38.64] ;  /* 0x0000001226490981 */ /* 0x0000e2000c1e1100 */
[----:B------:R-:W-:Y:S01]  /*14310*/  PRMT R69, RZ, 0x7610, R69 ;  /* 0x00007610ff457816 */ /* 0x000fe20000000045 */
[----:B0-----:R-:W-:Y:S02]  /*14320*/  @P0 IMAD.MOV.U32 R39, RZ, RZ, R16 ;  /* 0x000000ffff270224 */ /* 0x001fe400078e0010 */
[----:B------:R-:W-:Y:S01]  /*14330*/  @P0 IMAD.MOV.U32 R38, RZ, RZ, R11 ;  /* 0x000000ffff260224 */ /* 0x000fe200078e000b */
[----:B------:R-:W3:Y:S04]  /*14340*/  LDL.LU R16, [R1+0x1510] ;  /* 0x0015100001107983 */ /* 0x000ee80000300800 */
[----:B------:R-:W3:Y:S04]  /*14350*/  LDL.LU R11, [R1+0x150c] ;  /* 0x00150c00010b7983 */ /* 0x000ee80000300800 */
[----:B------:R0:W4:Y:S02]  /*14360*/  @P0 LDG.E.U8 R71, desc[UR18][R38.64] ;  /* 0x0000001226470981 */ /* 0x000124000c1e1100 */
[----:B0-----:R-:W-:-:S02]  /*14370*/  @P0 IMAD.MOV.U32 R38, RZ, RZ, R93 ;  /* 0x000000ffff260224 */ /* 0x001fc400078e005d */
[----:B------:R-:W-:Y:S02]  /*14380*/  @P0 IMAD.MOV.U32 R39, RZ, RZ, R10 ;  /* 0x000000ffff270224 */ /* 0x000fe400078e000a */
[----:B------:R-:W4:Y:S04]  /*14390*/  LDL.LU R10, [R1+0x1508] ;  /* 0x00150800010a7983 */ /* 0x000f280000300800 */
[----:B------:R0:W4:Y:S04]  /*143a0*/  @P0 LDG.E.U8 R69, desc[UR18][R38.64] ;  /* 0x0000001226450981 */ /* 0x000128000c1e1100 */
[----:B------:R-:W4:Y:S01]  /*143b0*/  LDL.LU R93, [R1+0x1504] ;  /* 0x00150400015d7983 */ /* 0x000f220000300800 */
[----:B0-----:R-:W-:-:S02]  /*143c0*/  @P0 IMAD.MOV.U32 R39, RZ, RZ, R15 ;  /* 0x000000ffff270224 */ /* 0x001fc400078e000f */
[----:B------:R-:W-:Y:S01]  /*143d0*/  @P0 IMAD.MOV.U32 R38, RZ, RZ, R13 ;  /* 0x000000ffff260224 */ /* 0x000fe200078e000d */
[----:B------:R-:W4:Y:S04]  /*143e0*/  LDL.LU R15, [R1+0x1500] ;  /* 0x00150000010f7983 */ /* 0x000f280000300800 */
[----:B------:R-:W4:Y:S01]  /*143f0*/  LDL.LU R13, [R1+0x14fc] ;  /* 0x0014fc00010d7983 */ /* 0x000f220000300800 */
[----:B------:R-:W-:Y:S02]  /*14400*/  PRMT R65, RZ, 0x7610, R65 ;  /* 0x00007610ff417816 */ /* 0x000fe40000000041 */
[----:B------:R-:W-:Y:S02]  /*14410*/  PRMT R63, RZ, 0x7610, R63 ;  /* 0x00007610ff3f7816 */ /* 0x000fe4000000003f */
[----:B------:R-:W-:-:S02]  /*14420*/  PRMT R72, RZ, 0x7610, R72 ;  /* 0x00007610ff487816 */ /* 0x000fc40000000048 */
[----:B------:R-:W-:Y:S02]  /*14430*/  PRMT R61, RZ, 0x7610, R61 ;  /* 0x00007610ff3d7816 */ /* 0x000fe4000000003d */
[----:B------:R-:W-:Y:S02]  /*14440*/  PRMT R55, RZ, 0x7610, R55 ;  /* 0x00007610ff377816 */ /* 0x000fe40000000037 */
[----:B------:R-:W-:Y:S02]  /*14450*/  PRMT R52, RZ, 0x7610, R52 ;  /* 0x00007610ff347816 */ /* 0x000fe40000000034 */
[----:B--2---:R-:W-:-:S06]  /*14460*/  PRMT R67, RZ, 0x7610, R67 ;  /* 0x00007610ff437816 */ /* 0x004fcc0000000043 */
[----:B------:R0:W2:Y:S02]  /*14470*/  @P0 LDG.E.U8 R67, desc[UR18][R38.64] ;  /* 0x0000001226430981 */ /* 0x0000a4000c1e1100 */
[----:B0-----:R-:W-:Y:S02]  /*14480*/  @P0 IMAD.MOV.U32 R38, RZ, RZ, R8 ;  /* 0x000000ffff260224 */ /* 0x001fe400078e0008 */
[----:B------:R-:W-:Y:S02]  /*14490*/  @P0 IMAD.MOV.U32 R39, RZ, RZ, R31 ;  /* 0x000000ffff270224 */ /* 0x000fe400078e001f */
[----:B------:R-:W2:Y:S04]  /*144a0*/  LDL.LU R31, [R1+0x14f8] ;  /* 0x0014f800011f7983 */ /* 0x000ea80000300800 */
[----:B------:R0:W2:Y:S01]  /*144b0*/  @P0 LDG.E.U8 R65, desc[UR18][R38.64] ;  /* 0x0000001226410981 */ /* 0x0000a2000c1e1100 */
[----:B---3--:R-:W-:-:S03]  /*144c0*/  SEL R12, R11, R12, !P4 ;  /* 0x0000000c0b0c7207 */ /* 0x008fc60006000000 */
[----:B------:R-:W3:Y:S01]  /*144d0*/  LDL.LU R8, [R1+0x14f4] ;  /* 0x0014f40001087983 */ /* 0x000ee20000300800 */
[----:B0-----:R-:W-:Y:S02]  /*144e0*/  @P0 IMAD.MOV.U32 R38, RZ, RZ, R37 ;  /* 0x000000ffff260224 */ /* 0x001fe400078e0025 */
[----:B------:R-:W-:Y:S01]  /*144f0*/  @P0 IMAD.MOV.U32 R39, RZ, RZ, R14 ;  /* 0x000000ffff270224 */ /* 0x000fe200078e000e */
[C---:B------:R-:W-:Y:S01]  /*14500*/  SEL R14, R11.reuse, R40, !P4 ;  /* 0x000000280b0e7207 */ /* 0x040fe20006000000 */
[----:B------:R-:W-:Y:S01]  /*14510*/  IMAD R37, R12, UR5, RZ ;  /* 0x000000050c257c24 */ /* 0x000fe2000f8e02ff */
[----:B------:R-:W0:Y:S02]  /*14520*/  LDCU UR5, c[0x0][0x3b0] ;  /* 0x00007600ff0577ac */ /* 0x000e240008000800 */
[----:B------:R1:W2:Y:S01]  /*14530*/  @P0 LDG.E.U8 R63, desc[UR18][R38.64] ;  /* 0x00000012263f0981 */ /* 0x0002a2000c1e1100 */
[----:B------:R-:W-:Y:S01]  /*14540*/  SEL R12, R11, R4, !P4 ;  /* 0x000000040b0c7207 */ /* 0x000fe20006000000 */
[----:B-1----:R-:W-:-:S02]  /*14550*/  @!P3 IMAD.MOV.U32 R38, RZ, RZ, R16 ;  /* 0x000000ffff26b224 */ /* 0x002fc400078e0010 */
[----:B------:R-:W-:Y:S02]  /*14560*/  @!P3 IMAD.MOV.U32 R39, RZ, RZ, R17 ;  /* 0x000000ffff27b224 */ /* 0x000fe400078e0011 */
[----:B------:R-:W3:Y:S04]  /*14570*/  LDL.LU R17, [R1+0x14f0] ;  /* 0x0014f00001117983 */ /* 0x000ee80000300800 */
[----:B------:R1:W2:Y:S01]  /*14580*/  @!P3 LDG.E.U8 R72, desc[UR18][R38.64] ;  /* 0x000000122648b981 */ /* 0x0002a2000c1e1100 */
[----:B------:R-:W-:-:S03]  /*14590*/  IADD3 R2, P3, PT, R37, R7, RZ ;  /* 0x0000000725027210 */ /* 0x000fc60007f7e0ff */
[----:B------:R-:W2:Y:S01]  /*145a0*/  LDL.LU R16, [R1+0x14ec] ;  /* 0x0014ec0001107983 */ /* 0x000ea20000300800 */
[-C--:B------:R-:W-:Y:S01]  /*145b0*/  LEA.HI.X.SX32 R3, R37, R6.reuse, 0x1, P3 ;  /* 0x0000000625037211 */ /* 0x080fe200018f0eff */
[----:B-1----:R-:W-:Y:S01]  /*145c0*/  IMAD R38, R14, UR12, RZ ;  /* 0x0000000c0e267c24 */ /* 0x002fe2000f8e02ff */
[C---:B----4-:R-:W-:Y:S01]  /*145d0*/  SEL R14, R11.reuse, R13, !P4 ;  /* 0x0000000d0b0e7207 */ /* 0x050fe20006000000 */
[----:B------:R-:W-:Y:S01]  /*145e0*/  IMAD R37, R12, UR13, RZ ;  /* 0x0000000d0c257c24 */ /* 0x000fe2000f8e02ff */
[----:B------:R1:W-:Y:S01]  /*145f0*/  STL [R1+0x930], R2 ;  /* 0x0009300201007387 */ /* 0x0003e20000100800 */
[----:B------:R-:W-:Y:S01]  /*14600*/  SEL R15, R11, R15, !P4 ;  /* 0x0000000f0b0f7207 */ /* 0x000fe20006000000 */
[----:B------:R-:W4:Y:S01]  /*14610*/  LDCU UR12, c[0x0][0x3b0] ;  /* 0x00007600ff0c77ac */ /* 0x000f220008000800 */
[-C--:B------:R-:W-:Y:S01]  /*14620*/  IADD3 R4, P3, PT, R38, R7.reuse, RZ ;  /* 0x0000000726047210 */ /* 0x080fe20007f7e0ff */
[----:B------:R-:W-:Y:S02]  /*14630*/  @P0 IMAD.MOV.U32 R12, RZ, RZ, R2 ;  /* 0x000000ffff0c0224 */ /* 0x000fe400078e0002 */
[----:B------:R-:W-:Y:S01]  /*14640*/  IMAD R14, R14, UR14, RZ ;  /* 0x0000000e0e0e7c24 */ /* 0x000fe2000f8e02ff */
[----:B------:R-:W-:Y:S01]  /*14650*/  LEA.HI.X.SX32 R34, R38, R6, 0x1, P3 ;  /* 0x0000000626227211 */ /* 0x000fe200018f0eff */
[----:B------:R-:W-:Y:S01]  /*14660*/  @P0 IMAD.MOV.U32 R13, RZ, RZ, R3 ;  /* 0x000000ffff0d0224 */ /* 0x000fe200078e0003 */
[----:B------:R4:W-:Y:S01]  /*14670*/  STL [R1+0x92c], R3 ;  /* 0x00092c0301007387 */ /* 0x0009e20000100800 */
[-C--:B-1----:R-:W-:Y:S01]  /*14680*/  IADD3 R2, P3, PT, R37, R7.reuse, RZ ;  /* 0x0000000725027210 */ /* 0x082fe20007f7e0ff */
[----:B0-----:R-:W-:Y:S01]  /*14690*/  IMAD R15, R15, UR5, RZ ;  /* 0x000000050f0f7c24 */ /* 0x001fe2000f8e02ff */
[----:B------:R-:W-:Y:S01]  /*146a0*/  SEL R10, R11, R10, !P4 ;  /* 0x0000000a0b0a7207 */ /* 0x000fe20006000000 */
[----:B------:R0:W-:Y:S01]  /*146b0*/  STL [R1+0x970], R4 ;  /* 0x0009700401007387 */ /* 0x0001e20000100800 */
[-C--:B------:R-:W-:Y:S01]  /*146c0*/  LEA.HI.X.SX32 R36, R37, R6.reuse, 0x1, P3 ;  /* 0x0000000625247211 */ /* 0x080fe200018f0eff */
[----:B------:R-:W1:Y:S02]  /*146d0*/  LDCU UR5, c[0x0][0x3b0] ;  /* 0x00007600ff0577ac */ /* 0x000e640008000800 */
[----:B------:R0:W2:Y:S01]  /*146e0*/  @P0 LDG.E.U8 R61, desc[UR18][R12.64] ;  /* 0x000000120c3d0981 */ /* 0x0000a2000c1e1100 */
[-C--:B----4-:R-:W-:Y:S01]  /*146f0*/  IADD3 R3, P3, PT, R14, R7.reuse, RZ ;  /* 0x000000070e037210 */ /* 0x090fe20007f7e0ff */
[----:B------:R-:W4:Y:S02]  /*14700*/  LDCU UR13, c[0x0][0x3b0] ;  /* 0x00007600ff0d77ac */ /* 0x000f240008000800 */
[----:B------:R-:W2:Y:S01]  /*14710*/  LDL R91, [R1+0xf68] ;  /* 0x000f6800015b7983 */ /* 0x000ea20000100800 */
[----:B------:R-:W-:Y:S01]  /*14720*/  IMAD R10, R10, UR15, RZ ;  /* 0x0000000f0a0a7c24 */ /* 0x000fe2000f8e02ff */
[----:B------:R-:W-:Y:S01]  /*14730*/  PRMT R51, RZ, 0x7610, R51 ;  /* 0x00007610ff337816 */ /* 0x000fe20000000033 */
[----:B------:R-:W1:Y:S01]  /*14740*/  LDCU UR14, c[0x0][0x3b0] ;  /* 0x00007600ff0e77ac */ /* 0x000e620008000800 */
[----:B------:R4:W-:Y:S01]  /*14750*/  STL [R1+0x96c], R34 ;  /* 0x00096c2201007387 */ /* 0x0009e20000100800 */
[----:B0-----:R-:W-:Y:S01]  /*14760*/  @P0 IMAD.MOV.U32 R12, RZ, RZ, R4 ;  /* 0x000000ffff0c0224 */ /* 0x001fe200078e0004 */
[----:B------:R-:W-:Y:S01]  /*14770*/  LEA.HI.X.SX32 R4, R14, R6, 0x1, P3 ;  /* 0x000000060e047211 */ /* 0x000fe200018f0eff */
[----:B------:R-:W-:Y:S01]  /*14780*/  @P0 IMAD.MOV.U32 R13, RZ, RZ, R34 ;  /* 0x000000ffff0d0224 */ /* 0x000fe200078e0022 */
[----:B------:R0:W-:Y:S04]  /*14790*/  STL [R1+0x9b0], R2 ;  /* 0x0009b00201007387 */ /* 0x0001e80000100800 */
[----:B------:R0:W3:Y:S01]  /*147a0*/  @P0 LDG.E.U8 R55, desc[UR18][R12.64] ;  /* 0x000000120c370981 */ /* 0x0000e2000c1e1100 */
[----:B----4-:R-:W-:-:S03]  /*147b0*/  IADD3 R34, P3, PT, R15, R7, RZ ;  /* 0x000000070f227210 */ /* 0x010fc60007f7e0ff */
[----:B------:R-:W-:Y:S01]  /*147c0*/  STL [R1+0x9ac], R36 ;  /* 0x0009ac2401007387 */ /* 0x000fe20000100800 */
[----:B------:R-:W-:-:S03]  /*147d0*/  LEA.HI.X.SX32 R14, R15, R6, 0x1, P3 ;  /* 0x000000060f0e7211 */ /* 0x000fc600018f0eff */
[----:B------:R-:W-:Y:S01]  /*147e0*/  STL [R1+0x9f0], R3 ;  /* 0x0009f00301007387 */ /* 0x000fe20000100800 */
[----:B0-----:R-:W-:Y:S01]  /*147f0*/  @P0 IMAD.MOV.U32 R12, RZ, RZ, R2 ;  /* 0x000000ffff0c0224 */ /* 0x001fe200078e0002 */
[----:B------:R-:W-:Y:S02]  /*14800*/  IADD3 R2, P3, PT, R10, R7, RZ ;  /* 0x000000070a027210 */ /* 0x000fe40007f7e0ff */
[----:B------:R0:W-:Y:S01]  /*14810*/  STL [R1+0x9ec], R4 ;  /* 0x0009ec0401007387 */ /* 0x0001e20000100800 */
[----:B------:R-:W-:-:S03]  /*14820*/  @P0 IMAD.MOV.U32 R13, RZ, RZ, R36 ;  /* 0x000000ffff0d0224 */ /* 0x000fc600078e0024 */
[----:B------:R-:W-:Y:S04]  /*14830*/  STL [R1+0xa28], R34 ;  /* 0x000a282201007387 */ /* 0x000fe80000100800 */
[----:B------:R-:W-:Y:S04]  /*14840*/  STL [R1+0xa24], R14 ;  /* 0x000a240e01007387 */ /* 0x000fe80000100800 */
[----:B------:R-:W-:Y:S04]  /*14850*/  STL [R1+0xa60], R2 ;  /* 0x000a600201007387 */ /* 0x000fe80000100800 */
[----:B------:R-:W4:Y:S04]  /*14860*/  LDL.LU R40, [R1+0x2d4] ;  /* 0x0002d40001287983 */ /* 0x000f280000300800 */
[----:B------:R0:W3:Y:S02]  /*14870*/  @P0 LDG.E.U8 R52, desc[UR18][R12.64] ;  /* 0x000000120c340981 */ /* 0x0000e4000c1e1100 */
[----:B0-----:R-:W-:-:S02]  /*14880*/  @P0 IMAD.MOV.U32 R13, RZ, RZ, R4 ;  /* 0x000000ffff0d0224 */ /* 0x001fc400078e0004 */
[----:B------:R-:W3:Y:S01]  /*14890*/  LDL R4, [R1+0xf8c] ;  /* 0x000f8c0001047983 */ /* 0x000ee20000100800 */
[----:B------:R-:W-:Y:S01]  /*148a0*/  @P0 IMAD.MOV.U32 R12, RZ, RZ, R3 ;  /* 0x000000ffff0c0224 */ /* 0x000fe200078e0003 */
[----:B------:R-:W-:Y:S02]  /*148b0*/  PRMT R50, RZ, 0x7610, R50 ;  /* 0x00007610ff327816 */ /* 0x000fe40000000032 */
[----:B------:R-:W-:Y:S02]  /*148c0*/  LEA.HI.X.SX32 R3, R10, R6, 0x1, P3 ;  /* 0x000000060a037211 */ /* 0x000fe400018f0eff */
[----:B------:R0:W3:Y:S01]  /*148d0*/  @P0 LDG.E.U8 R51, desc[UR18][R12.64] ;  /* 0x000000120c330981 */ /* 0x0000e2000c1e1100 */
[----:B------:R-:W-:Y:S01]  /*148e0*/  PRMT R49, RZ, 0x7610, R49 ;  /* 0x00007610ff317816 */ /* 0x000fe20000000031 */
[----:B0-----:R-:W-:Y:S02]  /*148f0*/  @P0 IMAD.MOV.U32 R12, RZ, RZ, R34 ;  /* 0x000000ffff0c0224 */ /* 0x001fe400078e0022 */
[----:B------:R-:W-:-:S05]  /*14900*/  @P0 IMAD.MOV.U32 R13, RZ, RZ, R14 ;  /* 0x000000ffff0d0224 */ /* 0x000fca00078e000e */
[----:B------:R0:W3:Y:S04]  /*14910*/  @P0 LDG.E.U8 R50, desc[UR18][R12.64] ;  /* 0x000000120c320981 */ /* 0x0000e8000c1e1100 */
[----:B------:R1:W-:Y:S01]  /*14920*/  STL [R1+0xa5c], R3 ;  /* 0x000a5c0301007387 */ /* 0x0003e20000100800 */
[----:B0-----:R-:W-:Y:S02]  /*14930*/  @P0 IMAD.MOV.U32 R12, RZ, RZ, R2 ;  /* 0x000000ffff0c0224 */ /* 0x001fe400078e0002 */
[----:B------:R-:W-:-:S05]  /*14940*/  @P0 IMAD.MOV.U32 R13, RZ, RZ, R3 ;  /* 0x000000ffff0d0224 */ /* 0x000fca00078e0003 */
[----:B------:R0:W3:Y:S01]  /*14950*/  @P0 LDG.E.U8 R49, desc[UR18][R12.64] ;  /* 0x000000120c310981 */ /* 0x0000e2000c1e1100 */
[----:B------:R-:W-:Y:S01]  /*14960*/  PRMT R54, RZ, 0x7610, R54 ;  /* 0x00007610ff367816 */ /* 0x000fe20000000036 */
[----:B0-----:R-:W-:Y:S02]  /*14970*/  @!P1 IMAD.MOV.U32 R13, RZ, RZ, R18 ;  /* 0x000000ffff0d9224 */ /* 0x001fe400078e0012 */
[----:B------:R-:W-:Y:S01]  /*14980*/  @!P1 IMAD.MOV.U32 R12, RZ, RZ, R21 ;  /* 0x000000ffff0c9224 */ /* 0x000fe200078e0015 */
[----:B------:R-:W3:Y:S04]  /*14990*/  LDL.LU R18, [R1+0x14e8] ;  /* 0x0014e80001127983 */ /* 0x000ee80000300800 */
[----:B------:R-:W3:Y:S01]  /*149a0*/  LDL.LU R21, [R1+0x14e4] ;  /* 0x0014e40001157983 */ /* 0x000ee20000300800 */
[----:B------:R-:W-:-:S03]  /*149b0*/  PRMT R53, RZ, 0x7610, R53 ;  /* 0x00007610ff357816 */ /* 0x000fc60000000035 */
[----:B------:R0:W3:Y:S02]  /*149c0*/  @!P1 LDG.E.U8 R54, desc[UR18][R12.64] ;  /* 0x000000120c369981 */ /* 0x0000e4000c1e1100 */
[----:B0-----:R-:W-:Y:S02]  /*149d0*/  @!P5 IMAD.MOV.U32 R12, RZ, RZ, R19 ;  /* 0x000000ffff0cd224 */ /* 0x001fe400078e0013 */
[----:B------:R-:W-:Y:S02]  /*149e0*/  @!P5 IMAD.MOV.U32 R13, RZ, RZ, R20 ;  /* 0x000000ffff0dd224 */ /* 0x000fe400078e0014 */
[----:B------:R-:W3:Y:S04]  /*149f0*/  LDL.LU R20, [R1+0x14e0] ;  /* 0x0014e00001147983 */ /* 0x000ee80000300800 */
[----:B------:R0:W3:Y:S04]  /*14a00*/  @!P5 LDG.E.U8 R53, desc[UR18][R12.64] ;  /* 0x000000120c35d981 */ /* 0x0000e8000c1e1100 */
[----:B------:R-:W3:Y:S01]  /*14a10*/  LDL.LU R19, [R1+0x14dc] ;  /* 0x0014dc0001137983 */ /* 0x000ee20000300800 */
[----:B0-----:R-:W-:-:S02]  /*14a20*/  @!P6 IMAD.MOV.U32 R13, RZ, RZ, R0 ;  /* 0x000000ffff0de224 */ /* 0x001fc400078e0000 */
[----:B------:R-:W-:Y:S01]  /*14a30*/  @!P6 IMAD.MOV.U32 R12, RZ, RZ, R9 ;  /* 0x000000ffff0ce224 */ /* 0x000fe200078e0009 */
[----:B------:R-:W3:Y:S04]  /*14a40*/  LDL.LU R0, [R1+0x14d8] ;  /* 0x0014d80001007983 */ /* 0x000ee80000300800 */
[----:B------:R-:W3:Y:S04]  /*14a50*/  LDL.LU R9, [R1+0x14d4] ;  /* 0x0014d40001097983 */ /* 0x000ee80000300800 */
[----:B-1----:R-:W3:Y:S01]  /*14a60*/  LDL R3, [R1+0x100c] ;  /* 0x00100c0001037983 */ /* 0x002ee20000100800 */
[----:B------:R-:W-:-:S06]  /*14a70*/  PRMT R48, RZ, 0x7610, R48 ;  /* 0x00007610ff307816 */ /* 0x000fcc0000000030 */
[----:B------:R0:W3:Y:S01]  /*14a80*/  @!P6 LDG.E.U8 R48, desc[UR18][R12.64] ;  /* 0x000000120c30e981 */ /* 0x0000e2000c1e1100 */
[----:B--2---:R-:W-:-:S03]  /*14a90*/  ISETP.GE.AND P3, PT, R91, RZ, PT ;  /* 0x000000ff5b00720c */ /* 0x004fc60003f66270 */
[----:B------:R-:W2:Y:S01]  /*14aa0*/  LDL R91, [R1+0xfb0] ;  /* 0x000fb000015b7983 */ /* 0x000ea20000100800 */
[----:B----4-:R-:W-:-:S03]  /*14ab0*/  SEL R10, R11, R40, !P4 ;  /* 0x000000280b0a7207 */ /* 0x010fc60006000000 */
[----:B------:R-:W4:Y:S01]  /*14ac0*/  LDL R40, [R1+0x1118] ;  /* 0x0011180001287983 */ /* 0x000f220000100800 */
[----:B---3--:R-:W-:-:S03]  /*14ad0*/  ISETP.GE.AND P6, PT, R4, RZ, PT ;  /* 0x000000ff0400720c */ /* 0x008fc60003fc6270 */
[----:B------:R-:W3:Y:S01]  /*14ae0*/  LDL R4, [R1+0x109c] ;  /* 0x00109c0001047983 */ /* 0x000ee20000100800 */
[----:B------:R-:W-:Y:S01]  /*14af0*/  ISETP.GT.U32.AND P1, PT, R8, R17, PT ;  /* 0x000000110800720c */ /* 0x000fe20003f24070 */
[----:B------:R-:W-:Y:S02]  /*14b00*/  @!P3 IMAD.MOV R16, RZ, RZ, -R16 ;  /* 0x000000ffff10b224 */ /* 0x000fe400078e0a10 */
[----:B------:R-:W-:-:S03]  /*14b10*/  IMAD R10, R10, UR11, RZ ;  /* 0x0000000b0a0a7c24 */ /* 0x000fc6000f8e02ff */
[----:B------:R-:W-:-:S05]  /*14b20*/  SEL R16, R11, R16, !P4 ;  /* 0x000000100b107207 */ /* 0x000fca0006000000 */
[----:B------:R-:W-:Y:S02]  /*14b30*/  IMAD R16, R16, UR11, RZ ;  /* 0x0000000b10107c24 */ /* 0x000fe4000f8e02ff */
[----:B------:R-:W-:-:S04]  /*14b40*/  @!P1 IMAD.IADD R17, R17, 0x1, -R8 ;  /* 0x0000000111119824 */ /* 0x000fc800078e0a08 */
[----:B------:R-:W-:Y:S01]  /*14b50*/  @!P6 IMAD.MOV R17, RZ, RZ, -R17 ;  /* 0x000000ffff11e224 */ /* 0x000fe200078e0a11 */
[C---:B------:R-:W-:Y:S02]  /*14b60*/  ISETP.GT.U32.AND P5, PT, R8.reuse, R18, PT ;  /* 0x000000120800720c */ /* 0x040fe40003fa4070 */
[----:B------:R-:W-:-:S11]  /*14b70*/  ISETP.GT.U32.AND P3, PT, R8, R21, PT ;  /* 0x000000150800720c */ /* 0x000fd60003f64070 */
[--C-:B------:R-:W-:Y:S01]  /*14b80*/  @!P5 IMAD.IADD R18, R18, 0x1, -R8.reuse ;  /* 0x000000011212d824 */ /* 0x100fe200078e0a08 */
[-C--:B------:R-:W-:Y:S01]  /*14b90*/  IADD3 R2, P5, PT, R16, R7.reuse, RZ ;  /* 0x0000000710027210 */ /* 0x080fe20007fbe0ff */
[----:B------:R-:W-:Y:S01]  /*14ba0*/  @!P3 IMAD.IADD R21, R21, 0x1, -R8 ;  /* 0x000000011515b824 */ /* 0x000fe200078e0a08 */
[----:B0-----:R-:W-:Y:S02]  /*14bb0*/  IADD3 R12, P3, PT, R10, R7, RZ ;  /* 0x000000070a0c7210 */ /* 0x001fe40007f7e0ff */
[----:B------:R-:W-:Y:S02]  /*14bc0*/  ISETP.GT.U32.AND P1, PT, R8, R20, PT ;  /* 0x000000140800720c */ /* 0x000fe40003f24070 */
[-C--:B------:R-:W-:Y:S02]  /*14bd0*/  LEA.HI.X.SX32 R13, R10, R6.reuse, 0x1, P3 ;  /* 0x000000060a0d7211 */ /* 0x080fe400018f0eff */
[----:B------:R-:W-:Y:S02]  /*14be0*/  LEA.HI.X.SX32 R14, R16, R6, 0x1, P5 ;  /* 0x00000006100e7211 */ /* 0x000fe400028f0eff */
[----:B------:R-:W-:-:S07]  /*14bf0*/  ISETP.GT.U32.AND P3, PT, R8, R19, PT ;  /* 0x000000130800720c */ /* 0x000fce0003f64070 */
[--C-:B------:R-:W-:Y:S01]  /*14c00*/  @!P1 IMAD.IADD R20, R20, 0x1, -R8.reuse ;  /* 0x0000000114149824 */ /* 0x100fe200078e0a08 */
[----:B------:R-:W-:Y:S02]  /*14c10*/  SEL R17, R11, R17, !P4 ;  /* 0x000000110b117207 */ /* 0x000fe40006000000 */
[----:B------:R-:W-:Y:S02]  /*14c20*/  PRMT R47, RZ, 0x7610, R47 ;  /* 0x00007610ff2f7816 */ /* 0x000fe4000000002f */
[----:B------:R-:W-:Y:S01]  /*14c30*/  ISETP.GE.AND P1, PT, R3, RZ, PT ;  /* 0x000000ff0300720c */ /* 0x000fe20003f26270 */
[----:B------:R-:W-:Y:S01]  /*14c40*/  @!P3 IMAD.IADD R19, R19, 0x1, -R8 ;  /* 0x000000011313b824 */ /* 0x000fe200078e0a08 */
[----:B------:R0:W-:Y:S01]  /*14c50*/  STL [R1+0x298], R12 ;  /* 0x0002980c01007387 */ /* 0x0001e20000100800 */
[----:B------:R-:W-:Y:S01]  /*14c60*/  IMAD R17, R17, UR5, RZ ;  /* 0x0000000511117c24 */ /* 0x000fe2000f8e02ff */
[----:B------:R-:W-:Y:S01]  /*14c70*/  PRMT R46, RZ, 0x7610, R46 ;  /* 0x00007610ff2e7816 */ /* 0x000fe2000000002e */
[----:B------:R-:W1:Y:S01]  /*14c80*/  LDCU UR5, c[0x0][0x3b0] ;  /* 0x00007600ff0577ac */ /* 0x000e620008000800 */
[----:B------:R0:W-:Y:S04]  /*14c90*/  STL [R1+0x2d8], R2 ;  /* 0x0002d80201007387 */ /* 0x0001e80000100800 */
[----:B------:R0:W-:Y:S03]  /*14ca0*/  STL [R1+0x294], R13 ;  /* 0x0002940d01007387 */ /* 0x0001e60000100800 */
[----:B------:R-:W-:Y:S01]  /*14cb0*/  @!P1 IMAD.MOV R21, RZ, RZ, -R21 ;  /* 0x000000ffff159224 */ /* 0x000fe200078e0a15 */
[----:B------:R0:W3:Y:S04]  /*14cc0*/  @P0 LDG.E.U8 R47, desc[UR18][R12.64] ;  /* 0x000000120c2f0981 */ /* 0x0000e8000c1e1100 */
[----:B------:R-:W-:Y:S01]  /*14cd0*/  SEL R21, R11, R21, !P4 ;  /* 0x000000150b157207 */ /* 0x000fe20006000000 */
[----:B------:R-:W-:Y:S01]  /*14ce0*/  STL [R1+0x2d4], R14 ;  /* 0x0002d40e01007387 */ /* 0x000fe20000100800 */
[----:B0-----:R-:W-:Y:S01]  /*14cf0*/  @P0 IMAD.MOV.U32 R12, RZ, RZ, R2 ;  /* 0x000000ffff0c0224 */ /* 0x001fe200078e0002 */
[----:B------:R-:W-:Y:S01]  /*14d00*/  IADD3 R2, P6, PT, R17, R7, RZ ;  /* 0x0000000711027210 */ /* 0x000fe20007fde0ff */
[----:B------:R-:W-:-:S03]  /*14d10*/  @P0 IMAD.MOV.U32 R13, RZ, RZ, R14 ;  /* 0x000000ffff0d0224 */ /* 0x000fc600078e000e */
[----:B------:R-:W-:Y:S01]  /*14d20*/  LEA.HI.X.SX32 R3, R17, R6, 0x1, P6 ;  /* 0x0000000611037211 */ /* 0x000fe200030f0eff */
[----:B------:R0:W-:Y:S01]  /*14d30*/  STL [R1+0x338], R2 ;  /* 0x0003380201007387 */ /* 0x0001e20000100800 */
[----:B------:R-:W-:Y:S01]  /*14d40*/  IMAD R21, R21, UR13, RZ ;  /* 0x0000000d15157c24 */ /* 0x000fe2000f8e02ff */
[----:B------:R-:W-:Y:S02]  /*14d50*/  PRMT R45, RZ, 0x7610, R45 ;  /* 0x00007610ff2d7816 */ /* 0x000fe4000000002d */
[----:B------:R-:W-:Y:S01]  /*14d60*/  PRMT R44, RZ, 0x7610, R44 ;  /* 0x00007610ff2c7816 */ /* 0x000fe2000000002c */
[----:B------:R0:W3:Y:S01]  /*14d70*/  @P0 LDG.E.U8 R46, desc[UR18][R12.64] ;  /* 0x000000120c2e0981 */ /* 0x0000e2000c1e1100 */
[----:B------:R-:W-:Y:S02]  /*14d80*/  PRMT R43, RZ, 0x7610, R43 ;  /* 0x00007610ff2b7816 */ /* 0x000fe4000000002b */
[----:B------:R-:W-:Y:S01]  /*14d90*/  PRMT R42, RZ, 0x7610, R42 ;  /* 0x00007610ff2a7816 */ /* 0x000fe2000000002a */
[----:B------:R1:W-:Y:S01]  /*14da0*/  STL [R1+0x334], R3 ;  /* 0x0003340301007387 */ /* 0x0003e20000100800 */
[----:B------:R-:W-:Y:S01]  /*14db0*/  PRMT R41, RZ, 0x7610, R41 ;  /* 0x00007610ff297816 */ /* 0x000fe20000000029 */
[----:B------:R-:W-:Y:S01]  /*14dc0*/  VIADD R34, R0, 0xdc ;  /* 0x000000dc00227836 */ /* 0x000fe20000000000 */
[----:B------:R-:W1:Y:S01]  /*14dd0*/  LDCU UR13, c[0x0][0x3b0] ;  /* 0x00007600ff0d77ac */ /* 0x000e620008000800 */
[----:B0-----:R-:W-:-:S02]  /*14de0*/  @P0 IMAD.MOV.U32 R12, RZ, RZ, R2 ;  /* 0x000000ffff0c0224 */ /* 0x001fc400078e0002 */
[----:B------:R-:W-:-:S05]  /*14df0*/  @P0 IMAD.MOV.U32 R13, RZ, RZ, R3 ;  /* 0x000000ffff0d0224 */ /* 0x000fca00078e0003 */
[----:B------:R0:W3:Y:S01]  /*14e00*/  @P0 LDG.E.U8 R45, desc[UR18][R12.64] ;  /* 0x000000120c2d0981 */ /* 0x0000e2000c1e1100 */
[----:B--2---:R-:W-:-:S13]  /*14e10*/  ISETP.GE.AND P5, PT, R91, RZ, PT ;  /* 0x000000ff5b00720c */ /* 0x004fda0003fa6270 */
[----:B------:R-:W-:-:S05]  /*14e20*/  @!P5 IMAD.MOV R18, RZ, RZ, -R18 ;  /* 0x000000ffff12d224 */ /* 0x000fca00078e0a12 */
[----:B------:R-:W-:-:S05]  /*14e30*/  SEL R18, R11, R18, !P4 ;  /* 0x000000120b127207 */ /* 0x000fca0006000000 */
[----:B------:R-:W-:Y:S01]  /*14e40*/  IMAD R18, R18, UR12, RZ ;  /* 0x0000000c12127c24 */ /* 0x000fe2000f8e02ff */
[----:B------:R-:W2:Y:S01]  /*14e50*/  LDCU UR12, c[0x0][0x3b0] ;  /* 0x00007600ff0c77ac */ /* 0x000ea20008000800 */
[----:B----4-:R-:W-:-:S03]  /*14e60*/  ISETP.GE.AND P3, PT, R40, RZ, PT ;  /* 0x000000ff2800720c */ /* 0x010fc60003f66270 */
[----:B------:R-:W-:Y:S02]  /*14e70*/  IADD3 R2, P1, PT, R18, R7, RZ ;  /* 0x0000000712027210 */ /* 0x000fe40007f3e0ff */
[----:B---3--:R-:W-:-:S08]  /*14e80*/  ISETP.GE.AND P5, PT, R4, RZ, PT ;  /* 0x000000ff0400720c */ /* 0x008fd00003fa6270 */
[----:B------:R-:W-:Y:S01]  /*14e90*/  @!P3 IMAD.MOV R20, RZ, RZ, -R20 ;  /* 0x000000ffff14b224 */ /* 0x000fe200078e0a14 */
[----:B-1----:R-:W-:-:S04]  /*14ea0*/  LEA.HI.X.SX32 R3, R18, R6, 0x1, P1 ;  /* 0x0000000612037211 */ /* 0x002fc800008f0eff */
[----:B------:R-:W-:Y:S02]  /*14eb0*/  SEL R20, R11, R20, !P4 ;  /* 0x000000140b147207 */ /* 0x000fe40006000000 */
[C---:B------:R-:W-:Y:S01]  /*14ec0*/  IADD3 R14, P1, PT, R21.reuse, R7, RZ ;  /* 0x00000007150e7210 */ /* 0x040fe20007f3e0ff */
[----:B------:R-:W-:Y:S02]  /*14ed0*/  @!P5 IMAD.MOV R19, RZ, RZ, -R19 ;  /* 0x000000ffff13d224 */ /* 0x000fe400078e0a13 */
[----:B------:R-:W-:Y:S01]  /*14ee0*/  IMAD R20, R20, UR14, RZ ;  /* 0x0000000e14147c24 */ /* 0x000fe2000f8e02ff */
[----:B------:R-:W-:Y:S01]  /*14ef0*/  LEA.HI.X.SX32 R15, R21, R6, 0x1, P1 ;  /* 0x00000006150f7211 */ /* 0x000fe200008f0eff */
[----:B0-----:R-:W-:Y:S01]  /*14f00*/  @P0 IMAD.MOV.U32 R12, RZ, RZ, R2 ;  /* 0x000000ffff0c0224 */ /* 0x001fe200078e0002 */
[----:B------:R-:W-:Y:S01]  /*14f10*/  SEL R19, R11, R19, !P4 ;  /* 0x000000130b137207 */ /* 0x000fe20006000000 */
[----:B------:R-:W-:Y:S01]  /*14f20*/  @P0 IMAD.MOV.U32 R13, RZ, RZ, R3 ;  /* 0x000000ffff0d0224 */ /* 0x000fe200078e0003 */
[----:B------:R-:W-:-:S03]  /*14f30*/  IADD3 R4, P3, PT, R20, R7, RZ ;  /* 0x0000000714047210 */ /* 0x000fc60007f7e0ff */
[----:B------:R-:W-:Y:S01]  /*14f40*/  IMAD R19, R19, UR5, RZ ;  /* 0x0000000513137c24 */ /* 0x000fe2000f8e02ff */
[----:B------:R0:W3:Y:S01]  /*14f50*/  @P0 LDG.E.U8 R44, desc[UR18][R12.64] ;  /* 0x000000120c2c0981 */ /* 0x0000e2000c1e1100 */
[----:B------:R-:W-:-:S03]  /*14f60*/  LEA.HI.X.SX32 R10, R20, R6, 0x1, P3 ;  /* 0x00000006140a7211 */ /* 0x000fc600018f0eff */
[----:B------:R1:W-:Y:S01]  /*14f70*/  STL [R1+0x378], R2 ;  /* 0x0003780201007387 */ /* 0x0003e20000100800 */
[----:B0-----:R-:W-:Y:S02]  /*14f80*/  @P0 IMAD.MOV.U32 R12, RZ, RZ, R14 ;  /* 0x000000ffff0c0224 */ /* 0x001fe400078e000e */
[----:B------:R-:W-:Y:S01]  /*14f90*/  @P0 IMAD.MOV.U32 R13, RZ, RZ, R15 ;  /* 0x000000ffff0d0224 */ /* 0x000fe200078e000f */
[C---:B-1----:R-:W-:Y:S01]  /*14fa0*/  IADD3 R2, P5, PT, R19.reuse, R7, RZ ;  /* 0x0000000713027210 */ /* 0x042fe20007fbe0ff */
[----:B------:R0:W-:Y:S04]  /*14fb0*/  STL [R1+0x374], R3 ;  /* 0x0003740301007387 */ /* 0x0001e80000100800 */
[----:B------:R1:W4:Y:S01]  /*14fc0*/  @P0 LDG.E.U8 R43, desc[UR18][R12.64] ;  /* 0x000000120c2b0981 */ /* 0x000322000c1e1100 */
[----:B0-----:R-:W-:Y:S01]  /*14fd0*/  LEA.HI.X.SX32 R3, R19, R6, 0x1, P5 ;  /* 0x0000000613037211 */ /* 0x001fe200028f0eff */
[----:B-1----:R-:W-:-:S02]  /*14fe0*/  @P0 IMAD.MOV.U32 R12, RZ, RZ, R4 ;  /* 0x000000ffff0c0224 */ /* 0x002fc400078e0004 */
[----:B------:R-:W-:Y:S01]  /*14ff0*/  @P0 IMAD.MOV.U32 R13, RZ, RZ, R10 ;  /* 0x000000ffff0d0224 */ /* 0x000fe200078e000a */
[----:B------:R0:W-:Y:S04]  /*15000*/  STL [R1+0x3b8], R14 ;  /* 0x0003b80e01007387 */ /* 0x0001e80000100800 */
[----:B------:R1:W2:Y:S04]  /*15010*/  @P0 LDG.E.U8 R42, desc[UR18][R12.64] ;  /* 0x000000120c2a0981 */ /* 0x0002a8000c1e1100 */
[----:B------:R-:W-:Y:S01]  /*15020*/  STL [R1+0x3f8], R4 ;  /* 0x0003f80401007387 */ /* 0x000fe20000100800 */
[----:B0-----:R-:W-:-:S02]  /*15030*/  VIADD R14, R0, 0xd5 ;  /* 0x000000d5000e7836 */ /* 0x001fc40000000000 */
[----:B-1----:R-:W-:Y:S02]  /*15040*/  @P0 IMAD.MOV.U32 R12, RZ, RZ, R2 ;  /* 0x000000ffff0c0224 */ /* 0x002fe400078e0002 */
[----:B------:R-:W-:Y:S01]  /*15050*/  @P0 IMAD.MOV.U32 R13, RZ, RZ, R3 ;  /* 0x000000ffff0d0224 */ /* 0x000fe200078e0003 */
[----:B------:R-:W-:Y:S04]  /*15060*/  STL [R1+0x3b4], R15 ;  /* 0x0003b40f01007387 */ /* 0x000fe80000100800 */
[----:B------:R-:W-:Y:S04]  /*15070*/  STL [R1+0x438], R2 ;  /* 0x0004380201007387 */ /* 0x000fe80000100800 */
[----:B------:R0:W-:Y:S04]  /*15080*/  STL [R1+0x3f4], R10 ;  /* 0x0003f40a01007387 */ /* 0x0001e80000100800 */
[----:B------:R1:W2:Y:S01]  /*15090*/  @P0 LDG.E.U8 R41, desc[UR18][R12.64] ;  /* 0x000000120c290981 */ /* 0x0002a2000c1e1100 */
[----:B0-----:R-:W-:Y:S01]  /*150a0*/  VIADD R10, R0, 0xd6 ;  /* 0x000000d6000a7836 */ /* 0x001fe20000000000 */
[----:B-1----:R-:W-:-:S04]  /*150b0*/  IABS R13, R14 ;  /* 0x0000000e000d7213 */ /* 0x002fc80000000000 */
[----:B------:R-:W-:Y:S01]  /*150c0*/  IABS R12, R10 ;  /* 0x0000000a000c7213 */ /* 0x000fe20000000000 */
[C---:B------:R-:W-:Y:S01]  /*150d0*/  IMAD.HI.U32 R16, R9.reuse, R13, RZ ;  /* 0x0000000d09107227 */ /* 0x040fe200078e00ff */
[----:B------:R0:W-:Y:S03]  /*150e0*/  STL [R1+0x434], R3 ;  /* 0x0004340301007387 */ /* 0x0001e60000100800 */
[----:B------:R-:W-:Y:S02]  /*150f0*/  IMAD.MOV R16, RZ, RZ, -R16 ;  /* 0x000000ffff107224 */ /* 0x000fe400078e0a10 */
[C---:B------:R-:W-:Y:S02]  /*15100*/  VIADD R4, R0.reuse, 0xd7 ;  /* 0x000000d700047836 */ /* 0x040fe40000000000 */
[----:B------:R-:W-:Y:S01]  /*15110*/  IMAD.HI.U32 R17, R9, R12, RZ ;  /* 0x0000000c09117227 */ /* 0x000fe200078e00ff */
[----:B------:R1:W-:Y:S03]  /*15120*/  STL [R1+0xf38], R14 ;  /* 0x000f380e01007387 */ /* 0x0003e60000100800 */
[----:B0-----:R-:W-:-:S02]  /*15130*/  VIADD R3, R0, 0xda ;  /* 0x000000da00037836 */ /* 0x001fc40000000000 */
[----:B------:R-:W-:Y:S01]  /*15140*/  VIADD R2, R0, 0xdb ;  /* 0x000000db00027836 */ /* 0x000fe20000000000 */
[----:B------:R0:W-:Y:S01]  /*15150*/  STL [R1+0xf34], R10 ;  /* 0x000f340a01007387 */ /* 0x0001e20000100800 */
[----:B------:R-:W-:Y:S02]  /*15160*/  IMAD R13, R8, R16, R13 ;  /* 0x00000010080d7224 */ /* 0x000fe400078e020d */
[----:B------:R-:W-:Y:S01]  /*15170*/  IMAD.MOV R17, RZ, RZ, -R17 ;  /* 0x000000ffff117224 */ /* 0x000fe200078e0a11 */
[----:B------:R0:W-:Y:S01]  /*15180*/  STL [R1+0xf3c], R4 ;  /* 0x000f3c0401007387 */ /* 0x0001e20000100800 */
[----:B-1----:R-:W-:-:S03]  /*15190*/  IABS R14, R3 ;  /* 0x00000003000e7213 */ /* 0x002fc60000000000 */
[----:B------:R-:W-:Y:S01]  /*151a0*/  STL [R1+0xf44], R3 ;  /* 0x000f440301007387 */ /* 0x000fe20000100800 */
[----:B0-----:R-:W-:Y:S01]  /*151b0*/  IABS R10, R4 ;  /* 0x00000004000a7213 */ /* 0x001fe20000000000 */
[----:B------:R-:W-:Y:S02]  /*151c0*/  IMAD R12, R8, R17, R12 ;  /* 0x00000011080c7224 */ /* 0x000fe400078e020c */
[----:B------:R-:W-:Y:S04]  /*151d0*/  STL [R1+0xf40], R2 ;  /* 0x000f400201007387 */ /* 0x000fe80000100800 */
[----:B------:R-:W-:Y:S01]  /*151e0*/  STL [R1+0x12f4], R13 ;  /* 0x0012f40d01007387 */ /* 0x000fe20000100800 */
[----:B------:R-:W-:-:S03]  /*151f0*/  IMAD.HI.U32 R18, R9, R10, RZ ;  /* 0x0000000a09127227 */ /* 0x000fc600078e00ff */
[----:B------:R-:W-:Y:S01]  /*15200*/  STL [R1+0x1370], R13 ;  /* 0x0013700d01007387 */ /* 0x000fe20000100800 */
[----:B------:R-:W-:-:S03]  /*15210*/  IMAD.HI.U32 R19, R9, R14, RZ ;  /* 0x0000000e09137227 */ /* 0x000fc600078e00ff */
[----:B------:R-:W-:Y:S01]  /*15220*/  STL [R1+0x13a0], R13 ;  /* 0x0013a00d01007387 */ /* 0x000fe20000100800 */
[----:B------:R-:W-:-:S03]  /*15230*/  IABS R15, R2 ;  /* 0x00000002000f7213 */ /* 0x000fc60000000000 */
[----:B------:R-:W-:Y:S01]  /*15240*/  STL [R1+0x13d0], R13 ;  /* 0x0013d00d01007387 */ /* 0x000fe20000100800 */
[----:B------:R-:W-:-:S03]  /*15250*/  IMAD.MOV R18, RZ, RZ, -R18 ;  /* 0x000000ffff127224 */ /* 0x000fc600078e0a12 */
[----:B------:R-:W-:Y:S01]  /*15260*/  STL [R1+0x1400], R13 ;  /* 0x0014000d01007387 */ /* 0x000fe20000100800 */
[----:B------:R-:W-:-:S03]  /*15270*/  IMAD.MOV R19, RZ, RZ, -R19 ;  /* 0x000000ffff137224 */ /* 0x000fc600078e0a13 */
[----:B------:R-:W-:Y:S04]  /*15280*/  STL [R1+0x12f8], R12 ;  /* 0x0012f80c01007387 */ /* 0x000fe80000100800 */
[----:B------:R-:W-:Y:S01]  /*15290*/  STL [R1+0x135c], R12 ;  /* 0x00135c0c01007387 */ /* 0x000fe20000100800 */
[----:B------:R-:W-:-:S03]  /*152a0*/  IMAD.HI.U32 R20, R9, R15, RZ ;  /* 0x0000000f09147227 */ /* 0x000fc600078e00ff */
[----:B------:R-:W-:Y:S01]  /*152b0*/  STL [R1+0x1374], R12 ;  /* 0x0013740c01007387 */ /* 0x000fe20000100800 */
[----:B------:R-:W-:-:S03]  /*152c0*/  IMAD R10, R8, R18, R10 ;  /* 0x00000012080a7224 */ /* 0x000fc600078e020a */
[----:B------:R-:W-:Y:S01]  /*152d0*/  STL [R1+0x138c], R12 ;  /* 0x00138c0c01007387 */ /* 0x000fe20000100800 */
[----:B------:R-:W-:-:S03]  /*152e0*/  IMAD R14, R8, R19, R14 ;  /* 0x00000013080e7224 */ /* 0x000fc600078e020e */
[----:B------:R-:W-:Y:S04]  /*152f0*/  STL [R1+0x13a4], R12 ;  /* 0x0013a40c01007387 */ /* 0x000fe80000100800 */
[----:B------:R-:W-:Y:S01]  /*15300*/  STL [R1+0x13bc], R12 ;  /* 0x0013bc0c01007387 */ /* 0x000fe20000100800 */
[----:B------:R-:W-:-:S03]  /*15310*/  IMAD.MOV R20, RZ, RZ, -R20 ;  /* 0x000000ffff147224 */ /* 0x000fc600078e0a14 */
[----:B------:R-:W-:Y:S04]  /*15320*/  STL [R1+0x13d4], R12 ;  /* 0x0013d40c01007387 */ /* 0x000fe80000100800 */
[----:B------:R-:W-:Y:S04]  /*15330*/  STL [R1+0x13ec], R12 ;  /* 0x0013ec0c01007387 */ /* 0x000fe80000100800 */
[----:B------:R-:W-:Y:S04]  /*15340*/  STL [R1+0x1404], R12 ;  /* 0x0014040c01007387 */ /* 0x000fe80000100800 */
[----:B------:R-:W-:Y:S01]  /*15350*/  STL [R1+0x141c], R12 ;  /* 0x00141c0c01007387 */ /* 0x000fe20000100800 */
[----:B------:R-:W-:-:S03]  /*15360*/  IMAD R15, R8, R20, R15 ;  /* 0x00000014080f7224 */ /* 0x000fc600078e020f */
[----:B------:R-:W-:Y:S01]  /*15370*/  STL [R1+0x12fc], R10 ;  /* 0x0012fc0a01007387 */ /* 0x000fe20000100800 */
[----:B------:R-:W-:-:S03]  /*15380*/  VIADD R21, R0, 0xdd ;  /* 0x000000dd00157836 */ /* 0x000fc60000000000 */
[----:B------:R-:W-:Y:S04]  /*15390*/  STL [R1+0x1348], R10 ;  /* 0x0013480a01007387 */ /* 0x000fe80000100800 */
[----:B------:R-:W-:Y:S04]  /*153a0*/  STL [R1+0x1300], R14 ;  /* 0x0013000e01007387 */ /* 0x000fe80000100800 */
[----:B------:R-:W-:Y:S01]  /*153b0*/  STL [R1+0x1358], R14 ;  /* 0x0013580e01007387 */ /* 0x000fe20000100800 */
[----:B------:R-:W-:-:S03]  /*153c0*/  IABS R16, R34 ;  /* 0x0000002200107213 */ /* 0x000fc60000000000 */
[----:B------:R-:W-:Y:S04]  /*153d0*/  STL [R1+0x1388], R14 ;  /* 0x0013880e01007387 */ /* 0x000fe80000100800 */
[----:B------:R-:W-:Y:S01]  /*153e0*/  STL [R1+0x13b8], R14 ;  /* 0x0013b80e01007387 */ /* 0x000fe20000100800 */
[----:B------:R-:W-:-:S03]  /*153f0*/  IABS R17, R21 ;  /* 0x0000001500117213 */ /* 0x000fc60000000000 */
[----:B------:R-:W-:Y:S04]  /*15400*/  STL [R1+0x13e8], R14 ;  /* 0x0013e80e01007387 */ /* 0x000fe80000100800 */
[----:B------:R-:W-:Y:S04]  /*15410*/  STL [R1+0x1418], R14 ;  /* 0x0014180e01007387 */ /* 0x000fe80000100800 */
[----:B------:R-:W-:Y:S04]  /*15420*/  STL [R1+0x1304], R15 ;  /* 0x0013040f01007387 */ /* 0x000fe80000100800 */
[----:B------:R-:W-:Y:S04]  /*15430*/  STL [R1+0x134c], R15 ;  /* 0x00134c0f01007387 */ /* 0x000fe80000100800 */
[----:B------:R-:W-:Y:S01]  /*15440*/  STL [R1+0xf30], R34 ;  /* 0x000f302201007387 */ /* 0x000fe20000100800 */
[----:B------:R-:W-:-:S03]  /*15450*/  VIADD R4, R0, 0xde ;  /* 0x000000de00047836 */ /* 0x000fc60000000000 */
[----:B------:R0:W-:Y:S01]  /*15460*/  STL [R1+0xf2c], R21 ;  /* 0x000f2c1501007387 */ /* 0x0001e20000100800 */
[----:B------:R-:W-:Y:S01]  /*15470*/  IMAD.HI.U32 R39, R9, R17, RZ ;  /* 0x0000001109277227 */ /* 0x000fe200078e00ff */
[----:B------:R-:W-:-:S03]  /*15480*/  IABS R18, R4 ;  /* 0x0000000400127213 */ /* 0x000fc60000000000 */
[----:B0-----:R-:W-:-:S04]  /*15490*/  IMAD.HI.U32 R21, R9, R16, RZ ;  /* 0x0000001009157227 */ /* 0x001fc800078e00ff */
[----:B------:R-:W-:Y:S02]  /*154a0*/  IMAD.MOV R21, RZ, RZ, -R21 ;  /* 0x000000ffff157224 */ /* 0x000fe400078e0a15 */
[C---:B------:R-:W-:Y:S02]  /*154b0*/  VIADD R3, R0.reuse, 0xdf ;  /* 0x000000df00037836 */ /* 0x040fe40000000000 */
[----:B------:R-:W-:Y:S02]  /*154c0*/  IMAD.MOV R39, RZ, RZ, -R39 ;  /* 0x000000ffff277224 */ /* 0x000fe400078e0a27 */
[----:B------:R-:W-:Y:S02]  /*154d0*/  VIADD R2, R0, 0xe2 ;  /* 0x000000e200027836 */ /* 0x000fe40000000000 */
[C---:B------:R-:W-:Y:S01]  /*154e0*/  IMAD R16, R8.reuse, R21, R16 ;  /* 0x0000001508107224 */ /* 0x040fe200078e0210 */
[----:B------:R-:W-:Y:S01]  /*154f0*/  STL [R1+0xf28], R4 ;  /* 0x000f280401007387 */ /* 0x000fe20000100800 */
[----:B------:R-:W-:-:S02]  /*15500*/  IMAD R17, R8, R39, R17 ;  /* 0x0000002708117224 */ /* 0x000fc400078e0211 */
[----:B------:R-:W-:Y:S01]  /*15510*/  IMAD.HI.U32 R38, R9, R18, RZ ;  /* 0x0000001209267227 */ /* 0x000fe200078e00ff */
[----:B------:R-:W-:Y:S04]  /*15520*/  STL [R1+0xf24], R3 ;  /* 0x000f240301007387 */ /* 0x000fe80000100800 */
[----:B------:R0:W-:Y:S01]  /*15530*/  STL [R1+0xf20], R2 ;  /* 0x000f200201007387 */ /* 0x0001e20000100800 */
[----:B------:R-:W-:-:S03]  /*15540*/  IABS R19, R3 ;  /* 0x0000000300137213 */ /* 0x000fc60000000000 */
[----:B------:R-:W-:Y:S01]  /*15550*/  STL [R1+0x1308], R16 ;  /* 0x0013081001007387 */ /* 0x000fe20000100800 */
[----:B------:R-:W-:-:S03]  /*15560*/  IMAD.MOV R38, RZ, RZ, -R38 ;  /* 0x000000ffff267224 */ /* 0x000fc600078e0a26 */
[----:B------:R-:W-:Y:S04]  /*15570*/  STL [R1+0x1360], R16 ;  /* 0x0013601001007387 */ /* 0x000fe80000100800 */
[----:B------:R-:W-:Y:S04]  /*15580*/  STL [R1+0x12ec], R17 ;  /* 0x0012ec1101007387 */ /* 0x000fe80000100800 */
[----:B------:R-:W-:Y:S01]  /*15590*/  STL [R1+0x1330], R17 ;  /* 0x0013301101007387 */ /* 0x000fe20000100800 */
[----:B------:R-:W-:-:S03]  /*155a0*/  IMAD R18, R8, R38, R18 ;  /* 0x0000002608127224 */ /* 0x000fc600078e0212 */
[----:B------:R-:W-:Y:S01]  /*155b0*/  STL [R1+0x1350], R17 ;  /* 0x0013501101007387 */ /* 0x000fe20000100800 */
[----:B------:R-:W-:-:S03]  /*155c0*/  IMAD.HI.U32 R37, R9, R19, RZ ;  /* 0x0000001309257227 */ /* 0x000fc600078e00ff */
[----:B------:R-:W-:Y:S04]  /*155d0*/  STL [R1+0x1378], R17 ;  /* 0x0013781101007387 */ /* 0x000fe80000100800 */
[----:B------:R-:W-:Y:S04]  /*155e0*/  STL [R1+0x1390], R17 ;  /* 0x0013901101007387 */ /* 0x000fe80000100800 */
[----:B------:R-:W-:Y:S04]  /*155f0*/  STL [R1+0x13a8], R17 ;  /* 0x0013a81101007387 */ /* 0x000fe80000100800 */
[----:B------:R-:W-:Y:S01]  /*15600*/  STL [R1+0x13c0], R17 ;  /* 0x0013c01101007387 */ /* 0x000fe20000100800 */
[----:B------:R-:W-:-:S03]  /*15610*/  IMAD.MOV R37, RZ, RZ, -R37 ;  /* 0x000000ffff257224 */ /* 0x000fc600078e0a25 */
[----:B------:R-:W-:Y:S04]  /*15620*/  STL [R1+0x13d8], R17 ;  /* 0x0013d81101007387 */ /* 0x000fe80000100800 */
[----:B------:R-:W-:Y:S04]  /*15630*/  STL [R1+0x13f0], R17 ;  /* 0x0013f01101007387 */ /* 0x000fe80000100800 */
[----:B------:R-:W-:Y:S01]  /*15640*/  STL [R1+0x1408], R17 ;  /* 0x0014081101007387 */ /* 0x000fe20000100800 */
[----:B------:R-:W-:-:S03]  /*15650*/  IABS R20, R2 ;  /* 0x0000000200147213 */ /* 0x000fc60000000000 */
[----:B------:R-:W-:Y:S01]  /*15660*/  STL [R1+0x130c], R18 ;  /* 0x00130c1201007387 */ /* 0x000fe20000100800 */
[----:B------:R-:W-:-:S03]  /*15670*/  IMAD R19, R8, R37, R19 ;  /* 0x0000002508137224 */ /* 0x000fc600078e0213 */
[----:B------:R-:W-:Y:S04]  /*15680*/  STL [R1+0x1364], R18 ;  /* 0x0013641201007387 */ /* 0x000fe80000100800 */
[----:B------:R-:W-:Y:S04]  /*15690*/  STL [R1+0x137c], R18 ;  /* 0x00137c1201007387 */ /* 0x000fe80000100800 */
[----:B------:R-:W-:Y:S04]  /*156a0*/  STL [R1+0x1394], R18 ;  /* 0x0013941201007387 */ /* 0x000fe80000100800 */
        /* <DEDUP_REMOVED lines=12> */
[----:B------:R-:W-:Y:S04]  /*15770*/  STL [R1+0x1368], R19 ;  /* 0x0013681301007387 */ /* 0x000fe80000100800 */
[----:B------:R-:W-:Y:S01]  /*15780*/  STL [R1+0x1380], R19 ;  /* 0x0013801301007387 */ /* 0x000fe20000100800 */
[----:B0-----:R-:W-:-:S03]  /*15790*/  VIADD R2, R0, 0xe3 ;  /* 0x000000e300027836 */ /* 0x001fc60000000000 */
[----:B------:R-:W-:Y:S01]  /*157a0*/  STL [R1+0x1398], R19 ;  /* 0x0013981301007387 */ /* 0x000fe20000100800 */
[----:B------:R-:W-:-:S03]  /*157b0*/  VIADD R34, R0, 0xe4 ;  /* 0x000000e400227836 */ /* 0x000fc60000000000 */
[----:B------:R-:W-:Y:S04]  /*157c0*/  STL [R1+0x13b0], R19 ;  /* 0x0013b01301007387 */ /* 0x000fe80000100800 */
[----:B------:R-:W-:Y:S01]  /*157d0*/  STL [R1+0x13c8], R19 ;  /* 0x0013c81301007387 */ /* 0x000fe20000100800 */
[----:B------:R-:W-:-:S03]  /*157e0*/  VIADD R4, R0, 0xe5 ;  /* 0x000000e500047836 */ /* 0x000fc60000000000 */
[----:B------:R-:W-:Y:S04]  /*157f0*/  STL [R1+0x13e0], R19 ;  /* 0x0013e01301007387 */ /* 0x000fe80000100800 */
[----:B------:R-:W-:Y:S01]  /*15800*/  STL [R1+0x13f8], R19 ;  /* 0x0013f81301007387 */ /* 0x000fe20000100800 */
[----:B------:R-:W-:-:S03]  /*15810*/  VIADD R3, R0, 0xe6 ;  /* 0x000000e600037836 */ /* 0x000fc60000000000 */
[----:B------:R-:W-:Y:S01]  /*15820*/  STL [R1+0x1410], R19 ;  /* 0x0014101301007387 */ /* 0x000fe20000100800 */
[----:B------:R-:W-:-:S03]  /*15830*/  IABS R21, R2 ;  /* 0x0000000200157213 */ /* 0x000fc60000000000 */
[----:B------:R-:W-:Y:S04]  /*15840*/  STL [R1+0x1318], R20 ;  /* 0x0013181401007387 */ /* 0x000fe80000100800 */
[----:B------:R-:W-:Y:S04]  /*15850*/  STL [R1+0x1338], R20 ;  /* 0x0013381401007387 */ /* 0x000fe80000100800 */
[----:B------:R0:W-:Y:S04]  /*15860*/  STL [R1+0xf1c], R2 ;  /* 0x000f1c0201007387 */ /* 0x0001e80000100800 */
[----:B------:R-:W-:Y:S04]  /*15870*/  STL [R1+0xf18], R34 ;  /* 0x000f182201007387 */ /* 0x000fe80000100800 */
[----:B------:R-:W-:Y:S01]  /*15880*/  STL [R1+0x131c], R0 ;  /* 0x00131c0001007387 */ /* 0x000fe20000100800 */
[----:B0-----:R-:W-:-:S03]  /*15890*/  VIADD R2, R0, 0xe7 ;  /* 0x000000e700027836 */ /* 0x001fc60000000000 */
[----:B------:R-:W-:Y:S04]  /*158a0*/  STL [R1+0xf14], R4 ;  /* 0x000f140401007387 */ /* 0x000fe80000100800 */
[----:B------:R-:W-:Y:S04]  /*158b0*/  STL [R1+0x133c], R0 ;  /* 0x00133c0001007387 */ /* 0x000fe80000100800 */
[----:B------:R-:W-:Y:S04]  /*158c0*/  STL [R1+0xf10], R3 ;  /* 0x000f100301007387 */ /* 0x000fe80000100800 */
[----:B------:R-:W-:Y:S04]  /*158d0*/  STL [R1+0x136c], R0 ;  /* 0x00136c0001007387 */ /* 0x000fe80000100800 */
[----:B------:R0:W-:Y:S04]  /*158e0*/  STL [R1+0xf0c], R2 ;  /* 0x000f0c0201007387 */ /* 0x0001e80000100800 */
[----:B------:R-:W-:Y:S01]  /*158f0*/  STL [R1+0x1384], R0 ;  /* 0x0013840001007387 */ /* 0x000fe20000100800 */
[----:B------:R-:W-:-:S03]  /*15900*/  IABS R40, R2 ;  /* 0x0000000200287213 */ /* 0x000fc60000000000 */
[----:B------:R-:W-:Y:S01]  /*15910*/  STL [R1+0x139c], R0 ;  /* 0x00139c0001007387 */ /* 0x000fe20000100800 */
[----:B------:R-:W-:-:S03]  /*15920*/  IABS R37, R34 ;  /* 0x0000002200257213 */ /* 0x000fc60000000000 */
[----:B------:R-:W-:Y:S01]  /*15930*/  STL [R1+0x13b4], R0 ;  /* 0x0013b40001007387 */ /* 0x000fe20000100800 */
[----:B0-----:R-:W-:-:S03]  /*15940*/  IMAD.HI.U32 R2, R9, R21, RZ ;  /* 0x0000001509027227 */ /* 0x001fc600078e00ff */
[----:B------:R-:W-:Y:S04]  /*15950*/  STL [R1+0x13cc], R0 ;  /* 0x0013cc0001007387 */ /* 0x000fe80000100800 */
[----:B------:R-:W-:Y:S04]  /*15960*/  STL [R1+0x13e4], R0 ;  /* 0x0013e40001007387 */ /* 0x000fe80000100800 */
[----:B------:R-:W-:Y:S01]  /*15970*/  STL [R1+0x13fc], R0 ;  /* 0x0013fc0001007387 */ /* 0x000fe20000100800 */
[----:B------:R-:W-:-:S03]  /*15980*/  IMAD.MOV R36, RZ, RZ, -R2 ;  /* 0x000000ffff247224 */ /* 0x000fc600078e0a02 */
[----:B------:R-:W-:Y:S01]  /*15990*/  STL [R1+0x1414], R0 ;  /* 0x0014140001007387 */ /* 0x000fe20000100800 */
[----:B------:R-:W-:-:S03]  /*159a0*/  IMAD.HI.U32 R2, R9, R37, RZ ;  /* 0x0000002509027227 */ /* 0x000fc600078e00ff */
[----:B------:R-:W2:Y:S04]  /*159b0*/  LDL.LU R76, [R1+0x654] ;  /* 0x00065400014c7983 */ /* 0x000ea80000300800 */
[----:B------:R-:W3:Y:S04]  /*159c0*/  LDL.LU R78, [R1+0x650] ;  /* 0x00065000014e7983 */ /* 0x000ee80000300800 */
[----:B------:R-:W4:Y:S04]  /*159d0*/  LDL.LU R80, [R1+0x64c] ;  /* 0x00064c0001507983 */ /* 0x000f280000300800 */
[----:B------:R-:W4:Y:S01]  /*159e0*/  LDL.LU R82, [R1+0x648] ;  /* 0x0006480001527983 */ /* 0x000f220000300800 */
[----:B------:R-:W-:-:S03]  /*159f0*/  IMAD.MOV R2, RZ, RZ, -R2 ;  /* 0x000000ffff027224 */ /* 0x000fc600078e0a02 */
[----:B------:R-:W4:Y:S04]  /*15a00*/  LDL.LU R84, [R1+0x640] ;  /* 0x0006400001547983 */ /* 0x000f280000300800 */
[----:B------:R-:W4:Y:S04]  /*15a10*/  LDL.LU R87, [R1+0x63c] ;  /* 0x00063c0001577983 */ /* 0x000f280000300800 */
[----:B------:R-:W-:Y:S01]  /*15a20*/  STL [R1+0x1320], R9 ;  /* 0x0013200901007387 */ /* 0x000fe20000100800 */
[----:B------:R-:W-:-:S03]  /*15a30*/  IABS R38, R3 ;  /* 0x0000000300267213 */ /* 0x000fc60000000000 */
[----:B------:R-:W4:Y:S01]  /*15a40*/  LDL.LU R89, [R1+0x620] ;  /* 0x0006200001597983 */ /* 0x000f220000300800 */
[----:B------:R-:W-:-:S03]  /*15a50*/  IMAD R37, R8, R2, R37 ;  /* 0x0000000208257224 */ /* 0x000fc600078e0225 */
[----:B------:R-:W4:Y:S01]  /*15a60*/  LDL.LU R91, [R1+0x61c] ;  /* 0x00061c00015b7983 */ /* 0x000f220000300800 */
[----:B------:R-:W-:-:S03]  /*15a70*/  IMAD.HI.U32 R34, R9, R38, RZ ;  /* 0x0000002609227227 */ /* 0x000fc600078e00ff */
[----:B------:R-:W4:Y:S01]  /*15a80*/  LDL.LU R2, [R1+0x610] ;  /* 0x0006100001027983 */ /* 0x000f220000300800 */
[----:B------:R-:W-:-:S04]  /*15a90*/  IMAD.HI.U32 R3, R9, R40, RZ ;  /* 0x0000002809037227 */ /* 0x000fc800078e00ff */
[----:B------:R-:W-:Y:S02]  /*15aa0*/  IMAD R21, R8, R36, R21 ;  /* 0x0000002408157224 */ /* 0x000fe400078e0215 */
[----:B------:R-:W-:Y:S02]  /*15ab0*/  IMAD.MOV R36, RZ, RZ, -R34 ;  /* 0x000000ffff247224 */ /* 0x000fe400078e0a22 */
[----:B------:R-:W-:Y:S02]  /*15ac0*/  IMAD.MOV R34, RZ, RZ, -R3 ;  /* 0x000000ffff227224 */ /* 0x000fe400078e0a03 */
[----:B------:R-:W4:Y:S01]  /*15ad0*/  LDL.LU R3, [R1+0x608] ;  /* 0x0006080001037983 */ /* 0x000f220000300800 */
[----:B------:R-:W-:Y:S01]  /*15ae0*/  IABS R39, R4 ;  /* 0x0000000400277213 */ /* 0x000fe20000000000 */
[----:B------:R-:W-:-:S04]  /*15af0*/  @!UP1 UIADD3 UR4, UPT, UPT, -UR4, 0x100000, URZ ;  /* 0x0010000004049890 */ /* 0x000fc8000fffe1ff */
[----:B------:R-:W-:Y:S02]  /*15b00*/  @!UP1 USHF.L.U32 UR5, UR4, 0xb, URZ ;  /* 0x0000000b04059899 */ /* 0x000fe400080006ff */
[----:B------:R-:W-:Y:S01]  /*15b10*/  @!UP1 USHF.L.U32 UR4, UR4, 0x1, URZ ;  /* 0x0000000104049899 */ /* 0x000fe200080006ff */
[----:B------:R-:W-:Y:S01]  /*15b20*/  IMAD.HI.U32 R4, R9, R39, RZ ;  /* 0x0000002709047227 */ /* 0x000fe200078e00ff */
[----:B------:R-:W-:-:S03]  /*15b30*/  VOTEU.ALL UP1, P2 ;  /* 0x0000000000ff7886 */ /* 0x000fc60001020000 */
[----:B------:R-:W-:-:S04]  /*15b40*/  IMAD.MOV R4, RZ, RZ, -R4 ;  /* 0x000000ffff047224 */ /* 0x000fc800078e0a04 */
[----:B------:R-:W-:-:S03]  /*15b50*/  IMAD R39, R8, R4, R39 ;  /* 0x0000000408277224 */ /* 0x000fc600078e0227 */
[----:B------:R0:W1:Y:S01]  /*15b60*/  @!UP1 SYNCS.EXCH.64 URZ, [UR9+0x18008], UR4 ;  /* 0x0180080409ff95b2 */ /* 0x0000620008000100 */
[----:B------:R-:W4:Y:S04]  /*15b70*/  LDL.LU R4, [R1+0x600] ;  /* 0x0006000001047983 */ /* 0x000f280000300800 */
[----:B------:R-:W4:Y:S04]  /*15b80*/  LDL.LU R59, [R1+0x5f8] ;  /* 0x0005f800013b7983 */ /* 0x000f280000300800 */
[----:B------:R-:W4:Y:S01]  /*15b90*/  LDL.LU R60, [R1+0x5e0] ;  /* 0x0005e000013c7983 */ /* 0x000f220000300800 */
[----:B------:R-:W-:-:S02]  /*15ba0*/  IMAD R40, R8, R34, R40 ;  /* 0x0000002208287224 */ /* 0x000fc400078e0228 */
[----:B------:R-:W-:Y:S01]  /*15bb0*/  IMAD R38, R8, R36, R38 ;  /* 0x0000002408267224 */ /* 0x000fe200078e0226 */
[----:B------:R-:W4:Y:S01]  /*15bc0*/  LDL.LU R62, [R1+0x5dc] ;  /* 0x0005dc00013e7983 */ /* 0x000f220000300800 */
[----:B0-----:R-:W0:Y:S03]  /*15bd0*/  LDCU UR4, c[0x0][0x3b0] ;  /* 0x00007600ff0477ac */ /* 0x001e260008000800 */
[----:B------:R-:W4:Y:S01]  /*15be0*/  LDL.LU R64, [R1+0x5cc] ;  /* 0x0005cc0001407983 */ /* 0x000f220000300800 */
[----:B------:R-:W-:Y:S01]  /*15bf0*/  PRMT R10, RZ, 0x7610, R10 ;  /* 0x00007610ff0a7816 */ /* 0x000fe2000000000a */
[----:B------:R-:W0:Y:S02]  /*15c00*/  LDCU UR5, c[0x0][0x3b0] ;  /* 0x00007600ff0577ac */ /* 0x000e240008000800 */
[----:B--2---:R-:W-:Y:S04]  /*15c10*/  STS.U8 [R93+UR9+0x10000], R76 ;  /* 0x0100004c5d007988 */ /* 0x004fe80008000009 */
[----:B---3--:R-:W-:Y:S04]  /*15c20*/  STS.U8 [R93+UR9+0x10400], R78 ;  /* 0x0104004e5d007988 */ /* 0x008fe80008000009 */
[----:B----4-:R-:W-:Y:S04]  /*15c30*/  STS.U8 [R93+UR9+0x10800], R80 ;  /* 0x010800505d007988 */ /* 0x010fe80008000009 */
[----:B------:R-:W-:Y:S04]  /*15c40*/  STS.U8 [R93+UR9+0x10c00], R82 ;  /* 0x010c00525d007988 */ /* 0x000fe80008000009 */
[----:B------:R-:W-:Y:S04]  /*15c50*/  STS.U8 [R93+UR9+0x11000], R84 ;  /* 0x011000545d007988 */ /* 0x000fe80008000009 */
[----:B------:R2:W-:Y:S04]  /*15c60*/  STS.U8 [R93+UR9+0x11400], R87 ;  /* 0x011400575d007988 */ /* 0x0005e80008000009 */
[----:B------:R3:W-:Y:S04]  /*15c70*/  STS.U8 [R93+UR9+0x11800], R89 ;  /* 0x011800595d007988 */ /* 0x0007e80008000009 */
[----:B--2---:R-:W2:Y:S04]  /*15c80*/  LDL.LU R87, [R1+0x5d0] ;  /* 0x0005d00001577983 */ /* 0x004ea80000300800 */
[----:B------:R-:W4:Y:S04]  /*15c90*/  LDL.LU R66, [R1+0x5c0] ;  /* 0x0005c00001427983 */ /* 0x000f280000300800 */
[----:B---3--:R-:W3:Y:S04]  /*15ca0*/  LDL.LU R89, [R1+0x5b8] ;  /* 0x0005b80001597983 */ /* 0x008ee80000300800 */
[----:B------:R-:W3:Y:S04]  /*15cb0*/  LDL.LU R68, [R1+0x5a0] ;  /* 0x0005a00001447983 */ /* 0x000ee80000300800 */
[----:B------:R-:W3:Y:S04]  /*15cc0*/  LDL.LU R70, [R1+0x598] ;  /* 0x0005980001467983 */ /* 0x000ee80000300800 */
[----:B------:R0:W-:Y:S04]  /*15cd0*/  STS.U8 [R93+UR9+0x11c00], R91 ;  /* 0x011c005b5d007988 */ /* 0x0001e80008000009 */
[----:B------:R-:W3:Y:S04]  /*15ce0*/  LDL.LU R82, [R1+0x590] ;  /* 0x0005900001527983 */ /* 0x000ee80000300800 */
[----:B------:R1:W-:Y:S04]  /*15cf0*/  STS.U8 [R93+UR9+0x12000], R2 ;  /* 0x012000025d007988 */ /* 0x0003e80008000009 */
[----:B0-----:R-:W3:Y:S04]  /*15d00*/  LDL.LU R91, [R1+0x58c] ;  /* 0x00058c00015b7983 */ /* 0x001ee80000300800 */
[----:B-1----:R-:W3:Y:S04]  /*15d10*/  LDL.LU R2, [R1+0x580] ;  /* 0x0005800001027983 */ /* 0x002ee80000300800 */
[----:B------:R0:W-:Y:S04]  /*15d20*/  STS.U8 [R93+UR9+0x12400], R3 ;  /* 0x012400035d007988 */ /* 0x0001e80008000009 */
[----:B------:R-:W3:Y:S04]  /*15d30*/  LDL.LU R74, [R1+0x57c] ;  /* 0x00057c00014a7983 */ /* 0x000ee80000300800 */
[----:B0-----:R-:W3:Y:S04]  /*15d40*/  LDL.LU R3, [R1+0x560] ;  /* 0x0005600001037983 */ /* 0x001ee80000300800 */
[----:B------:R-:W-:Y:S04]  /*15d50*/  STS.U8 [R93+UR9+0x12800], R4 ;  /* 0x012800045d007988 */ /* 0x000fe80008000009 */
[----:B------:R0:W-:Y:S04]  /*15d60*/  STS.U8 [R93+UR9+0x12c00], R31 ;  /* 0x012c001f5d007988 */ /* 0x0001e80008000009 */
[----:B------:R-:W3:Y:S04]  /*15d70*/  LDL.LU R76, [R1+0x558] ;  /* 0x00055800014c7983 */ /* 0x000ee80000300800 */
[----:B------:R-:W-:Y:S01]  /*15d80*/  STS.U8 [R93+UR9+0x13000], R59 ;  /* 0x0130003b5d007988 */ /* 0x000fe20008000009 */
[----:B0-----:R-:W-:Y:S01]  /*15d90*/  IMAD.MOV.U32 R31, RZ, RZ, R29 ;  /* 0x000000ffff1f7224 */ /* 0x001fe200078e001d */
[----:B------:R-:W-:-:S02]  /*15da0*/  LOP3.LUT R29, R93, 0x10, RZ, 0x3c, !PT ;  /* 0x000000105d1d7812 */ /* 0x000fc400078e3cff */
[----:B------:R-:W3:Y:S04]  /*15db0*/  LDL.LU R4, [R1+0x1c4] ;  /* 0x0001c40001047983 */ /* 0x000ee80000300800 */
[----:B------:R-:W-:Y:S04]  /*15dc0*/  STS.U8 [R93+UR9+0x13400], R60 ;  /* 0x0134003c5d007988 */ /* 0x000fe80008000009 */
[----:B------:R-:W3:Y:S04]  /*15dd0*/  LDL.LU R78, [R1+0x550] ;  /* 0x00055000014e7983 */ /* 0x000ee80000300800 */
[----:B------:R-:W-:Y:S04]  /*15de0*/  STS.U8 [R93+UR9+0x13800], R62 ;  /* 0x0138003e5d007988 */ /* 0x000fe80008000009 */
[----:B------:R-:W3:Y:S04]  /*15df0*/  LDL.LU R80, [R1+0x548] ;  /* 0x0005480001507983 */ /* 0x000ee80000300800 */
[----:B------:R-:W-:Y:S04]  /*15e00*/  STS.U8 [R93+UR9+0x13c00], R64 ;  /* 0x013c00405d007988 */ /* 0x000fe80008000009 */
[----:B------:R-:W3:Y:S04]  /*15e10*/  LDL.LU R84, [R1+0x540] ;  /* 0x0005400001547983 */ /* 0x000ee80000300800 */
[----:B--2---:R0:W-:Y:S04]  /*15e20*/  STS.U8 [R29+UR9+0x10080], R87 ;  /* 0x010080571d007988 */ /* 0x0041e80008000009 */
[----:B----4-:R-:W-:Y:S04]  /*15e30*/  STS.U8 [R29+UR9+0x10480], R66 ;  /* 0x010480421d007988 */ /* 0x010fe80008000009 */
[----:B---3--:R1:W-:Y:S04]  /*15e40*/  STS.U8 [R29+UR9+0x10880], R89 ;  /* 0x010880591d007988 */ /* 0x0083e80008000009 */
[----:B------:R-:W-:Y:S04]  /*15e50*/  STS.U8 [R29+UR9+0x10c80], R68 ;  /* 0x010c80441d007988 */ /* 0x000fe80008000009 */
[----:B0-----:R-:W2:Y:S04]  /*15e60*/  LDL.LU R87, [R1+0x520] ;  /* 0x0005200001577983 */ /* 0x001ea80000300800 */
[----:B------:R-:W-:Y:S04]  /*15e70*/  STS.U8 [R29+UR9+0x11080], R70 ;  /* 0x011080461d007988 */ /* 0x000fe80008000009 */
[----:B-1----:R-:W3:Y:S04]  /*15e80*/  LDL.LU R89, [R1+0x53c] ;  /* 0x00053c0001597983 */ /* 0x002ee80000300800 */
[----:B------:R0:W-:Y:S04]  /*15e90*/  STS.U8 [R29+UR9+0x11480], R82 ;  /* 0x011480521d007988 */ /* 0x0001e80008000009 */
[----:B------:R1:W-:Y:S04]  /*15ea0*/  STS.U8 [R29+UR9+0x11880], R91 ;  /* 0x0118805b1d007988 */ /* 0x0003e80008000009 */
[----:B0-----:R-:W4:Y:S04]  /*15eb0*/  LDL.LU R82, [R1+0x518] ;  /* 0x0005180001527983 */ /* 0x001f280000300800 */
[----:B-1----:R-:W4:Y:S04]  /*15ec0*/  LDL.LU R91, [R1+0x510] ;  /* 0x00051000015b7983 */ /* 0x002f280000300800 */
[----:B------:R0:W-:Y:S04]  /*15ed0*/  STS.U8 [R29+UR9+0x11c80], R2 ;  /* 0x011c80021d007988 */ /* 0x0001e80008000009 */
[----:B------:R-:W-:Y:S04]  /*15ee0*/  STS.U8 [R29+UR9+0x12080], R74 ;  /* 0x0120804a1d007988 */ /* 0x000fe80008000009 */
[----:B0-----:R-:W4:Y:S04]  /*15ef0*/  LDL.LU R2, [R1+0x508] ;  /* 0x0005080001027983 */ /* 0x001f280000300800 */
[----:B------:R0:W-:Y:S04]  /*15f00*/  STS.U8 [R29+UR9+0x12480], R3 ;  /* 0x012480031d007988 */ /* 0x0001e80008000009 */
[----:B0-----:R-:W4:Y:S04]  /*15f10*/  LDL.LU R3, [R1+0x500] ;  /* 0x0005000001037983 */ /* 0x001f280000300800 */
[----:B------:R-:W-:Y:S04]  /*15f20*/  STS.U8 [R29+UR9+0x12880], R76 ;  /* 0x0128804c1d007988 */ /* 0x000fe80008000009 */
[----:B------:R0:W-:Y:S04]  /*15f30*/  STS.U8 [R29+UR9+0x12c80], R4 ;  /* 0x012c80041d007988 */ /* 0x0001e80008000009 */
[----:B------:R-:W4:Y:S04]  /*15f40*/  LDL.LU R57, [R1+0x4fc] ;  /* 0x0004fc0001397983 */ /* 0x000f280000300800 */
[----:B------:R-:W-:Y:S01]  /*15f50*/  STS.U8 [R29+UR9+0x13080], R78 ;  /* 0x0130804e1d007988 */ /* 0x000fe20008000009 */
[----:B0-----:R-:W-:-:S03]  /*15f60*/  LOP3.LUT R4, R93, 0x20, RZ, 0x3c, !PT ;  /* 0x000000205d047812 */ /* 0x001fc600078e3cff */
[----:B------:R-:W4:Y:S04]  /*15f70*/  LDL.LU R58, [R1+0x4f8] ;  /* 0x0004f800013a7983 */ /* 0x000f280000300800 */
[----:B------:R-:W-:Y:S04]  /*15f80*/  STS.U8 [R29+UR9+0x13480], R80 ;  /* 0x013480501d007988 */ /* 0x000fe80008000009 */
[----:B------:R-:W4:Y:S04]  /*15f90*/  LDL.LU R59, [R1+0x4f4] ;  /* 0x0004f400013b7983 */ /* 0x000f280000300800 */
[----:B------:R0:W-:Y:S04]  /*15fa0*/  STS.U8 [R29+UR9+0x13880], R84 ;  /* 0x013880541d007988 */ /* 0x0001e80008000009 */
[----:B------:R-:W4:Y:S04]  /*15fb0*/  LDL.LU R60, [R1+0x4e0] ;  /* 0x0004e000013c7983 */ /* 0x000f280000300800 */
[----:B0-----:R-:W4:Y:S04]  /*15fc0*/  LDL.LU R84, [R1+0x4dc] ;  /* 0x0004dc0001547983 */ /* 0x001f280000300800 */
[----:B------:R-:W4:Y:S04]  /*15fd0*/  LDL.LU R62, [R1+0x4d8] ;  /* 0x0004d800013e7983 */ /* 0x000f280000300800 */
[----:B------:R-:W4:Y:S04]  /*15fe0*/  LDL.LU R64, [R1+0x4d0] ;  /* 0x0004d00001407983 */ /* 0x000f280000300800 */
[----:B------:R-:W4:Y:S04]  /*15ff0*/  LDL.LU R66, [R1+0x4d4] ;  /* 0x0004d40001427983 */ /* 0x000f280000300800 */
[----:B------:R-:W4:Y:S04]  /*16000*/  LDL.LU R68, [R1+0x4cc] ;  /* 0x0004cc0001447983 */ /* 0x000f280000300800 */
[----:B--2---:R0:W-:Y:S04]  /*16010*/  STS.U8 [R29+UR9+0x13c80], R87 ;  /* 0x013c80571d007988 */ /* 0x0041e80008000009 */
[----:B---3--:R1:W-:Y:S04]  /*16020*/  STS.U8 [R4+UR9+0x10100], R89 ;  /* 0x0101005904007988 */ /* 0x0083e80008000009 */
[----:B0-----:R-:W2:Y:S04]  /*16030*/  LDL.LU R87, [R1+0x4c8] ;  /* 0x0004c80001577983 */ /* 0x001ea80000300800 */
[----:B-1----:R-:W3:Y:S04]  /*16040*/  LDL.LU R89, [R1+0x4c0] ;  /* 0x0004c00001597983 */ /* 0x002ee80000300800 */
[----:B----4-:R-:W-:Y:S04]  /*16050*/  STS.U8 [R4+UR9+0x10500], R82 ;  /* 0x0105005204007988 */ /* 0x010fe80008000009 */
[----:B------:R0:W-:Y:S04]  /*16060*/  STS.U8 [R4+UR9+0x10900], R91 ;  /* 0x0109005b04007988 */ /* 0x0001e80008000009 */
[----:B0-----:R-:W4:Y:S04]  /*16070*/  LDL.LU R91, [R1+0x4c4] ;  /* 0x0004c400015b7983 */ /* 0x001f280000300800 */
[----:B------:R0:W-:Y:S04]  /*16080*/  STS.U8 [R4+UR9+0x10d00], R2 ;  /* 0x010d000204007988 */ /* 0x0001e80008000009 */
[----:B------:R-:W4:Y:S04]  /*16090*/  LDL.LU R70, [R1+0x4bc] ;  /* 0x0004bc0001467983 */ /* 0x000f280000300800 */
[----:B0-----:R-:W4:Y:S04]  /*160a0*/  LDL.LU R2, [R1+0x4b8] ;  /* 0x0004b80001027983 */ /* 0x001f280000300800 */
[----:B------:R-:W4:Y:S04]  /*160b0*/  LDL.LU R74, [R1+0x4b4] ;  /* 0x0004b400014a7983 */ /* 0x000f280000300800 */
[----:B------:R-:W4:Y:S04]  /*160c0*/  LDL.LU R76, [R1+0x4a0] ;  /* 0x0004a000014c7983 */ /* 0x000f280000300800 */
[----:B------:R-:W4:Y:S04]  /*160d0*/  LDL.LU R78, [R1+0x49c] ;  /* 0x00049c00014e7983 */ /* 0x000f280000300800 */
[----:B------:R-:W4:Y:S04]  /*160e0*/  LDL.LU R80, [R1+0x498] ;  /* 0x0004980001507983 */ /* 0x000f280000300800 */
[----:B------:R0:W-:Y:S04]  /*160f0*/  STS.U8 [R4+UR9+0x11100], R3 ;  /* 0x0111000304007988 */ /* 0x0001e80008000009 */
[----:B------:R-:W4:Y:S04]  /*16100*/  LDL.LU R82, [R1+0x494] ;  /* 0x0004940001527983 */ /* 0x000f280000300800 */
[----:B0-----:R-:W4:Y:S04]  /*16110*/  LDL.LU R3, [R1+0x490] ;  /* 0x0004900001037983 */ /* 0x001f280000300800 */
[----:B------:R-:W-:Y:S04]  /*16120*/  STS.U8 [R4+UR9+0x11500], R57 ;  /* 0x0115003904007988 */ /* 0x000fe80008000009 */
[----:B------:R-:W-:Y:S04]  /*16130*/  STS.U8 [R4+UR9+0x11900], R58 ;  /* 0x0119003a04007988 */ /* 0x000fe80008000009 */
[----:B------:R-:W-:Y:S01]  /*16140*/  STS.U8 [R4+UR9+0x11d00], R59 ;  /* 0x011d003b04007988 */ /* 0x000fe20008000009 */
[----:B------:R-:W-:-:S03]  /*16150*/  LOP3.LUT R34, R93, 0x30, RZ, 0x3c, !PT ;  /* 0x000000305d227812 */ /* 0x000fc600078e3cff */
[----:B------:R-:W-:Y:S04]  /*16160*/  STS.U8 [R4+UR9+0x12100], R60 ;  /* 0x0121003c04007988 */ /* 0x000fe80008000009 */
[----:B------:R0:W-:Y:S04]  /*16170*/  STS.U8 [R4+UR9+0x12500], R84 ;  /* 0x0125005404007988 */ /* 0x0001e80008000009 */
[----:B------:R-:W-:Y:S04]  /*16180*/  STS.U8 [R4+UR9+0x12900], R62 ;  /* 0x0129003e04007988 */ /* 0x000fe80008000009 */
[----:B------:R-:W-:Y:S04]  /*16190*/  STS.U8 [R4+UR9+0x12d00], R64 ;  /* 0x012d004004007988 */ /* 0x000fe80008000009 */
[----:B0-----:R-:W4:Y:S04]  /*161a0*/  LDL.LU R84, [R1+0x48c] ;  /* 0x00048c0001547983 */ /* 0x001f280000300800 */
[----:B------:R-:W-:Y:S04]  /*161b0*/  STS.U8 [R4+UR9+0x13100], R66 ;  /* 0x0131004204007988 */ /* 0x000fe80008000009 */
[----:B------:R-:W-:Y:S04]  /*161c0*/  STS.U8 [R4+UR9+0x13500], R68 ;  /* 0x0135004404007988 */ /* 0x000fe80008000009 */
[----:B--2---:R0:W-:Y:S04]  /*161d0*/  STS.U8 [R4+UR9+0x13900], R87 ;  /* 0x0139005704007988 */ /* 0x0041e80008000009 */
[----:B---3--:R1:W-:Y:S04]  /*161e0*/  STS.U8 [R4+UR9+0x13d00], R89 ;  /* 0x013d005904007988 */ /* 0x0083e80008000009 */
[----:B0-----:R-:W2:Y:S04]  /*161f0*/  LDL.LU R87, [R1+0x488] ;  /* 0x0004880001577983 */ /* 0x001ea80000300800 */
[----:B-1----:R-:W3:Y:S04]  /*16200*/  LDL.LU R89, [R1+0x480] ;  /* 0x0004800001597983 */ /* 0x002ee80000300800 */
[----:B----4-:R0:W-:Y:S04]  /*16210*/  STS.U8 [R34+UR9+0x10180], R91 ;  /* 0x0101805b22007988 */ /* 0x0101e80008000009 */
[----:B------:R-:W-:Y:S04]  /*16220*/  STS.U8 [R34+UR9+0x10580], R70 ;  /* 0x0105804622007988 */ /* 0x000fe80008000009 */
[----:B0-----:R-:W4:Y:S04]  /*16230*/  LDL.LU R91, [R1+0x484] ;  /* 0x00048400015b7983 */ /* 0x001f280000300800 */
[----:B------:R0:W-:Y:S04]  /*16240*/  STS.U8 [R34+UR9+0x10980], R2 ;  /* 0x0109800222007988 */ /* 0x0001e80008000009 */
[----:B------:R-:W-:Y:S04]  /*16250*/  STS.U8 [R34+UR9+0x10d80], R74 ;  /* 0x010d804a22007988 */ /* 0x000fe80008000009 */
[----:B0-----:R-:W4:Y:S04]  /*16260*/  LDL.LU R2, [R1+0x47c] ;  /* 0x00047c0001027983 */ /* 0x001f280000300800 */
[----:B------:R-:W-:Y:S04]  /*16270*/  STS.U8 [R34+UR9+0x11180], R76 ;  /* 0x0111804c22007988 */ /* 0x000fe80008000009 */
[----:B------:R-:W-:Y:S04]  /*16280*/  STS.U8 [R34+UR9+0x11580], R78 ;  /* 0x0115804e22007988 */ /* 0x000fe80008000009 */
[----:B------:R-:W4:Y:S04]  /*16290*/  LDL.LU R57, [R1+0x478] ;  /* 0x0004780001397983 */ /* 0x000f280000300800 */
[----:B------:R-:W-:Y:S04]  /*162a0*/  STS.U8 [R34+UR9+0x11980], R80 ;  /* 0x0119805022007988 */ /* 0x000fe80008000009 */
        /* <DEDUP_REMOVED lines=10> */
[----:B------:R-:W4:Y:S04]  /*16350*/  LDL.LU R80, [R1+0x444] ;  /* 0x0004440001507983 */ /* 0x000f280000300800 */
[----:B------:R0:W-:Y:S04]  /*16360*/  STS.U8 [R34+UR9+0x12580], R84 ;  /* 0x0125805422007988 */ /* 0x0001e80008000009 */
[----:B------:R-:W4:Y:S04]  /*16370*/  LDL.LU R82, [R1+0x440] ;  /* 0x0004400001527983 */ /* 0x000f280000300800 */
[----:B0-----:R-:W4:Y:S04]  /*16380*/  LDL.LU R84, [R1+0x43c] ;  /* 0x00043c0001547983 */ /* 0x001f280000300800 */
[----:B------:R-:W4:Y:S04]  /*16390*/  LDL.LU R68, [R1+0x420] ;  /* 0x0004200001447983 */ /* 0x000f280000300800 */
[----:B------:R-:W4:Y:S04]  /*163a0*/  LDL.LU R70, [R1+0x41c] ;  /* 0x00041c0001467983 */ /* 0x000f280000300800 */
[----:B------:R-:W4:Y:S04]  /*163b0*/  LDL.LU R74, [R1+0x418] ;  /* 0x00041800014a7983 */ /* 0x000f280000300800 */
[----:B------:R-:W4:Y:S01]  /*163c0*/  LDL.LU R76, [R1+0x414] ;  /* 0x00041400014c7983 */ /* 0x000f220000300800 */
[----:B------:R-:W-:-:S03]  /*163d0*/  LOP3.LUT R36, R93, 0x40, RZ, 0x3c, !PT ;  /* 0x000000405d247812 */ /* 0x000fc600078e3cff */
[----:B--2---:R0:W-:Y:S04]  /*163e0*/  STS.U8 [R34+UR9+0x12980], R87 ;  /* 0x0129805722007988 */ /* 0x0041e80008000009 */
[----:B---3--:R1:W-:Y:S04]  /*163f0*/  STS.U8 [R34+UR9+0x12d80], R89 ;  /* 0x012d805922007988 */ /* 0x0083e80008000009 */
[----:B0-----:R-:W2:Y:S04]  /*16400*/  LDL.LU R87, [R1+0x410] ;  /* 0x0004100001577983 */ /* 0x001ea80000300800 */
[----:B-1----:R-:W3:Y:S04]  /*16410*/  LDL.LU R89, [R1+0x40c] ;  /* 0x00040c0001597983 */ /* 0x002ee80000300800 */
[----:B----4-:R0:W-:Y:S04]  /*16420*/  STS.U8 [R34+UR9+0x13180], R91 ;  /* 0x0131805b22007988 */ /* 0x0101e80008000009 */
[----:B0-----:R-:W4:Y:S04]  /*16430*/  LDL.LU R91, [R1+0x408] ;  /* 0x00040800015b7983 */ /* 0x001f280000300800 */
[----:B------:R0:W-:Y:S04]  /*16440*/  STS.U8 [R34+UR9+0x13580], R2 ;  /* 0x0135800222007988 */ /* 0x0001e80008000009 */
[----:B0-----:R-:W4:Y:S04]  /*16450*/  LDL.LU R2, [R1+0x404] ;  /* 0x0004040001027983 */ /* 0x001f280000300800 */
[----:B------:R-:W-:Y:S04]  /*16460*/  STS.U8 [R34+UR9+0x13980], R57 ;  /* 0x0139803922007988 */ /* 0x000fe80008000009 */
[----:B------:R-:W-:Y:S04]  /*16470*/  STS.U8 [R34+UR9+0x13d80], R58 ;  /* 0x013d803a22007988 */ /* 0x000fe80008000009 */
[----:B------:R-:W-:Y:S04]  /*16480*/  STS.U8 [R36+UR9+0x10200], R59 ;  /* 0x0102003b24007988 */ /* 0x000fe80008000009 */
[----:B------:R-:W-:Y:S04]  /*16490*/  STS.U8 [R36+UR9+0x10600], R60 ;  /* 0x0106003c24007988 */ /* 0x000fe80008000009 */
[----:B------:R0:W-:Y:S04]  /*164a0*/  STS.U8 [R36+UR9+0x10a00], R3 ;  /* 0x010a000324007988 */ /* 0x0001e80008000009 */
[----:B0-----:R-:W4:Y:S04]  /*164b0*/  LDL.LU R3, [R1+0x400] ;  /* 0x0004000001037983 */ /* 0x001f280000300800 */
[----:B------:R-:W-:Y:S04]  /*164c0*/  STS.U8 [R36+UR9+0x10e00], R62 ;  /* 0x010e003e24007988 */ /* 0x000fe80008000009 */
[----:B------:R-:W-:Y:S04]  /*164d0*/  STS.U8 [R36+UR9+0x11200], R64 ;  /* 0x0112004024007988 */ /* 0x000fe80008000009 */
[----:B------:R-:W-:Y:S04]  /*164e0*/  STS.U8 [R36+UR9+0x11600], R66 ;  /* 0x0116004224007988 */ /* 0x000fe80008000009 */
[----:B------:R0:W-:Y:S04]  /*164f0*/  STS.U8 [R36+UR9+0x11a00], R78 ;  /* 0x011a004e24007988 */ /* 0x0001e80008000009 */
[----:B------:R1:W-:Y:S01]  /*16500*/  STS.U8 [R36+UR9+0x11e00], R80 ;  /* 0x011e005024007988 */ /* 0x0003e20008000009 */
[----:B------:R-:W-:-:S03]  /*16510*/  LOP3.LUT R34, R93, 0x50, RZ, 0x3c, !PT ;  /* 0x000000505d227812 */ /* 0x000fc600078e3cff */
[----:B------:R1:W-:Y:S04]  /*16520*/  STS.U8 [R36+UR9+0x12200], R82 ;  /* 0x0122005224007988 */ /* 0x0003e80008000009 */
[----:B------:R1:W-:Y:S04]  /*16530*/  STS.U8 [R36+UR9+0x12600], R84 ;  /* 0x0126005424007988 */ /* 0x0003e80008000009 */
[----:B0-----:R-:W4:Y:S04]  /*16540*/  LDL.LU R78, [R1+0x3fc] ;  /* 0x0003fc00014e7983 */ /* 0x001f280000300800 */
[----:B------:R-:W-:Y:S04]  /*16550*/  STS.U8 [R36+UR9+0x12a00], R68 ;  /* 0x012a004424007988 */ /* 0x000fe80008000009 */
[----:B-1----:R-:W4:Y:S04]  /*16560*/  LDL.LU R80, [R1+0x3e0] ;  /* 0x0003e00001507983 */ /* 0x002f280000300800 */
[----:B------:R-:W-:Y:S04]  /*16570*/  STS.U8 [R36+UR9+0x12e00], R70 ;  /* 0x012e004624007988 */ /* 0x000fe80008000009 */
[----:B------:R-:W4:Y:S04]  /*16580*/  LDL.LU R82, [R1+0x3dc] ;  /* 0x0003dc0001527983 */ /* 0x000f280000300800 */
[----:B------:R-:W-:Y:S04]  /*16590*/  STS.U8 [R36+UR9+0x13200], R74 ;  /* 0x0132004a24007988 */ /* 0x000fe80008000009 */
[----:B------:R-:W4:Y:S04]  /*165a0*/  LDL.LU R84, [R1+0x3d8] ;  /* 0x0003d80001547983 */ /* 0x000f280000300800 */
[----:B------:R-:W-:Y:S04]  /*165b0*/  STS.U8 [R36+UR9+0x13600], R76 ;  /* 0x0136004c24007988 */ /* 0x000fe80008000009 */
[----:B------:R-:W4:Y:S04]  /*165c0*/  LDL.LU R56, [R1+0x3d4] ;  /* 0x0003d40001387983 */ /* 0x000f280000300800 */
[----:B------:R-:W4:Y:S04]  /*165d0*/  LDL.LU R57, [R1+0x3d0] ;  /* 0x0003d00001397983 */ /* 0x000f280000300800 */
[----:B------:R-:W4:Y:S04]  /*165e0*/  LDL.LU R58, [R1+0x3cc] ;  /* 0x0003cc00013a7983 */ /* 0x000f280000300800 */
[----:B------:R-:W4:Y:S04]  /*165f0*/  LDL.LU R59, [R1+0x3c8] ;  /* 0x0003c800013b7983 */ /* 0x000f280000300800 */
[----:B--2---:R-:W-:Y:S04]  /*16600*/  STS.U8 [R36+UR9+0x13a00], R87 ;  /* 0x013a005724007988 */ /* 0x004fe80008000009 */
[----:B---3--:R-:W-:Y:S04]  /*16610*/  STS.U8 [R36+UR9+0x13e00], R89 ;  /* 0x013e005924007988 */ /* 0x008fe80008000009 */
[----:B----4-:R-:W-:Y:S04]  /*16620*/  STS.U8 [R34+UR9+0x10280], R91 ;  /* 0x0102805b22007988 */ /* 0x010fe80008000009 */
[----:B------:R0:W-:Y:S04]  /*16630*/  STS.U8 [R34+UR9+0x10680], R2 ;  /* 0x0106800222007988 */ /* 0x0001e80008000009 */
[----:B0-----:R-:W2:Y:S04]  /*16640*/  LDL.LU R2, [R1+0x3c4] ;  /* 0x0003c40001027983 */ /* 0x001ea80000300800 */
[----:B------:R-:W3:Y:S04]  /*16650*/  LDL.LU R60, [R1+0x3c0] ;  /* 0x0003c000013c7983 */ /* 0x000ee80000300800 */
[----:B------:R-:W4:Y:S04]  /*16660*/  LDL.LU R62, [R1+0x3bc] ;  /* 0x0003bc00013e7983 */ /* 0x000f280000300800 */
[----:B------:R-:W4:Y:S04]  /*16670*/  LDL.LU R64, [R1+0x3a0] ;  /* 0x0003a00001407983 */ /* 0x000f280000300800 */
[----:B------:R-:W4:Y:S04]  /*16680*/  LDL.LU R87, [R1+0x39c] ;  /* 0x00039c0001577983 */ /* 0x000f280000300800 */
[----:B------:R-:W4:Y:S04]  /*16690*/  LDL.LU R89, [R1+0x398] ;  /* 0x0003980001597983 */ /* 0x000f280000300800 */
[----:B------:R-:W4:Y:S04]  /*166a0*/  LDL.LU R91, [R1+0x394] ;  /* 0x00039400015b7983 */ /* 0x000f280000300800 */
[----:B------:R0:W-:Y:S04]  /*166b0*/  STS.U8 [R34+UR9+0x10a80], R3 ;  /* 0x010a800322007988 */ /* 0x0001e80008000009 */
[----:B0-----:R-:W4:Y:S04]  /*166c0*/  LDL.LU R3, [R1+0x390] ;  /* 0x0003900001037983 */ /* 0x001f280000300800 */
[----:B------:R-:W4:Y:S04]  /*166d0*/  LDL.LU R66, [R1+0x38c] ;  /* 0x00038c0001427983 */ /* 0x000f280000300800 */
[----:B------:R-:W4:Y:S04]  /*166e0*/  LDL.LU R68, [R1+0x388] ;  /* 0x0003880001447983 */ /* 0x000f280000300800 */
[----:B------:R-:W4:Y:S04]  /*166f0*/  LDL.LU R70, [R1+0x384] ;  /* 0x0003840001467983 */ /* 0x000f280000300800 */
[----:B------:R-:W4:Y:S04]  /*16700*/  LDL.LU R74, [R1+0x380] ;  /* 0x00038000014a7983 */ /* 0x000f280000300800 */
[----:B------:R-:W4:Y:S04]  /*16710*/  LDL.LU R76, [R1+0x37c] ;  /* 0x00037c00014c7983 */ /* 0x000f280000300800 */
[----:B------:R0:W-:Y:S04]  /*16720*/  STS.U8 [R34+UR9+0x10e80], R78 ;  /* 0x010e804e22007988 */ /* 0x0001e80008000009 */
[----:B------:R1:W-:Y:S04]  /*16730*/  STS.U8 [R34+UR9+0x11280], R80 ;  /* 0x0112805022007988 */ /* 0x0003e80008000009 */
[----:B0-----:R-:W4:Y:S04]  /*16740*/  LDL.LU R78, [R1+0x360] ;  /* 0x00036000014e7983 */ /* 0x001f280000300800 */
[----:B------:R0:W-:Y:S04]  /*16750*/  STS.U8 [R34+UR9+0x11680], R82 ;  /* 0x0116805222007988 */ /* 0x0001e80008000009 */
[----:B-1----:R-:W4:Y:S04]  /*16760*/  LDL.LU R80, [R1+0x35c] ;  /* 0x00035c0001507983 */ /* 0x002f280000300800 */
[----:B------:R1:W-:Y:S04]  /*16770*/  STS.U8 [R34+UR9+0x11a80], R84 ;  /* 0x011a805422007988 */ /* 0x0003e80008000009 */
[----:B0-----:R-:W4:Y:S04]  /*16780*/  LDL.LU R82, [R1+0x358] ;  /* 0x0003580001527983 */ /* 0x001f280000300800 */
[----:B------:R-:W-:Y:S04]  /*16790*/  STS.U8 [R34+UR9+0x11e80], R56 ;  /* 0x011e803822007988 */ /* 0x000fe80008000009 */
[----:B------:R-:W-:Y:S04]  /*167a0*/  STS.U8 [R34+UR9+0x12280], R57 ;  /* 0x0122803922007988 */ /* 0x000fe80008000009 */
[----:B------:R-:W-:Y:S04]  /*167b0*/  STS.U8 [R34+UR9+0x12680], R58 ;  /* 0x0126803a22007988 */ /* 0x000fe80008000009 */
[----:B------:R-:W-:Y:S04]  /*167c0*/  STS.U8 [R34+UR9+0x12a80], R59 ;  /* 0x012a803b22007988 */ /* 0x000fe80008000009 */
[----:B-1----:R-:W4:Y:S04]  /*167d0*/  LDL.LU R84, [R1+0x354] ;  /* 0x0003540001547983 */ /* 0x002f280000300800 */
[----:B--2---:R0:W-:Y:S04]  /*167e0*/  STS.U8 [R34+UR9+0x12e80], R2 ;  /* 0x012e800222007988 */ /* 0x0041e80008000009 */
[----:B---3--:R-:W-:Y:S04]  /*167f0*/  STS.U8 [R34+UR9+0x13280], R60 ;  /* 0x0132803c22007988 */ /* 0x008fe80008000009 */
[----:B----4-:R-:W-:Y:S01]  /*16800*/  STS.U8 [R34+UR9+0x13680], R62 ;  /* 0x0136803e22007988 */ /* 0x010fe20008000009 */
[----:B0-----:R-:W-:-:S03]  /*16810*/  LOP3.LUT R2, R93, 0x60, RZ, 0x3c, !PT ;  /* 0x000000605d027812 */ /* 0x001fc600078e3cff */
[----:B------:R-:W-:Y:S04]  /*16820*/  STS.U8 [R34+UR9+0x13a80], R64 ;  /* 0x013a804022007988 */ /* 0x000fe80008000009 */
[----:B------:R0:W-:Y:S04]  /*16830*/  STS.U8 [R34+UR9+0x13e80], R87 ;  /* 0x013e805722007988 */ /* 0x0001e80008000009 */
[----:B------:R1:W-:Y:S04]  /*16840*/  STS.U8 [R2+UR9+0x10300], R89 ;  /* 0x0103005902007988 */ /* 0x0003e80008000009 */
[----:B------:R2:W-:Y:S04]  /*16850*/  STS.U8 [R2+UR9+0x10700], R91 ;  /* 0x0107005b02007988 */ /* 0x0005e80008000009 */
[----:B0-----:R-:W3:Y:S04]  /*16860*/  LDL.LU R87, [R1+0x350] ;  /* 0x0003500001577983 */ /* 0x001ee80000300800 */
[----:B-1----:R-:W4:Y:S04]  /*16870*/  LDL.LU R89, [R1+0x34c] ;  /* 0x00034c0001597983 */ /* 0x002f280000300800 */
[----:B--2---:R-:W2:Y:S04]  /*16880*/  LDL.LU R91, [R1+0x348] ;  /* 0x00034800015b7983 */ /* 0x004ea80000300800 */
[----:B------:R0:W-:Y:S04]  /*16890*/  STS.U8 [R2+UR9+0x10b00], R3 ;  /* 0x010b000302007988 */ /* 0x0001e80008000009 */
[----:B0-----:R-:W2:Y:S04]  /*168a0*/  LDL.LU R3, [R1+0x344] ;  /* 0x0003440001037983 */ /* 0x001ea80000300800 */
[----:B------:R-:W2:Y:S04]  /*168b0*/  LDL.LU R34, [R1+0x340] ;  /* 0x0003400001227983 */ /* 0x000ea80000300800 */
[----:B------:R-:W2:Y:S04]  /*168c0*/  LDL.LU R36, [R1+0x33c] ;  /* 0x00033c0001247983 */ /* 0x000ea80000300800 */
[----:B------:R-:W2:Y:S04]  /*168d0*/  LDL.LU R56, [R1+0x300] ;  /* 0x0003000001387983 */ /* 0x000ea80000300800 */
[----:B------:R-:W2:Y:S04]  /*168e0*/  LDL.LU R57, [R1+0x2fc] ;  /* 0x0002fc0001397983 */ /* 0x000ea80000300800 */
[----:B------:R-:W2:Y:S04]  /*168f0*/  LDL.LU R58, [R1+0x2f8] ;  /* 0x0002f800013a7983 */ /* 0x000ea80000300800 */
[----:B------:R-:W2:Y:S04]  /*16900*/  LDL.LU R59, [R1+0x2f4] ;  /* 0x0002f400013b7983 */ /* 0x000ea80000300800 */
[----:B------:R-:W2:Y:S04]  /*16910*/  LDL.LU R60, [R1+0x2f0] ;  /* 0x0002f000013c7983 */ /* 0x000ea80000300800 */
[----:B------:R-:W2:Y:S04]  /*16920*/  LDL.LU R62, [R1+0x2ec] ;  /* 0x0002ec00013e7983 */ /* 0x000ea80000300800 */
[----:B------:R0:W-:Y:S04]  /*16930*/  STS.U8 [R2+UR9+0x10f00], R66 ;  /* 0x010f004202007988 */ /* 0x0001e80008000009 */
[----:B------:R-:W2:Y:S04]  /*16940*/  LDL.LU R64, [R1+0x2e8] ;  /* 0x0002e80001407983 */ /* 0x000ea80000300800 */
[----:B------:R1:W-:Y:S04]  /*16950*/  STS.U8 [R2+UR9+0x11300], R68 ;  /* 0x0113004402007988 */ /* 0x0003e80008000009 */
[----:B0-----:R-:W2:Y:S04]  /*16960*/  LDL.LU R66, [R1+0x2e4] ;  /* 0x0002e40001427983 */ /* 0x001ea80000300800 */
[----:B------:R0:W-:Y:S04]  /*16970*/  STS.U8 [R2+UR9+0x11700], R70 ;  /* 0x0117004602007988 */ /* 0x0001e80008000009 */
[----:B-1----:R-:W2:Y:S04]  /*16980*/  LDL.LU R68, [R1+0x2e0] ;  /* 0x0002e00001447983 */ /* 0x002ea80000300800 */
[----:B0-----:R-:W2:Y:S04]  /*16990*/  LDL.LU R70, [R1+0x2dc] ;  /* 0x0002dc0001467983 */ /* 0x001ea80000300800 */
[----:B------:R-:W-:Y:S04]  /*169a0*/  STS.U8 [R2+UR9+0x11b00], R74 ;  /* 0x011b004a02007988 */ /* 0x000fe80008000009 */
[----:B------:R0:W-:Y:S04]  /*169b0*/  STS.U8 [R2+UR9+0x11f00], R76 ;  /* 0x011f004c02007988 */ /* 0x0001e80008000009 */
[----:B------:R1:W-:Y:S04]  /*169c0*/  STS.U8 [R2+UR9+0x12300], R78 ;  /* 0x0123004e02007988 */ /* 0x0003e80008000009 */
[----:B------:R1:W-:Y:S04]  /*169d0*/  STS.U8 [R2+UR9+0x12700], R80 ;  /* 0x0127005002007988 */ /* 0x0003e80008000009 */
[----:B0-----:R-:W2:Y:S04]  /*169e0*/  LDL.LU R76, [R1+0x2b4] ;  /* 0x0002b400014c7983 */ /* 0x001ea80000300800 */
[----:B-1----:R-:W2:Y:S04]  /*169f0*/  LDL.LU R78, [R1+0x2ac] ;  /* 0x0002ac00014e7983 */ /* 0x002ea80000300800 */
[----:B------:R0:W-:Y:S04]  /*16a00*/  STS.U8 [R2+UR9+0x12b00], R82 ;  /* 0x012b005202007988 */ /* 0x0001e80008000009 */
[----:B------:R-:W2:Y:S04]  /*16a10*/  LDL.LU R80, [R1+0x2a4] ;  /* 0x0002a40001507983 */ /* 0x000ea80000300800 */
[----:B------:R1:W-:Y:S04]  /*16a20*/  STS.U8 [R2+UR9+0x12f00], R84 ;  /* 0x012f005402007988 */ /* 0x0003e80008000009 */
[----:B0-----:R-:W2:Y:S04]  /*16a30*/  LDL.LU R82, [R1+0x29c] ;  /* 0x00029c0001527983 */ /* 0x001ea80000300800 */
[----:B-1----:R-:W2:Y:S04]  /*16a40*/  LDL.LU R84, [R1+0x7c] ;  /* 0x00007c0001547983 */ /* 0x002ea80000300800 */
[----:B---3--:R0:W-:Y:S04]  /*16a50*/  STS.U8 [R2+UR9+0x13300], R87 ;  /* 0x0133005702007988 */ /* 0x0081e80008000009 */
[----:B----4-:R1:W-:Y:S04]  /*16a60*/  STS.U8 [R2+UR9+0x13700], R89 ;  /* 0x0137005902007988 */ /* 0x0103e80008000009 */
[----:B--2---:R2:W-:Y:S04]  /*16a70*/  STS.U8 [R2+UR9+0x13b00], R91 ;  /* 0x013b005b02007988 */ /* 0x0045e80008000009 */
[----:B0-----:R-:W3:Y:S04]  /*16a80*/  LDL.LU R87, [R1+0x74] ;  /* 0x0000740001577983 */ /* 0x001ee80000300800 */
[----:B-1----:R-:W4:Y:S04]  /*16a90*/  LDL.LU R89, [R1+0x6c] ;  /* 0x00006c0001597983 */ /* 0x002f280000300800 */
[----:B--2---:R-:W2:Y:S04]  /*16aa0*/  LDL.LU R91, [R1+0x64] ;  /* 0x00006400015b7983 */ /* 0x004ea80000300800 */
[----:B------:R0:W-:Y:S04]  /*16ab0*/  STS.U8 [R2+UR9+0x13f00], R3 ;  /* 0x013f000302007988 */ /* 0x0001e80008000009 */
[----:B0-----:R-:W2:Y:S04]  /*16ac0*/  LDL.LU R2, [R1+0x5c] ;  /* 0x00005c0001027983 */ /* 0x001ea80000300800 */
[----:B------:R-:W2:Y:S01]  /*16ad0*/  LDL.LU R3, [R1+0x4c] ;  /* 0x00004c0001037983 */ /* 0x000ea20000300800 */
[----:B------:R-:W-:-:S05]  /*16ae0*/  LOP3.LUT R74, R93, 0x70, RZ, 0x3c, !PT ;  /* 0x000000705d4a7812 */ /* 0x000fca00078e3cff */
[----:B------:R0:W-:Y:S04]  /*16af0*/  STS.U8 [R74+UR9+0x10380], R34 ;  /* 0x010380224a007988 */ /* 0x0001e80008000009 */
[----:B------:R1:W-:Y:S04]  /*16b00*/  STS.U8 [R74+UR9+0x10780], R36 ;  /* 0x010780244a007988 */ /* 0x0003e80008000009 */
[----:B------:R1:W-:Y:S04]  /*16b10*/  STS.U8 [R74+UR9+0x10b80], R56 ;  /* 0x010b80384a007988 */ /* 0x0003e80008000009 */
[----:B0-----:R-:W2:Y:S04]  /*16b20*/  LDL.LU R34, [R1+0x14d0] ;  /* 0x0014d00001227983 */ /* 0x001ea80000300800 */
[----:B------:R0:W-:Y:S04]  /*16b30*/  STS.U8 [R74+UR9+0x10f80], R57 ;  /* 0x010f80394a007988 */ /* 0x0001e80008000009 */
[----:B-1----:R-:W2:Y:S04]  /*16b40*/  LDL.LU R36, [R1+0x14cc] ;  /* 0x0014cc0001247983 */ /* 0x002ea80000300800 */
[----:B------:R1:W-:Y:S04]  /*16b50*/  STS.U8 [R74+UR9+0x11380], R58 ;  /* 0x0113803a4a007988 */ /* 0x0003e80008000009 */
[----:B------:R-:W2:Y:S04]  /*16b60*/  LDL.LU R56, [R1+0x14c8] ;  /* 0x0014c80001387983 */ /* 0x000ea80000300800 */
        /* <DEDUP_REMOVED lines=16> */
[----:B------:R-:W-:Y:S04]  /*16c70*/  STS.U8 [R74+UR9+0x13780], R54 ;  /* 0x013780364a007988 */ /* 0x000fe80008000009 */
[----:B------:R-:W2:Y:S04]  /*16c80*/  LDL.LU R70, [R1+0x14a4] ;  /* 0x0014a40001467983 */ /* 0x000ea80000300800 */
[----:B------:R-:W-:Y:S04]  /*16c90*/  STS.U8 [R74+UR9+0x13b80], R53 ;  /* 0x013b80354a007988 */ /* 0x000fe80008000009 */
[----:B0-----:R-:W2:Y:S04]  /*16ca0*/  LDL.LU R72, [R1+0x14a0] ;  /* 0x0014a00001487983 */ /* 0x001ea80000300800 */
[----:B------:R0:W-:Y:S04]  /*16cb0*/  STS.U8 [R74+UR9+0x13f80], R48 ;  /* 0x013f80304a007988 */ /* 0x0001e80008000009 */
[----:B------:R1:W-:Y:S04]  /*16cc0*/  STS.U8 [R93+UR9], R76 ;  /* 0x0000004c5d007988 */ /* 0x0003e80008000009 */
[----:B------:R1:W-:Y:S04]  /*16cd0*/  STS.U8 [R93+UR9+0x400], R78 ;  /* 0x0004004e5d007988 */ /* 0x0003e80008000009 */
[----:B0-----:R-:W2:Y:S04]  /*16ce0*/  LDL.LU R74, [R1+0x149c] ;  /* 0x00149c00014a7983 */ /* 0x001ea80000300800 */
[----:B-1----:R-:W2:Y:S04]  /*16cf0*/  LDL.LU R76, [R1+0x1498] ;  /* 0x00149800014c7983 */ /* 0x002ea80000300800 */
[----:B------:R-:W2:Y:S04]  /*16d00*/  LDL.LU R78, [R1+0x1494] ;  /* 0x00149400014e7983 */ /* 0x000ea80000300800 */
[----:B------:R0:W-:Y:S04]  /*16d10*/  STS.U8 [R93+UR9+0x800], R80 ;  /* 0x000800505d007988 */ /* 0x0001e80008000009 */
[----:B------:R1:W-:Y:S04]  /*16d20*/  STS.U8 [R93+UR9+0xc00], R82 ;  /* 0x000c00525d007988 */ /* 0x0003e80008000009 */
[----:B------:R1:W-:Y:S04]  /*16d30*/  STS.U8 [R93+UR9+0x1000], R84 ;  /* 0x001000545d007988 */ /* 0x0003e80008000009 */
[----:B0-----:R-:W2:Y:S04]  /*16d40*/  LDL.LU R80, [R1+0x1490] ;  /* 0x0014900001507983 */ /* 0x001ea80000300800 */
[----:B-1----:R-:W2:Y:S04]  /*16d50*/  LDL.LU R82, [R1+0x148c] ;  /* 0x00148c0001527983 */ /* 0x002ea80000300800 */
[----:B------:R-:W2:Y:S04]  /*16d60*/  LDL.LU R84, [R1+0x1488] ;  /* 0x0014880001547983 */ /* 0x000ea80000300800 */
[----:B---3--:R0:W-:Y:S04]  /*16d70*/  STS.U8 [R93+UR9+0x1400], R87 ;  /* 0x001400575d007988 */ /* 0x0081e80008000009 */
[----:B----4-:R1:W-:Y:S04]  /*16d80*/  STS.U8 [R93+UR9+0x1800], R89 ;  /* 0x001800595d007988 */ /* 0x0103e80008000009 */
[----:B--2---:R2:W-:Y:S04]  /*16d90*/  STS.U8 [R93+UR9+0x1c00], R91 ;  /* 0x001c005b5d007988 */ /* 0x0045e80008000009 */
[----:B0-----:R-:W3:Y:S04]  /*16da0*/  LDL.LU R87, [R1+0x1484] ;  /* 0x0014840001577983 */ /* 0x001ee80000300800 */
[----:B-1----:R-:W4:Y:S04]  /*16db0*/  LDL.LU R89, [R1+0x1480] ;  /* 0x0014800001597983 */ /* 0x002f280000300800 */
[----:B--2---:R-:W2:Y:S04]  /*16dc0*/  LDL.LU R91, [R1+0x147c] ;  /* 0x00147c00015b7983 */ /* 0x004ea80000300800 */
[----:B------:R0:W-:Y:S04]  /*16dd0*/  STS.U8 [R93+UR9+0x2000], R2 ;  /* 0x002000025d007988 */ /* 0x0001e80008000009 */
[----:B------:R1:W-:Y:S04]  /*16de0*/  STS.U8 [R93+UR9+0x2400], R3 ;  /* 0x002400035d007988 */ /* 0x0003e80008000009 */
[----:B0-----:R-:W2:Y:S04]  /*16df0*/  LDL.LU R2, [R1+0x1478] ;  /* 0x0014780001027983 */ /* 0x001ea80000300800 */
[----:B-1----:R-:W2:Y:S04]  /*16e00*/  LDL.LU R3, [R1+0x1474] ;  /* 0x0014740001037983 */ /* 0x002ea80000300800 */
[----:B--2---:R0:W-:Y:S04]  /*16e10*/  STS.U8 [R93+UR9+0x2800], R3 ;  /* 0x002800035d007988 */ /* 0x0041e80008000009 */
[----:B------:R1:W-:Y:S04]  /*16e20*/  STS.U8 [R93+UR9+0x2c00], R2 ;  /* 0x002c00025d007988 */ /* 0x0003e80008000009 */
[----:B------:R-:W-:Y:S04]  /*16e30*/  STS.U8 [R93+UR9+0x3000], R91 ;  /* 0x0030005b5d007988 */ /* 0x000fe80008000009 */
[----:B----4-:R-:W-:Y:S04]  /*16e40*/  STS.U8 [R93+UR9+0x3400], R89 ;  /* 0x003400595d007988 */ /* 0x010fe80008000009 */
[----:B---3--:R-:W-:Y:S04]  /*16e50*/  STS.U8 [R93+UR9+0x3800], R87 ;  /* 0x003800575d007988 */ /* 0x008fe80008000009 */
[----:B------:R-:W-:Y:S04]  /*16e60*/  STS.U8 [R93+UR9+0x3c00], R84 ;  /* 0x003c00545d007988 */ /* 0x000fe80008000009 */
        /* <DEDUP_REMOVED lines=14> */
[----:B0-----:R-:W2:Y:S04]  /*16f50*/  LDL.LU R3, [R1+0x1470] ;  /* 0x0014700001037983 */ /* 0x001ea80000300800 */
[----:B------:R-:W-:Y:S04]  /*16f60*/  STS.U8 [R93+UR9+0x7800], R57 ;  /* 0x007800395d007988 */ /* 0x000fe80008000009 */
[----:B-1----:R-:W3:Y:S04]  /*16f70*/  LDL.LU R2, [R1+0x146c] ;  /* 0x00146c0001027983 */ /* 0x002ee80000300800 */
[----:B------:R0:W-:Y:S04]  /*16f80*/  STS.U8 [R93+UR9+0x7c00], R56 ;  /* 0x007c00385d007988 */ /* 0x0001e80008000009 */
[----:B------:R1:W-:Y:S04]  /*16f90*/  STS.U8 [R29+UR9+0x80], R36 ;  /* 0x000080241d007988 */ /* 0x0003e80008000009 */
[----:B------:R4:W-:Y:S04]  /*16fa0*/  STS.U8 [R29+UR9+0x480], R34 ;  /* 0x000480221d007988 */ /* 0x0009e80008000009 */
[----:B0-----:R-:W2:Y:S04]  /*16fb0*/  LDL.LU R93, [R1+0x1468] ;  /* 0x00146800015d7983 */ /* 0x001ea80000300800 */
[----:B-1----:R-:W2:Y:S04]  /*16fc0*/  LDL.LU R36, [R1+0x1464] ;  /* 0x0014640001247983 */ /* 0x002ea80000300800 */
[----:B----4-:R-:W4:Y:S04]  /*16fd0*/  LDL.LU R34, [R1+0x1460] ;  /* 0x0014600001227983 */ /* 0x010f280000300800 */
[----:B------:R0:W-:Y:S04]  /*16fe0*/  STS.U8 [R29+UR9+0x880], R23 ;  /* 0x000880171d007988 */ /* 0x0001e80008000009 */
[----:B------:R1:W-:Y:S04]  /*16ff0*/  STS.U8 [R29+UR9+0xc80], R22 ;  /* 0x000c80161d007988 */ /* 0x0003e80008000009 */
[----:B------:R1:W-:Y:S04]  /*17000*/  STS.U8 [R29+UR9+0x1080], R24 ;  /* 0x001080181d007988 */ /* 0x0003e80008000009 */
[----:B0-----:R-:W2:Y:S04]  /*17010*/  LDL.LU R23, [R1+0x145c] ;  /* 0x00145c0001177983 */ /* 0x001ea80000300800 */
[----:B-1----:R-:W2:Y:S04]  /*17020*/  LDL.LU R22, [R1+0x1458] ;  /* 0x0014580001167983 */ /* 0x002ea80000300800 */
[----:B------:R-:W3:Y:S04]  /*17030*/  LDL.LU R24, [R1+0x1454] ;  /* 0x0014540001187983 */ /* 0x000ee80000300800 */
[----:B------:R0:W-:Y:S04]  /*17040*/  STS.U8 [R29+UR9+0x1480], R25 ;  /* 0x001480191d007988 */ /* 0x0001e80008000009 */
[----:B------:R1:W-:Y:S04]  /*17050*/  STS.U8 [R29+UR9+0x1880], R26 ;  /* 0x0018801a1d007988 */ /* 0x0003e80008000009 */
[----:B------:R1:W-:Y:S04]  /*17060*/  STS.U8 [R29+UR9+0x1c80], R28 ;  /* 0x001c801c1d007988 */ /* 0x0003e80008000009 */
[----:B0-----:R-:W4:Y:S04]  /*17070*/  LDL.LU R25, [R1+0x1450] ;  /* 0x0014500001197983 */ /* 0x001f280000300800 */
[----:B-1----:R-:W4:Y:S04]  /*17080*/  LDL.LU R26, [R1+0x144c] ;  /* 0x00144c00011a7983 */ /* 0x002f280000300800 */
[----:B------:R-:W4:Y:S04]  /*17090*/  LDL.LU R28, [R1+0x1448] ;  /* 0x00144800011c7983 */ /* 0x000f280000300800 */
[----:B------:R0:W-:Y:S04]  /*170a0*/  STS.U8 [R29+UR9+0x2080], R27 ;  /* 0x0020801b1d007988 */ /* 0x0001e80008000009 */
[----:B------:R1:W-:Y:S04]  /*170b0*/  STS.U8 [R29+UR9+0x2480], R5 ;  /* 0x002480051d007988 */ /* 0x0003e80008000009 */
[----:B0-----:R-:W4:Y:S04]  /*170c0*/  LDL.LU R27, [R1+0x1444] ;  /* 0x00144400011b7983 */ /* 0x001f280000300800 */
[----:B-1----:R-:W4:Y:S04]  /*170d0*/  LDL R5, [R1+0xf50] ;  /* 0x000f500001057983 */ /* 0x002f280000100800 */
[----:B------:R0:W-:Y:S04]  /*170e0*/  STS.U8 [R29+UR9+0x2880], R30 ;  /* 0x0028801e1d007988 */ /* 0x0001e80008000009 */
[----:B0-----:R-:W4:Y:S04]  /*170f0*/  LDL R30, [R1+0xf4c] ;  /* 0x000f4c00011e7983 */ /* 0x001f280000100800 */
        /* <DEDUP_REMOVED lines=20> */
[----:B------:R0:W-:Y:S04]  /*17240*/  STS.U8 [R29+UR9+0x7c80], R49 ;  /* 0x007c80311d007988 */ /* 0x0001e80008000009 */
[----:B------:R-:W-:Y:S04]  /*17250*/  STS.U8 [R4+UR9+0x100], R47 ;  /* 0x0001002f04007988 */ /* 0x000fe80008000009 */
[----:B------:R-:W-:Y:S04]  /*17260*/  STS.U8 [R4+UR9+0x500], R46 ;  /* 0x0005002e04007988 */ /* 0x000fe80008000009 */
[----:B------:R-:W-:Y:S04]  /*17270*/  STS.U8 [R4+UR9+0x900], R45 ;  /* 0x0009002d04007988 */ /* 0x000fe80008000009 */
[----:B------:R-:W-:Y:S04]  /*17280*/  STS.U8 [R4+UR9+0xd00], R44 ;  /* 0x000d002c04007988 */ /* 0x000fe80008000009 */
[----:B------:R-:W-:Y:S04]  /*17290*/  STS.U8 [R4+UR9+0x1100], R43 ;  /* 0x0011002b04007988 */ /* 0x000fe80008000009 */
[----:B------:R-:W-:Y:S04]  /*172a0*/  STS.U8 [R4+UR9+0x1500], R42 ;  /* 0x0015002a04007988 */ /* 0x000fe80008000009 */
[----:B------:R1:W-:Y:S01]  /*172b0*/  STS.U8 [R4+UR9+0x1900], R41 ;  /* 0x0019002904007988 */ /* 0x0003e20008000009 */
[----:B--2---:R-:W-:-:S02]  /*172c0*/  ISETP.GT.U32.AND P6, PT, R8, R22, PT ;  /* 0x000000160800720c */ /* 0x004fc40003fc4070 */
[C---:B---3--:R-:W-:Y:S02]  /*172d0*/  ISETP.GT.U32.AND P3, PT, R8.reuse, R24, PT ;  /* 0x000000180800720c */ /* 0x048fe40003f64070 */
[----:B------:R-:W-:-:S09]  /*172e0*/  ISETP.GT.U32.AND P1, PT, R8, R23, PT ;  /* 0x000000170800720c */ /* 0x000fd20003f24070 */
[--C-:B------:R-:W-:Y:S02]  /*172f0*/  @!P6 IMAD.IADD R22, R22, 0x1, -R8.reuse ;  /* 0x000000011616e824 */ /* 0x100fe400078e0a08 */
[----:B------:R-:W-:-:S05]  /*17300*/  @!P3 IMAD.IADD R24, R24, 0x1, -R8 ;  /* 0x000000011818b824 */ /* 0x000fca00078e0a08 */
[----:B------:R-:W-:Y:S01]  /*17310*/  ISETP.GT.U32.AND P6, PT, R8, R24, PT ;  /* 0x000000180800720c */ /* 0x000fe20003fc4070 */
[----:B------:R-:W-:-:S12]  /*17320*/  @!P1 IMAD.IADD R23, R23, 0x1, -R8 ;  /* 0x0000000117179824 */ /* 0x000fd800078e0a08 */
[----:B------:R-:W-:Y:S01]  /*17330*/  @!P6 IMAD.IADD R24, R24, 0x1, -R8 ;  /* 0x000000011818e824 */ /* 0x000fe200078e0a08 */
[----:B----4-:R-:W-:Y:S02]  /*17340*/  ISETP.GE.AND P1, PT, R5, RZ, PT ;  /* 0x000000ff0500720c */ /* 0x010fe40003f26270 */
[----:B------:R-:W2:Y:S04]  /*17350*/  LDL R5, [R1+0xf58] ;  /* 0x000f580001057983 */ /* 0x000ea80000100800 */
[----:B0-----:R-:W3:Y:S01]  /*17360*/  LDL.LU R29, [R1+0x1440] ;  /* 0x00144000011d7983 */ /* 0x001ee20000300800 */
[----:B------:R-:W-:-:S03]  /*17370*/  ISETP.GE.AND P6, PT, R30, RZ, PT ;  /* 0x000000ff1e00720c */ /* 0x000fc60003fc6270 */
[----:B------:R-:W4:Y:S04]  /*17380*/  LDL.LU R30, [R1+0x143c] ;  /* 0x00143c00011e7983 */ /* 0x000f280000300800 */
[----:B-1----:R-:W3:Y:S01]  /*17390*/  LDL R41, [R1+0xf5c] ;  /* 0x000f5c0001297983 */ /* 0x002ee20000100800 */
[C---:B------:R-:W-:Y:S02]  /*173a0*/  ISETP.GT.U32.AND P5, PT, R8.reuse, R23, PT ;  /* 0x000000170800720c */ /* 0x040fe40003fa4070 */
[----:B------:R-:W-:-:S11]  /*173b0*/  ISETP.GT.U32.AND P3, PT, R8, R22, PT ;  /* 0x000000160800720c */ /* 0x000fd60003f64070 */
[----:B------:R-:W-:Y:S01]  /*173c0*/  @!P5 IMAD.IADD R23, R23, 0x1, -R8 ;  /* 0x000000011717d824 */ /* 0x000fe200078e0a08 */
[----:B------:R-:W-:-:S03]  /*173d0*/  ISETP.GT.U32.AND P5, PT, R8, R25, PT ;  /* 0x000000190800720c */ /* 0x000fc60003fa4070 */
[----:B------:R-:W-:Y:S01]  /*173e0*/  @!P1 IMAD.MOV R23, RZ, RZ, -R23 ;  /* 0x000000ffff179224 */ /* 0x000fe200078e0a17 */
[----:B------:R-:W-:Y:S01]  /*173f0*/  ISETP.GT.U32.AND P1, PT, R8, R26, PT ;  /* 0x0000001a0800720c */ /* 0x000fe20003f24070 */
[----:B------:R-:W-:-:S08]  /*17400*/  @!P3 IMAD.IADD R22, R22, 0x1, -R8 ;  /* 0x000000011616b824 */ /* 0x000fd000078e0a08 */
[----:B------:R-:W-:Y:S01]  /*17410*/  @!P5 IMAD.IADD R25, R25, 0x1, -R8 ;  /* 0x000000011919d824 */ /* 0x000fe200078e0a08 */
[----:B------:R-:W-:-:S04]  /*17420*/  SEL R23, R11, R23, !P4 ;  /* 0x000000170b177207 */ /* 0x000fc80006000000 */
[----:B------:R-:W-:Y:S01]  /*17430*/  ISETP.GT.U32.AND P5, PT, R8, R25, PT ;  /* 0x000000190800720c */ /* 0x000fe20003fa4070 */
[----:B------:R-:W-:Y:S02]  /*17440*/  @!P6 IMAD.MOV R22, RZ, RZ, -R22 ;  /* 0x000000ffff16e224 */ /* 0x000fe400078e0a16 */
[----:B------:R-:W-:Y:S02]  /*17450*/  IMAD R23, R23, UR11, RZ ;  /* 0x0000000b17177c24 */ /* 0x000fe4000f8e02ff */
[----:B------:R-:W-:Y:S01]  /*17460*/  @!P1 IMAD.IADD R26, R26, 0x1, -R8 ;  /* 0x000000011a1a9824 */ /* 0x000fe200078e0a08 */
[----:B------:R-:W-:Y:S02]  /*17470*/  SEL R22, R11, R22, !P4 ;  /* 0x000000160b167207 */ /* 0x000fe40006000000 */
[----:B------:R-:W-:-:S05]  /*17480*/  PRMT R3, RZ, 0x7610, R3 ;  /* 0x00007610ff037816 */ /* 0x000fca0000000003 */
[----:B------:R-:W-:Y:S02]  /*17490*/  @!P5 IMAD.IADD R25, R25, 0x1, -R8 ;  /* 0x000000011919d824 */ /* 0x000fe400078e0a08 */
[----:B------:R-:W-:Y:S02]  /*174a0*/  IMAD.MOV.U32 R4, RZ, RZ, R32 ;  /* 0x000000ffff047224 */ /* 0x000fe400078e0020 */
[----:B------:R-:W4:Y:S01]  /*174b0*/  LDL R32, [R1+0xf70] ;  /* 0x000f700001207983 */ /* 0x000f220000100800 */
[----:B--2---:R-:W-:Y:S01]  /*174c0*/  ISETP.GE.AND P1, PT, R5, RZ, PT ;  /* 0x000000ff0500720c */ /* 0x004fe20003f26270 */
[----:B------:R-:W-:Y:S01]  /*174d0*/  IMAD.MOV.U32 R5, RZ, RZ, R31 ;  /* 0x000000ffff057224 */ /* 0x000fe200078e001f */
[----:B------:R-:W-:-:S04]  /*174e0*/  IADD3 R31, P6, PT, R23, R7, RZ ;  /* 0x00000007171f7210 */ /* 0x000fc80007fde0ff */
[----:B------:R-:W-:Y:S01]  /*174f0*/  LEA.HI.X.SX32 R23, R23, R6, 0x1, P6 ;  /* 0x0000000617177211 */ /* 0x000fe200030f0eff */
[----:B------:R0:W-:Y:S01]  /*17500*/  STL [R1+0x2a0], R31 ;  /* 0x0002a01f01007387 */ /* 0x0001e20000100800 */
[----:B---3--:R-:W-:Y:S01]  /*17510*/  ISETP.GE.AND P5, PT, R41, RZ, PT ;  /* 0x000000ff2900720c */ /* 0x008fe20003fa6270 */
[----:B------:R-:W-:Y:S02]  /*17520*/  IMAD R41, R22, UR11, RZ ;  /* 0x0000000b16297c24 */ /* 0x000fe4000f8e02ff */
[----:B------:R-:W-:-:S05]  /*17530*/  @P0 IMAD.MOV.U32 R22, RZ, RZ, R31 ;  /* 0x000000ffff160224 */ /* 0x000fca00078e001f */
[----:B------:R-:W2:Y:S04]  /*17540*/  @P0 LDG.E.U8 R3, desc[UR18][R22.64] ;  /* 0x0000001216030981 */ /* 0x000ea8000c1e1100 */
[----:B------:R1:W-:Y:S04]  /*17550*/  STL [R1+0x29c], R23 ;  /* 0x00029c1701007387 */ /* 0x0003e80000100800 */
[----:B0-----:R-:W3:Y:S04]  /*17560*/  LDL.LU R31, [R1+0x1438] ;  /* 0x00143800011f7983 */ /* 0x001ee80000300800 */
[----:B-1----:R-:W3:Y:S01]  /*17570*/  LDL R23, [R1+0xf6c] ;  /* 0x000f6c0001177983 */ /* 0x002ee20000100800 */
[----:B------:R-:W-:-:S13]  /*17580*/  ISETP.GT.U32.AND P3, PT, R8, R28, PT ;  /* 0x0000001c0800720c */ /* 0x000fda0003f64070 */
[----:B------:R-:W-:Y:S01]  /*17590*/  @!P3 IMAD.IADD R28, R28, 0x1, -R8 ;  /* 0x000000011c1cb824 */ /* 0x000fe200078e0a08 */
[----:B------:R-:W-:Y:S01]  /*175a0*/  ISETP.GT.U32.AND P3, PT, R8, R26, PT ;  /* 0x0000001a0800720c */ /* 0x000fe20003f64070 */
[----:B------:R-:W-:Y:S01]  /*175b0*/  @!P1 IMAD.MOV R24, RZ, RZ, -R24 ;  /* 0x000000ffff189224 */ /* 0x000fe200078e0a18 */
[----:B------:R-:W-:-:S04]  /*175c0*/  PRMT R2, RZ, 0x7610, R2 ;  /* 0x00007610ff027816 */ /* 0x000fc80000000002 */
[----:B------:R-:W-:-:S07]  /*175d0*/  SEL R24, R11, R24, !P4 ;  /* 0x000000180b187207 */ /* 0x000fce0006000000 */
[----:B------:R-:W-:Y:S02]  /*175e0*/  @!P3 IMAD.IADD R26, R26, 0x1, -R8 ;  /* 0x000000011a1ab824 */ /* 0x000fe400078e0a08 */
[----:B------:R-:W-:Y:S01]  /*175f0*/  IMAD R24, R24, UR11, RZ ;  /* 0x0000000b18187c24 */ /* 0x000fe2000f8e02ff */
[----:B------:R-:W-:Y:S01]  /*17600*/  PRMT R36, RZ, 0x7610, R36 ;  /* 0x00007610ff247816 */ /* 0x000fe20000000024 */
[----:B--2---:R0:W-:Y:S02]  /*17610*/  STL [R1+0xec0], R3 ;  /* 0x000ec00301007387 */ /* 0x0041e40000100800 */
[----:B0-----:R-:W-:-:S04]  /*17620*/  IADD3 R3, P6, PT, R41, R7, RZ ;  /* 0x0000000729037210 */ /* 0x001fc80007fde0ff */
[----:B------:R-:W-:Y:S02]  /*17630*/  LEA.HI.X.SX32 R22, R41, R6, 0x1, P6 ;  /* 0x0000000629167211 */ /* 0x000fe400030f0eff */
[----:B---3--:R-:W-:Y:S01]  /*17640*/  ISETP.GE.AND P3, PT, R23, RZ, PT ;  /* 0x000000ff1700720c */ /* 0x008fe20003f66270 */
[----:B------:R-:W-:Y:S02]  /*17650*/  STL [R1+0x2a8], R3 ;  /* 0x0002a80301007387 */ /* 0x000fe40000100800 */
[----:B------:R-:W-:Y:S02]  /*17660*/  @P0 IMAD.MOV.U32 R23, RZ, RZ, R22 ;  /* 0x000000ffff170224 */ /* 0x000fe400078e0016 */
[----:B------:R0:W-:Y:S02]  /*17670*/  STL [R1+0x2a4], R22 ;  /* 0x0002a41601007387 */ /* 0x0001e40000100800 */
[----:B0-----:R-:W-:-:S06]  /*17680*/  @P0 IMAD.MOV.U32 R22, RZ, RZ, R3 ;  /* 0x000000ffff160224 */ /* 0x001fcc00078e0003 */
[----:B------:R-:W-:Y:S01]  /*17690*/  @!P3 IMAD.MOV R26, RZ, RZ, -R26 ;  /* 0x000000ffff1ab224 */ /* 0x000fe200078e0a1a */
[----:B------:R-:W-:Y:S01]  /*176a0*/  ISETP.GT.U32.AND P6, PT, R8, R27, PT ;  /* 0x0000001b0800720c */ /* 0x000fe20003fc4070 */
[----:B------:R-:W-:Y:S01]  /*176b0*/  @!P5 IMAD.MOV R25, RZ, RZ, -R25 ;  /* 0x000000ffff19d224 */ /* 0x000fe200078e0a19 */
[----:B------:R0:W2:Y:S04]  /*176c0*/  @P0 LDG.E.U8 R2, desc[UR18][R22.64] ;  /* 0x0000001216020981 */ /* 0x0000a8000c1e1100 */
[----:B------:R-:W3:Y:S01]  /*176d0*/  LDL R3, [R1+0xf74] ;  /* 0x000f740001037983 */ /* 0x000ee20000100800 */
[----:B0-----:R-:W-:-:S04]  /*176e0*/  IADD3 R22, P3, PT, R24, R7, RZ ;  /* 0x0000000718167210 */ /* 0x001fc80007f7e0ff */
[----:B------:R-:W-:-:S05]  /*176f0*/  LEA.HI.X.SX32 R23, R24, R6, 0x1, P3 ;  /* 0x0000000618177211 */ /* 0x000fca00018f0eff */
[----:B------:R0:W3:Y:S01]  /*17700*/  @P0 LDG.E.U8 R36, desc[UR18][R22.64] ;  /* 0x0000001216240981 */ /* 0x0000e2000c1e1100 */
[----:B------:R-:W-:Y:S01]  /*17710*/  SEL R25, R11, R25, !P4 ;  /* 0x000000190b197207 */ /* 0x000fe20006000000 */
[----:B------:R-:W-:-:S04]  /*17720*/  @!P6 IMAD.IADD R27, R27, 0x1, -R8 ;  /* 0x000000011b1be824 */ /* 0x000fc800078e0a08 */
[----:B------:R-:W-:Y:S01]  /*17730*/  IMAD R25, R25, UR11, RZ ;  /* 0x0000000b19197c24 */ /* 0x000fe2000f8e02ff */
[----:B----4-:R-:W-:Y:S02]  /*17740*/  ISETP.GE.AND P5, PT, R32, RZ, PT ;  /* 0x000000ff2000720c */ /* 0x010fe40003fa6270 */
[----:B------:R-:W-:Y:S02]  /*17750*/  PRMT R24, RZ, 0x7610, R24 ;  /* 0x00007610ff187816 */ /* 0x000fe40000000018 */
[----:B------:R-:W-:Y:S01]  /*17760*/  ISETP.GT.U32.AND P1, PT, R8, R28, PT ;  /* 0x0000001c0800720c */ /* 0x000fe20003f24070 */
[----:B--2---:R1:W-:Y:S02]  /*17770*/  STL [R1+0xebc], R2 ;  /* 0x000ebc0201007387 */ /* 0x0043e40000100800 */
[----:B-1----:R-:W-:Y:S02]  /*17780*/  IMAD.MOV.U32 R2, RZ, RZ, R4 ;  /* 0x000000ffff027224 */ /* 0x002fe400078e0004 */
[----:B------:R-:W-:-:S02]  /*17790*/  IMAD.MOV.U32 R4, RZ, RZ, R5 ;  /* 0x000000ffff047224 */ /* 0x000fc400078e0005 */
[----:B------:R-:W-:Y:S01]  /*177a0*/  IMAD.MOV.U32 R5, RZ, RZ, R33 ;  /* 0x000000ffff057224 */ /* 0x000fe200078e0021 */
[C---:B------:R-:W-:Y:S01]  /*177b0*/  IADD3 R33, P6, PT, R25.reuse, R7, RZ ;  /* 0x0000000719217210 */ /* 0x040fe20007fde0ff */
[----:B------:R0:W-:Y:S03]  /*177c0*/  STL [R1+0x2b0], R22 ;  /* 0x0002b01601007387 */ /* 0x0001e60000100800 */
[----:B------:R-:W-:Y:S01]  /*177d0*/  LEA.HI.X.SX32 R32, R25, R6, 0x1, P6 ;  /* 0x0000000619207211 */ /* 0x000fe200030f0eff */
[----:B------:R-:W-:Y:S04]  /*177e0*/  STL [R1+0x2b8], R33 ;  /* 0x0002b82101007387 */ /* 0x000fe80000100800 */
[----:B------:R1:W-:Y:S01]  /*177f0*/  STL [R1+0x2ac], R23 ;  /* 0x0002ac1701007387 */ /* 0x0003e20000100800 */
[----:B0-----:R-:W-:-:S03]  /*17800*/  @P0 IMAD.MOV.U32 R22, RZ, RZ, R33 ;  /* 0x000000ffff160224 */ /* 0x001fc600078e0021 */
[----:B---3--:R0:W-:Y:S01]  /*17810*/  STL [R1+0xeb8], R36 ;  /* 0x000eb82401007387 */ /* 0x0081e20000100800 */
[----:B-1----:R-:W-:-:S03]  /*17820*/  @P0 IMAD.MOV.U32 R23, RZ, RZ, R32 ;  /* 0x000000ffff170224 */ /* 0x002fc600078e0020 */
[----:B0-----:R-:W2:Y:S04]  /*17830*/  LDL R36, [R1+0xf78] ;  /* 0x000f780001247983 */ /* 0x001ea80000100800 */
[----:B------:R0:W3:Y:S01]  /*17840*/  @P0 LDG.E.U8 R24, desc[UR18][R22.64] ;  /* 0x0000001216180981 */ /* 0x0000e2000c1e1100 */
[----:B------:R-:W-:Y:S01]  /*17850*/  @!P1 IMAD.IADD R28, R28, 0x1, -R8 ;  /* 0x000000011c1c9824 */ /* 0x000fe200078e0a08 */
[C---:B------:R-:W-:Y:S02]  /*17860*/  ISETP.GT.U32.AND P1, PT, R8.reuse, R29, PT ;  /* 0x0000001d0800720c */ /* 0x040fe40003f24070 */
[C---:B------:R-:W-:Y:S01]  /*17870*/  ISETP.GT.U32.AND P3, PT, R8.reuse, R27, PT ;  /* 0x0000001b0800720c */ /* 0x040fe20003f64070 */
[----:B------:R-:W-:Y:S01]  /*17880*/  @!P5 IMAD.MOV R28, RZ, RZ, -R28 ;  /* 0x000000ffff1cd224 */ /* 0x000fe200078e0a1c */
[----:B------:R-:W-:-:S02]  /*17890*/  ISETP.GT.U32.AND P6, PT, R8, R30, PT ;  /* 0x0000001e0800720c */ /* 0x000fc40003fc4070 */
[----:B------:R-:W-:-:S07]  /*178a0*/  SEL R26, R11, R26, !P4 ;  /* 0x0000001a0b1a7207 */ /* 0x000fce0006000000 */
[--C-:B------:R-:W-:Y:S01]  /*178b0*/  @!P1 IMAD.IADD R29, R29, 0x1, -R8.reuse ;  /* 0x000000011d1d9824 */ /* 0x100fe200078e0a08 */
[----:B------:R-:W-:Y:S02]  /*178c0*/  ISETP.GE.AND P1, PT, R3, RZ, PT ;  /* 0x000000ff0300720c */ /* 0x000fe40003f26270 */
[----:B------:R-:W-:Y:S02]  /*178d0*/  SEL R28, R11, R28, !P4 ;  /* 0x0000001c0b1c7207 */ /* 0x000fe40006000000 */
[----:B------:R-:W-:Y:S01]  /*178e0*/  ISETP.GT.U32.AND P5, PT, R8, R29, PT ;  /* 0x0000001d0800720c */ /* 0x000fe20003fa4070 */
[----:B------:R-:W-:Y:S02]  /*178f0*/  IMAD R26, R26, UR11, RZ ;  /* 0x0000000b1a1a7c24 */ /* 0x000fe4000f8e02ff */
[----:B------:R-:W-:Y:S02]  /*17900*/  @!P3 IMAD.IADD R27, R27, 0x1, -R8 ;  /* 0x000000011b1bb824 */ /* 0x000fe400078e0a08 */
[----:B------:R-:W-:-:S02]  /*17910*/  IMAD R28, R28, UR11, RZ ;  /* 0x0000000b1c1c7c24 */ /* 0x000fc4000f8e02ff */
[----:B------:R-:W-:Y:S02]  /*17920*/  IMAD.MOV.U32 R3, RZ, RZ, R2 ;  /* 0x000000ffff037224 */ /* 0x000fe400078e0002 */
[----:B------:R-:W-:Y:S02]  /*17930*/  IMAD.MOV.U32 R2, RZ, RZ, R4 ;  /* 0x000000ffff027224 */ /* 0x000fe400078e0004 */
[----:B------:R-:W-:Y:S01]  /*17940*/  @!P6 IMAD.IADD R30, R30, 0x1, -R8 ;  /* 0x000000011e1ee824 */ /* 0x000fe200078e0a08 */
[-C--:B0-----:R-:W-:Y:S01]  /*17950*/  IADD3 R22, P6, PT, R26, R7.reuse, RZ ;  /* 0x000000071a167210 */ /* 0x081fe20007fde0ff */
[----:B------:R-:W-:Y:S02]  /*17960*/  IMAD.MOV.U32 R4, RZ, RZ, R35 ;  /* 0x000000ffff047224 */ /* 0x000fe400078e0023 */
[----:B------:R-:W-:Y:S01]  /*17970*/  @!P1 IMAD.MOV R27, RZ, RZ, -R27 ;  /* 0x000000ffff1b9224 */ /* 0x000fe200078e0a1b */
[----:B------:R-:W-:Y:S01]  /*17980*/  IADD3 R35, P1, PT, R28, R7, RZ ;  /* 0x000000071c237210 */ /* 0x000fe20007f3e0ff */
[----:B------:R0:W-:Y:S01]  /*17990*/  STL [R1+0x2b4], R32 ;  /* 0x0002b42001007387 */ /* 0x0001e20000100800 */
[----:B------:R-:W-:Y:S01]  /*179a0*/  PRMT R34, RZ, 0x7610, R34 ;  /* 0x00007610ff227816 */ /* 0x000fe20000000022 */
[----:B------:R-:W-:Y:S01]  /*179b0*/  @!P5 IMAD.IADD R29, R29, 0x1, -R8 ;  /* 0x000000011d1dd824 */ /* 0x000fe200078e0a08 */
[----:B------:R-:W-:-:S02]  /*179c0*/  LEA.HI.X.SX32 R23, R26, R6, 0x1, P6 ;  /* 0x000000061a177211 */ /* 0x000fc400030f0eff */
[----:B------:R-:W-:-:S03]  /*179d0*/  PRMT R93, RZ, 0x7610, R93 ;  /* 0x00007610ff5d7816 */ /* 0x000fc6000000005d */
[----:B------:R1:W4:Y:S04]  /*179e0*/  @P0 LDG.E.U8 R34, desc[UR18][R22.64] ;  /* 0x0000001216220981 */ /* 0x000328000c1e1100 */
[----:B0-----:R-:W4:Y:S04]  /*179f0*/  LDL.LU R32, [R1+0x1434] ;  /* 0x0014340001207983 */ /* 0x001f280000300800 */
[----:B------:R-:W4:Y:S04]  /*17a00*/  LDL.LU R33, [R1+0x1430] ;  /* 0x0014300001217983 */ /* 0x000f280000300800 */
[----:B------:R1:W-:Y:S04]  /*17a10*/  STL [R1+0x2e0], R22 ;  /* 0x0002e01601007387 */ /* 0x0003e80000100800 */
[----:B------:R-:W-:Y:S01]  /*17a20*/  STL [R1+0x2e8], R35 ;  /* 0x0002e82301007387 */ /* 0x000fe20000100800 */
[----:B-1----:R-:W-:Y:S01]  /*17a30*/  @P0 IMAD.MOV.U32 R22, RZ, RZ, R35 ;  /* 0x000000ffff160224 */ /* 0x002fe200078e0023 */
[----:B--2---:R-:W-:-:S02]  /*17a40*/  ISETP.GE.AND P5, PT, R36, RZ, PT ;  /* 0x000000ff2400720c */ /* 0x004fc40003fa6270 */
[----:B------:R-:W-:Y:S01]  /*17a50*/  LEA.HI.X.SX32 R36, R28, R6, 0x1, P1 ;  /* 0x000000061c247211 */ /* 0x000fe200008f0eff */
[----:B---3--:R0:W-:Y:S04]  /*17a60*/  STL [R1+0xeb4], R24 ;  /* 0x000eb41801007387 */ /* 0x0081e80000100800 */
[----:B0-----:R-:W2:Y:S04]  /*17a70*/  LDL R24, [R1+0xf90] ;  /* 0x000f900001187983 */ /* 0x001ea80000100800 */
[----:B------:R0:W-:Y:S02]  /*17a80*/  STL [R1+0x2dc], R23 ;  /* 0x0002dc1701007387 */ /* 0x0001e40000100800 */
[----:B0-----:R-:W-:-:S05]  /*17a90*/  @P0 IMAD.MOV.U32 R23, RZ, RZ, R36 ;  /* 0x000000ffff170224 */ /* 0x001fca00078e0024 */
[----:B------:R-:W3:Y:S04]  /*17aa0*/  @P0 LDG.E.U8 R93, desc[UR18][R22.64] ;  /* 0x00000012165d0981 */ /* 0x000ee8000c1e1100 */
[----:B------:R-:W-:Y:S04]  /*17ab0*/  STL [R1+0x2e4], R36 ;  /* 0x0002e42401007387 */ /* 0x000fe80000100800 */
[----:B----4-:R0:W-:Y:S04]  /*17ac0*/  STL [R1+0xeb0], R34 ;  /* 0x000eb02201007387 */ /* 0x0101e80000100800 */
[----:B0-----:R-:W4:Y:S04]  /*17ad0*/  LDL.LU R34, [R1+0x142c] ;  /* 0x00142c0001227983 */ /* 0x001f280000300800 */
[----:B------:R-:W2:Y:S04]  /*17ae0*/  LDL.LU R36, [R1+0x1428] ;  /* 0x0014280001247983 */ /* 0x000ea80000300800 */
[----:B------:R-:W2:Y:S04]  /*17af0*/  LDL.LU R35, [R1+0x1424] ;  /* 0x0014240001237983 */ /* 0x000ea80000300800 */
[----:B---3--:R0:W-:Y:S04]  /*17b00*/  STL [R1+0xeac], R93 ;  /* 0x000eac5d01007387 */ /* 0x0081e80000100800 */
[----:B0-----:R-:W3:Y:S04]  /*17b10*/  LDL.LU R93, [R1+0x1420] ;  /* 0x00142000015d7983 */ /* 0x001ee80000300800 */
[----:B------:R-:W2:Y:S01]  /*17b20*/  LDL R23, [R1+0xf7c] ;  /* 0x000f7c0001177983 */ /* 0x000ea20000100800 */
[----:B------:R-:W-:Y:S01]  /*17b30*/  SEL R27, R11, R27, !P4 ;  /* 0x0000001b0b1b7207 */ /* 0x000fe20006000000 */
[----:B------:R-:W-:-:S04]  /*17b40*/  @!P5 IMAD.MOV R29, RZ, RZ, -R29 ;  /* 0x000000ffff1dd224 */ /* 0x000fc800078e0a1d */
[----:B------:R-:W-:Y:S01]  /*17b50*/  IMAD R27, R27, UR11, RZ ;  /* 0x0000000b1b1b7c24 */ /* 0x000fe2000f8e02ff */
[----:B------:R-:W-:-:S04]  /*17b60*/  PRMT R25, RZ, 0x7610, R25 ;  /* 0x00007610ff197816 */ /* 0x000fc80000000019 */
[----:B------:R-:W-:Y:S02]  /*17b70*/  IADD3 R22, P5, PT, R27, R7, RZ ;  /* 0x000000071b167210 */ /* 0x000fe40007fbe0ff */
[----:B------:R-:W-:Y:S02]  /*17b80*/  ISETP.GT.U32.AND P3, PT, R8, R30, PT ;  /* 0x0000001e0800720c */ /* 0x000fe40003f64070 */
[----:B------:R-:W-:Y:S02]  /*17b90*/  SEL R29, R11, R29, !P4 ;  /* 0x0000001d0b1d7207 */ /* 0x000fe40006000000 */
[----:B--2---:R-:W-:Y:S02]  /*17ba0*/  ISETP.GE.AND P6, PT, R23, RZ, PT ;  /* 0x000000ff1700720c */ /* 0x004fe40003fc6270 */
[----:B------:R-:W-:-:S05]  /*17bb0*/  LEA.HI.X.SX32 R23, R27, R6, 0x1, P5 ;  /* 0x000000061b177211 */ /* 0x000fca00028f0eff */
[----:B------:R0:W2:Y:S02]  /*17bc0*/  @P0 LDG.E.U8 R25, desc[UR18][R22.64] ;  /* 0x0000001216190981 */ /* 0x0000a4000c1e1100 */
[----:B------:R-:W-:Y:S02]  /*17bd0*/  @!P3 IMAD.IADD R30, R30, 0x1, -R8 ;  /* 0x000000011e1eb824 */ /* 0x000fe400078e0a08 */
[----:B------:R-:W-:Y:S01]  /*17be0*/  IMAD R29, R29, UR4, RZ ;  /* 0x000000041d1d7c24 */ /* 0x000fe2000f8e02ff */
[----:B------:R0:W-:Y:S01]  /*17bf0*/  STL [R1+0x2f0], R22 ;  /* 0x0002f01601007387 */ /* 0x0001e20000100800 */
[C---:B------:R-:W-:Y:S01]  /*17c00*/  ISETP.GT.U32.AND P1, PT, R8.reuse, R31, PT ;  /* 0x0000001f0800720c */ /* 0x040fe20003f24070 */
[----:B------:R-:W-:Y:S01]  /*17c10*/  @!P6 IMAD.MOV R30, RZ, RZ, -R30 ;  /* 0x000000ffff1ee224 */ /* 0x000fe200078e0a1e */
[----:B------:R-:W-:Y:S01]  /*17c20*/  ISETP.GT.U32.AND P3, PT, R8, R32, PT ;  /* 0x000000200800720c */ /* 0x000fe20003f64070 */
[----:B------:R1:W-:Y:S01]  /*17c30*/  STL [R1+0x2ec], R23 ;  /* 0x0002ec1701007387 */ /* 0x0003e20000100800 */
[----:B------:R-:W-:Y:S01]  /*17c40*/  PRMT R15, RZ, 0x7610, R15 ;  /* 0x00007610ff0f7816 */ /* 0x000fe2000000000f */
[----:B------:R-:W2:Y:S01]  /*17c50*/  LDCU UR4, c[0x0][0x3b0] ;  /* 0x00007600ff0477ac */ /* 0x000ea20008000800 */
[----:B0-----:R-:W-:-:S04]  /*17c60*/  IADD3 R22, P6, PT, R29, R7, RZ ;  /* 0x000000071d167210 */ /* 0x001fc80007fde0ff */
[----:B-1----:R-:W-:-:S05]  /*17c70*/  LEA.HI.X.SX32 R23, R29, R6, 0x1, P6 ;  /* 0x000000061d177211 */ /* 0x002fca00030f0eff */
[----:B------:R-:W3:Y:S04]  /*17c80*/  @P0 LDG.E.U8 R10, desc[UR18][R22.64] ;  /* 0x00000012160a0981 */ /* 0x000ee8000c1e1100 */
[----:B------:R-:W-:Y:S04]  /*17c90*/  STL [R1+0x2f8], R22 ;  /* 0x0002f81601007387 */ /* 0x000fe80000100800 */
[----:B------:R0:W-:Y:S04]  /*17ca0*/  STL [R1+0x2f4], R23 ;  /* 0x0002f41701007387 */ /* 0x0001e80000100800 */
[----:B--2---:R1:W-:Y:S04]  /*17cb0*/  STL [R1+0xea8], R25 ;  /* 0x000ea81901007387 */ /* 0x0043e80000100800 */
[----:B0-----:R-:W2:Y:S01]  /*17cc0*/  LDL R23, [R1+0xf94] ;  /* 0x000f940001177983 */ /* 0x001ea20000100800 */
[----:B------:R-:W-:Y:S01]  /*17cd0*/  @!P1 IMAD.IADD R31, R31, 0x1, -R8 ;  /* 0x000000011f1f9824 */ /* 0x000fe200078e0a08 */
[----:B------:R-:W-:-:S04]  /*17ce0*/  SEL R30, R11, R30, !P4 ;  /* 0x0000001e0b1e7207 */ /* 0x000fc80006000000 */
[----:B------:R-:W-:Y:S01]  /*17cf0*/  ISETP.GT.U32.AND P1, PT, R8, R31, PT ;  /* 0x0000001f0800720c */ /* 0x000fe20003f24070 */
[----:B------:R-:W-:Y:S01]  /*17d00*/  IMAD R30, R30, UR5, RZ ;  /* 0x000000051e1e7c24 */ /* 0x000fe2000f8e02ff */
[----:B-1----:R-:W4:Y:S01]  /*17d10*/  LDL R25, [R1+0xf98] ;  /* 0x000f980001197983 */ /* 0x002f220000100800 */
[--C-:B------:R-:W-:Y:S01]  /*17d20*/  @!P3 IMAD.IADD R32, R32, 0x1, -R8.reuse ;  /* 0x000000012020b824 */ /* 0x100fe200078e0a08 */
[----:B------:R-:W-:Y:S01]  /*17d30*/  ISETP.GE.AND P3, PT, R24, RZ, PT ;  /* 0x000000ff1800720c */ /* 0x000fe20003f66270 */
[----:B------:R-:W0:Y:S08]  /*17d40*/  LDCU UR5, c[0x0][0x3b0] ;  /* 0x00007600ff0577ac */ /* 0x000e300008000800 */
[----:B------:R-:W-:Y:S01]  /*17d50*/  @!P1 IMAD.IADD R31, R31, 0x1, -R8 ;  /* 0x000000011f1f9824 */ /* 0x000fe200078e0a08 */
[----:B---3--:R1:W-:Y:S02]  /*17d60*/  STL [R1+0xea4], R10 ;  /* 0x000ea40a01007387 */ /* 0x0083e40000100800 */
[----:B-1----:R-:W-:-:S04]  /*17d70*/  IADD3 R10, P1, PT, R30, R7, RZ ;  /* 0x000000071e0a7210 */ /* 0x002fc80007f3e0ff */
[----:B------:R-:W-:Y:S01]  /*17d80*/  LEA.HI.X.SX32 R24, R30, R6, 0x1, P1 ;  /* 0x000000061e187211 */ /* 0x000fe200008f0eff */
[----:B------:R-:W-:Y:S01]  /*17d90*/  @P0 IMAD.MOV.U32 R22, RZ, RZ, R10 ;  /* 0x000000ffff160224 */ /* 0x000fe200078e000a */
[----:B--2---:R-:W-:-:S03]  /*17da0*/  ISETP.GE.AND P1, PT, R23, RZ, PT ;  /* 0x000000ff1700720c */ /* 0x004fc60003f26270 */
[----:B------:R-:W-:-:S05]  /*17db0*/  @P0 IMAD.MOV.U32 R23, RZ, RZ, R24 ;  /* 0x000000ffff170224 */ /* 0x000fca00078e0018 */
[----:B------:R1:W2:Y:S01]  /*17dc0*/  @P0 LDG.E.U8 R15, desc[UR18][R22.64] ;  /* 0x00000012160f0981 */ /* 0x0002a2000c1e1100 */
[----:B------:R-:W-:Y:S01]  /*17dd0*/  ISETP.GT.U32.AND P5, PT, R8, R33, PT ;  /* 0x000000210800720c */ /* 0x000fe20003fa4070 */
[----:B------:R-:W-:-:S12]  /*17de0*/  @!P3 IMAD.MOV R31, RZ, RZ, -R31 ;  /* 0x000000ffff1fb224 */ /* 0x000fd800078e0a1f */
[----:B------:R-:W-:Y:S01]  /*17df0*/  @!P5 IMAD.IADD R33, R33, 0x1, -R8 ;  /* 0x000000012121d824 */ /* 0x000fe200078e0a08 */
[----:B------:R-:W-:-:S04]  /*17e00*/  SEL R31, R11, R31, !P4 ;  /* 0x0000001f0b1f7207 */ /* 0x000fc80006000000 */
[----:B------:R-:W-:Y:S01]  /*17e10*/  ISETP.GT.U32.AND P6, PT, R8, R33, PT ;  /* 0x000000210800720c */ /* 0x000fe20003fc4070 */
[----:B------:R-:W-:Y:S01]  /*17e20*/  IMAD R31, R31, UR4, RZ ;  /* 0x000000041f1f7c24 */ /* 0x000fe2000f8e02ff */
[----:B------:R3:W-:Y:S01]  /*17e30*/  STL [R1+0x300], R10 ;  /* 0x0003000a01007387 */ /* 0x0007e20000100800 */
[----:B------:R-:W-:Y:S01]  /*17e40*/  PRMT R16, RZ, 0x7610, R16 ;  /* 0x00007610ff107816 */ /* 0x000fe20000000010 */
[----:B------:R-:W0:Y:S02]  /*17e50*/  LDCU UR4, c[0x0][0x3b0] ;  /* 0x00007600ff0477ac */ /* 0x000e240008000800 */
[----:B------:R1:W-:Y:S04]  /*17e60*/  STL [R1+0x2fc], R24 ;  /* 0x0002fc1801007387 */ /* 0x0003e80000100800 */
[----:B---3--:R-:W3:Y:S03]  /*17e70*/  LDL R10, [R1+0xfa0] ;  /* 0x000fa000010a7983 */ /* 0x008ee60000100800 */
[----:B------:R-:W-:Y:S01]  /*17e80*/  @!P6 IMAD.IADD R33, R33, 0x1, -R8 ;  /* 0x000000012121e824 */ /* 0x000fe200078e0a08 */
[----:B-1----:R-:W-:-:S04]  /*17e90*/  IADD3 R24, P6, PT, R31, R7, RZ ;  /* 0x000000071f187210 */ /* 0x002fc80007fde0ff */
[----:B------:R-:W-:-:S05]  /*17ea0*/  LEA.HI.X.SX32 R22, R31, R6, 0x1, P6 ;  /* 0x000000061f167211 */ /* 0x000fca00030f0eff */
[----:B------:R-:W-:Y:S01]  /*17eb0*/  @P0 IMAD.MOV.U32 R23, RZ, RZ, R22 ;  /* 0x000000ffff170224 */ /* 0x000fe200078e0016 */
[----:B--2---:R1:W-:Y:S04]  /*17ec0*/  STL [R1+0xea0], R15 ;  /* 0x000ea00f01007387 */ /* 0x0043e80000100800 */
[----:B-1----:R-:W2:Y:S04]  /*17ed0*/  LDL R15, [R1+0xf9c] ;  /* 0x000f9c00010f7983 */ /* 0x002ea80000100800 */
[----:B------:R-:W-:Y:S04]  /*17ee0*/  STL [R1+0x340], R24 ;  /* 0x0003401801007387 */ /* 0x000fe80000100800 */
[----:B------:R1:W-:Y:S02]  /*17ef0*/  STL [R1+0x33c], R22 ;  /* 0x00033c1601007387 */ /* 0x0003e40000100800 */
[----:B-1----:R-:W-:Y:S01]  /*17f00*/  @P0 IMAD.MOV.U32 R22, RZ, RZ, R24 ;  /* 0x000000ffff160224 */ /* 0x002fe200078e0018 */
[C---:B------:R-:W-:Y:S01]  /*17f10*/  ISETP.GT.U32.AND P5, PT, R8.reuse, R32, PT ;  /* 0x000000200800720c */ /* 0x040fe20003fa4070 */
[----:B------:R-:W2:Y:S04]  /*17f20*/  LDL.LU R24, [R1] ;  /* 0x0000000001187983 */ /* 0x000ea80000300800 */
[----:B------:R-:W2:Y:S01]  /*17f30*/  @P0 LDG.E.U8 R16, desc[UR18][R22.64] ;  /* 0x0000001216100981 */ /* 0x000ea2000c1e1100 */
[----:B----4-:R-:W-:-:S02]  /*17f40*/  ISETP.GT.U32.AND P3, PT, R8, R34, PT ;  /* 0x000000220800720c */ /* 0x010fc40003f64070 */
[----:B------:R-:W-:-:S05]  /*17f50*/  ISETP.GT.U32.AND P6, PT, R8, R35, PT ;  /* 0x000000230800720c */ /* 0x000fca0003fc4070 */
[----:B------:R-:W-:-:S06]  /*17f60*/  @!P5 IMAD.IADD R32, R32, 0x1, -R8 ;  /* 0x000000012020d824 */ /* 0x000fcc00078e0a08 */
[----:B------:R-:W-:Y:S01]  /*17f70*/  @!P3 IMAD.IADD R34, R34, 0x1, -R8 ;  /* 0x000000012222b824 */ /* 0x000fe200078e0a08 */
[----:B------:R-:W-:Y:S01]  /*17f80*/  ISETP.GE.AND P3, PT, R25, RZ, PT ;  /* 0x000000ff1900720c */ /* 0x000fe20003f66270 */
[----:B------:R-:W-:-:S05]  /*17f90*/  @!P1 IMAD.MOV R32, RZ, RZ, -R32 ;  /* 0x000000ffff209224 */ /* 0x000fca00078e0a20 */
[----:B------:R-:W-:Y:S01]  /*17fa0*/  SEL R32, R11, R32, !P4 ;  /* 0x000000200b207207 */ /* 0x000fe20006000000 */
[----:B------:R-:W-:-:S04]  /*17fb0*/  @!P6 IMAD.IADD R35, R35, 0x1, -R8 ;  /* 0x000000012323e824 */ /* 0x000fc800078e0a08 */
[----:B0-----:R-:W-:Y:S02]  /*17fc0*/  IMAD R32, R32, UR5, RZ ;  /* 0x0000000520207c24 */ /* 0x001fe4000f8e02ff */
[----:B------:R-:W-:Y:S01]  /*17fd0*/  @!P3 IMAD.MOV R33, RZ, RZ, -R33 ;  /* 0x000000ffff21b224 */ /* 0x000fe200078e0a21 */
[----:B---3--:R-:W-:Y:S01]  /*17fe0*/  ISETP.GE.AND P3, PT, R10, RZ, PT ;  /* 0x000000ff0a00720c */ /* 0x008fe20003f66270 */
[----:B------:R-:W0:Y:S01]  /*17ff0*/  LDCU UR5, c[0x0][0x3b0] ;  /* 0x00007600ff0577ac */ /* 0x000e220008000800 */
[----:B------:R-:W3:Y:S01]  /*18000*/  LDL R10, [R1+0xfac] ;  /* 0x000fac00010a7983 */ /* 0x000ee20000100800 */
[----:B------:R-:W-:-:S03]  /*18010*/  PRMT R13, RZ, 0x7610, R13 ;  /* 0x00007610ff0d7816 */ /* 0x000fc6000000000d */
[----:B--2---:R1:W-:Y:S02]  /*18020*/  STL [R1+0xe9c], R16 ;  /* 0x000e9c1001007387 */ /* 0x0043e40000100800 */
[----:B-1----:R-:W-:-:S04]  /*18030*/  IADD3 R16, P6, PT, R32, R7, RZ ;  /* 0x0000000720107210 */ /* 0x002fc80007fde0ff */
[----:B------:R-:W-:Y:S01]  /*18040*/  LEA.HI.X.SX32 R22, R32, R6, 0x1, P6 ;  /* 0x0000000620167211 */ /* 0x000fe200030f0eff */
[----:B------:R-:W-:Y:S04]  /*18050*/  STL [R1+0x348], R16 ;  /* 0x0003481001007387 */ /* 0x000fe80000100800 */
[----:B------:R1:W-:Y:S01]  /*18060*/  STL [R1+0x344], R22 ;  /* 0x0003441601007387 */ /* 0x0003e20000100800 */
[----:B------:R-:W-:Y:S02]  /*18070*/  @P0 IMAD.MOV.U32 R23, RZ, RZ, R22 ;  /* 0x000000ffff170224 */ /* 0x000fe400078e0016 */
[----:B-1----:R-:W-:-:S05]  /*18080*/  @P0 IMAD.MOV.U32 R22, RZ, RZ, R16 ;  /* 0x000000ffff160224 */ /* 0x002fca00078e0010 */
[----:B------:R1:W2:Y:S01]  /*18090*/  @P0 LDG.E.U8 R13, desc[UR18][R22.64] ;  /* 0x00000012160d0981 */ /* 0x0002a2000c1e1100 */
[----:B------:R-:W-:Y:S02]  /*180a0*/  ISETP.GT.U32.AND P1, PT, R8, R34, PT ;  /* 0x000000220800720c */ /* 0x000fe40003f24070 */
[----:B------:R-:W-:-:S05]  /*180b0*/  SEL R33, R11, R33, !P4 ;  /* 0x000000210b217207 */ /* 0x000fca0006000000 */
[----:B------:R-:W-:Y:S01]  /*180c0*/  IMAD R33, R33, UR4, RZ ;  /* 0x0000000421217c24 */ /* 0x000fe2000f8e02ff */
[----:B------:R-:W-:Y:S01]  /*180d0*/  PRMT R14, RZ, 0x7610, R14 ;  /* 0x00007610ff0e7816 */ /* 0x000fe2000000000e */
[----:B------:R-:W4:Y:S04]  /*180e0*/  LDCU UR4, c[0x0][0x3b0] ;  /* 0x00007600ff0477ac */ /* 0x000f280008000800 */
[----:B------:R-:W-:Y:S01]  /*180f0*/  @!P1 IMAD.IADD R34, R34, 0x1, -R8 ;  /* 0x0000000122229824 */ /* 0x000fe200078e0a08 */
[----:B------:R-:W-:Y:S02]  /*18100*/  ISETP.GE.AND P1, PT, R15, RZ, PT ;  /* 0x000000ff0f00720c */ /* 0x000fe40003f26270 */
[----:B------:R-:W-:-:S04]  /*18110*/  IADD3 R15, P6, PT, R33, R7, RZ ;  /* 0x00000007210f7210 */ /* 0x000fc80007fde0ff */
[----:B------:R-:W-:Y:S01]  /*18120*/  LEA.HI.X.SX32 R16, R33, R6, 0x1, P6 ;  /* 0x0000000621107211 */ /* 0x000fe200030f0eff */
[----:B-1----:R-:W-:-:S04]  /*18130*/  @P0 IMAD.MOV.U32 R22, RZ, RZ, R15 ;  /* 0x000000ffff160224 */ /* 0x002fc800078e000f */
[----:B------:R-:W-:-:S05]  /*18140*/  @P0 IMAD.MOV.U32 R23, RZ, RZ, R16 ;  /* 0x000000ffff170224 */ /* 0x000fca00078e0010 */
[----:B------:R1:W3:Y:S01]  /*18150*/  @P0 LDG.E.U8 R14, desc[UR18][R22.64] ;  /* 0x00000012160e0981 */ /* 0x0002e2000c1e1100 */
[----:B------:R-:W-:-:S13]  /*18160*/  ISETP.GT.U32.AND P5, PT, R8, R36, PT ;  /* 0x000000240800720c */ /* 0x000fda0003fa4070 */
[----:B------:R-:W-:Y:S01]  /*18170*/  @!P5 IMAD.IADD R36, R36, 0x1, -R8 ;  /* 0x000000012424d824 */ /* 0x000fe200078e0a08 */
[----:B--2---:R2:W-:Y:S04]  /*18180*/  STL [R1+0xe98], R13 ;  /* 0x000e980d01007387 */ /* 0x0045e80000100800 */
[----:B--2---:R-:W2:Y:S04]  /*18190*/  LDL.LU R13, [R1+0x4] ;  /* 0x00000400010d7983 */ /* 0x004ea80000300800 */
[----:B------:R0:W-:Y:S04]  /*181a0*/  STL [R1+0x350], R15 ;  /* 0x0003500f01007387 */ /* 0x0001e80000100800 */
[----:B------:R-:W-:Y:S04]  /*181b0*/  STL [R1+0x34c], R16 ;  /* 0x00034c1001007387 */ /* 0x000fe80000100800 */
[----:B------:R-:W2:Y:S01]  /*181c0*/  LDL R25, [R1+0xfb8] ;  /* 0x000fb80001197983 */ /* 0x000ea20000100800 */
[C---:B------:R-:W-:Y:S01]  /*181d0*/  ISETP.GT.U32.AND P5, PT, R8.reuse, R36, PT ;  /* 0x000000240800720c */ /* 0x040fe20003fa4070 */
[----:B------:R-:W-:Y:S01]  /*181e0*/  @!P3 IMAD.MOV R34, RZ, RZ, -R34 ;  /* 0x000000ffff22b224 */ /* 0x000fe200078e0a22 */
[----:B------:R-:W-:Y:S01]  /*181f0*/  ISETP.GT.U32.AND P6, PT, R8, R24, PT ;  /* 0x000000180800720c */ /* 0x000fe20003fc4070 */
[----:B0-----:R-:W2:Y:S10]  /*18200*/  LDL R15, [R1+0xfb4] ;  /* 0x000fb400010f7983 */ /* 0x001eb40000100800 */
[----:B------:R-:W-:Y:S01]  /*18210*/  @!P5 IMAD.IADD R36, R36, 0x1, -R8 ;  /* 0x000000012424d824 */ /* 0x000fe200078e0a08 */
[----:B------:R-:W-:-:S02]  /*18220*/  ISETP.GT.U32.AND P5, PT, R8, R93, PT ;  /* 0x0000005d0800720c */ /* 0x000fc40003fa4070 */
[----:B------:R-:W-:Y:S01]  /*18230*/  ISETP.GT.U32.AND P3, PT, R8, R35, PT ;  /* 0x000000230800720c */ /* 0x000fe20003f64070 */
[----:B------:R-:W-:Y:S01]  /*18240*/  @!P1 IMAD.MOV R36, RZ, RZ, -R36 ;  /* 0x000000ffff249224 */ /* 0x000fe200078e0a24 */
[----:B---3--:R-:W-:Y:S02]  /*18250*/  ISETP.GE.AND P1, PT, R10, RZ, PT ;  /* 0x000000ff0a00720c */ /* 0x008fe40003f26270 */
[----:B------:R-:W-:-:S07]  /*18260*/  SEL R34, R11, R34, !P4 ;  /* 0x000000220b227207 */ /* 0x000fce0006000000 */
[----:B------:R-:W-:Y:S01]  /*18270*/  @!P5 IMAD.IADD R93, R93, 0x1, -R8 ;  /* 0x000000015d5dd824 */ /* 0x000fe200078e0a08 */
[----:B------:R-:W-:-:S04]  /*18280*/  SEL R36, R11, R36, !P4 ;  /* 0x000000240b247207 */ /* 0x000fc80006000000 */
[----:B------:R-:W-:Y:S01]  /*18290*/  ISETP.GT.U32.AND P5, PT, R8, R93, PT ;  /* 0x0000005d0800720c */ /* 0x000fe20003fa4070 */
[----:B------:R-:W-:Y:S02]  /*182a0*/  IMAD R34, R34, UR12, RZ ;  /* 0x0000000c22227c24 */ /* 0x000fe4000f8e02ff */
[----:B------:R-:W-:Y:S01]  /*182b0*/  @!P6 IMAD.IADD R24, R24, 0x1, -R8 ;  /* 0x000000011818e824 */ /* 0x000fe200078e0a08 */
[----:B------:R-:W-:Y:S01]  /*182c0*/  PRMT R12, RZ, 0x7610, R12 ;  /* 0x00007610ff0c7816 */ /* 0x000fe2000000000c */
[--C-:B------:R-:W-:Y:S02]  /*182d0*/  @!P3 IMAD.IADD R35, R35, 0x1, -R8.reuse ;  /* 0x000000012323b824 */ /* 0x100fe400078e0a08 */
[----:B----4-:R-:W-:Y:S01]  /*182e0*/  IMAD R36, R36, UR4, RZ ;  /* 0x0000000424247c24 */ /* 0x010fe2000f8e02ff */
[-C--:B-1----:R-:W-:Y:S01]  /*182f0*/  IADD3 R22, P6, PT, R34, R7.reuse, RZ ;  /* 0x0000000722167210 */ /* 0x082fe20007fde0ff */
[----:B------:R-:W-:Y:S01]  /*18300*/  @!P1 IMAD.MOV R35, RZ, RZ, -R35 ;  /* 0x000000ffff239224 */ /* 0x000fe200078e0a23 */
[----:B------:R0:W-:Y:S03]  /*18310*/  STL [R1+0xe94], R14 ;  /* 0x000e940e01007387 */ /* 0x0001e60000100800 */
[----:B------:R-:W-:Y:S01]  /*18320*/  @!P5 IMAD.IADD R93, R93, 0x1, -R8 ;  /* 0x000000015d5dd824 */ /* 0x000fe200078e0a08 */
[----:B------:R-:W-:Y:S01]  /*18330*/  IADD3 R10, P1, PT, R36, R7, RZ ;  /* 0x00000007240a7210 */ /* 0x000fe20007f3e0ff */
[----:B------:R-:W1:Y:S01]  /*18340*/  LDCU UR4, c[0x0][0x3b0] ;  /* 0x00007600ff0477ac */ /* 0x000e620008000800 */
[----:B------:R-:W-:-:S02]  /*18350*/  LEA.HI.X.SX32 R23, R34, R6, 0x1, P6 ;  /* 0x0000000622177211 */ /* 0x000fc400030f0eff */
[----:B------:R-:W-:Y:S01]  /*18360*/  PRMT R20, RZ, 0x7610, R20 ;  /* 0x00007610ff147816 */ /* 0x000fe20000000014 */
[----:B------:R-:W3:Y:S01]  /*18370*/  LDCU UR12, c[0x0][0x3b0] ;  /* 0x00007600ff0c77ac */ /* 0x000ee20008000800 */
[----:B0-----:R-:W4:Y:S04]  /*18380*/  LDL.LU R14, [R1+0x8] ;  /* 0x00000800010e7983 */ /* 0x001f280000300800 */
[----:B------:R-:W3:Y:S04]  /*18390*/  LDL.LU R16, [R1+0xc] ;  /* 0x00000c0001107983 */ /* 0x000ee80000300800 */
[----:B------:R0:W-:Y:S04]  /*183a0*/  STL [R1+0x358], R22 ;  /* 0x0003581601007387 */ /* 0x0001e80000100800 */
[----:B------:R-:W-:Y:S04]  /*183b0*/  STL [R1+0x360], R10 ;  /* 0x0003600a01007387 */ /* 0x000fe80000100800 */
[----:B------:R0:W-:Y:S04]  /*183c0*/  STL [R1+0x354], R23 ;  /* 0x0003541701007387 */ /* 0x0001e80000100800 */
[----:B------:R0:W3:Y:S02]  /*183d0*/  @P0 LDG.E.U8 R12, desc[UR18][R22.64] ;  /* 0x00000012160c0981 */ /* 0x0000e4000c1e1100 */
[----:B0-----:R-:W-:Y:S01]  /*183e0*/  @P0 IMAD.MOV.U32 R22, RZ, RZ, R10 ;  /* 0x000000ffff160224 */ /* 0x001fe200078e000a */
[----:B--2---:R-:W-:-:S02]  /*183f0*/  ISETP.GE.AND P5, PT, R25, RZ, PT ;  /* 0x000000ff1900720c */ /* 0x004fc40003fa6270 */
[----:B------:R-:W-:-:S05]  /*18400*/  LEA.HI.X.SX32 R25, R36, R6, 0x1, P1 ;  /* 0x0000000624197211 */ /* 0x000fca00008f0eff */
[----:B------:R-:W-:-:S05]  /*18410*/  @P0 IMAD.MOV.U32 R23, RZ, RZ, R25 ;  /* 0x000000ffff170224 */ /* 0x000fca00078e0019 */
[----:B------:R0:W2:Y:S01]  /*18420*/  @P0 LDG.E.U8 R20, desc[UR18][R22.64] ;  /* 0x0000001216140981 */ /* 0x0000a2000c1e1100 */
[----:B------:R-:W-:Y:S02]  /*18430*/  SEL R35, R11, R35, !P4 ;  /* 0x000000230b237207 */ /* 0x000fe40006000000 */
[----:B------:R-:W-:Y:S01]  /*18440*/  ISETP.GT.U32.AND P3, PT, R8, R24, PT ;  /* 0x000000180800720c */ /* 0x000fe20003f64070 */
[----:B------:R-:W-:Y:S02]  /*18450*/  STL [R1+0x35c], R25 ;  /* 0x00035c1901007387 */ /* 0x000fe40000100800 */
[----:B------:R-:W-:Y:S01]  /*18460*/  IMAD R35, R35, UR5, RZ ;  /* 0x0000000523237c24 */ /* 0x000fe2000f8e02ff */
[----:B------:R-:W-:Y:S01]  /*18470*/  ISETP.GE.AND P6, PT, R15, RZ, PT ;  /* 0x000000ff0f00720c */ /* 0x000fe20003fc6270 */
[----:B------:R-:W-:Y:S01]  /*18480*/  @!P5 IMAD.MOV R93, RZ, RZ, -R93 ;  /* 0x000000ffff5dd224 */ /* 0x000fe200078e0a5d */
[----:B------:R-:W-:Y:S01]  /*18490*/  PRMT R17, RZ, 0x7610, R17 ;  /* 0x00007610ff117816 */ /* 0x000fe20000000011 */
[----:B------:R-:W1:Y:S06]  /*184a0*/  LDCU UR5, c[0x0][0x3b0] ;  /* 0x00007600ff0577ac */ /* 0x000e6c0008000800 */
[----:B------:R-:W-:-:S04]  /*184b0*/  @!P3 IMAD.IADD R24, R24, 0x1, -R8 ;  /* 0x000000011818b824 */ /* 0x000fc800078e0a08 */
[----:B0-----:R-:W-:Y:S01]  /*184c0*/  IMAD.MOV.U32 R22, RZ, RZ, R24 ;  /* 0x000000ffff167224 */ /* 0x001fe200078e0018 */
[----:B---3--:R0:W-:Y:S04]  /*184d0*/  STL [R1+0xe90], R12 ;  /* 0x000e900c01007387 */ /* 0x0081e80000100800 */
[----:B0-----:R-:W3:Y:S04]  /*184e0*/  LDL.LU R12, [R1+0x141c] ;  /* 0x00141c00010c7983 */ /* 0x001ee80000300800 */
[----:B------:R-:W3:Y:S04]  /*184f0*/  LDL R10, [R1+0xfc0] ;  /* 0x000fc000010a7983 */ /* 0x000ee80000100800 */
[----:B------:R-:W3:Y:S04]  /*18500*/  LDL.LU R15, [R1+0x10] ;  /* 0x00001000010f7983 */ /* 0x000ee80000300800 */
[----:B--2---:R0:W-:Y:S02]  /*18510*/  STL [R1+0xe8c], R20 ;  /* 0x000e8c1401007387 */ /* 0x0041e40000100800 */
[----:B0-----:R-:W-:-:S04]  /*18520*/  IADD3 R20, P5, PT, R35, R7, RZ ;  /* 0x0000000723147210 */ /* 0x001fc80007fbe0ff */
[----:B------:R-:W-:Y:S01]  /*18530*/  LEA.HI.X.SX32 R23, R35, R6, 0x1, P5 ;  /* 0x0000000623177211 */ /* 0x000fe200028f0eff */
[----:B------:R-:W-:-:S04]  /*18540*/  @P0 IMAD.MOV.U32 R24, RZ, RZ, R20 ;  /* 0x000000ffff180224 */ /* 0x000fc800078e0014 */
[----:B------:R-:W-:-:S05]  /*18550*/  @P0 IMAD.MOV.U32 R25, RZ, RZ, R23 ;  /* 0x000000ffff190224 */ /* 0x000fca00078e0017 */
[----:B------:R1:W2:Y:S01]  /*18560*/  @P0 LDG.E.U8 R17, desc[UR18][R24.64] ;  /* 0x0000001218110981 */ /* 0x0002a2000c1e1100 */
[----:B------:R-:W-:Y:S02]  /*18570*/  SEL R93, R11, R93, !P4 ;  /* 0x0000005d0b5d7207 */ /* 0x000fe40006000000 */
[----:B----4-:R-:W-:Y:S01]  /*18580*/  ISETP.GT.U32.AND P3, PT, R8, R14, PT ;  /* 0x0000000e0800720c */ /* 0x010fe20003f64070 */
[----:B------:R-:W-:Y:S02]  /*18590*/  @!P6 IMAD.MOV R22, RZ, RZ, -R22 ;  /* 0x000000ffff16e224 */ /* 0x000fe400078e0a16 */
[----:B------:R-:W-:Y:S01]  /*185a0*/  IMAD R93, R93, UR13, RZ ;  /* 0x0000000d5d5d7c24 */ /* 0x000fe2000f8e02ff */
[----:B------:R0:W-:Y:S01]  /*185b0*/  STL [R1+0x380], R20 ;  /* 0x0003801401007387 */ /* 0x0001e20000100800 */
[----:B------:R-:W-:Y:S01]  /*185c0*/  PRMT R19, RZ, 0x7610, R19 ;  /* 0x00007610ff137816 */ /* 0x000fe20000000013 */
[----:B------:R-:W4:Y:S02]  /*185d0*/  LDCU UR13, c[0x0][0x3b0] ;  /* 0x00007600ff0d77ac */ /* 0x000f240008000800 */
[----:B------:R1:W-:Y:S01]  /*185e0*/  STL [R1+0x37c], R23 ;  /* 0x00037c1701007387 */ /* 0x0003e20000100800 */
[----:B------:R-:W-:-:S04]  /*185f0*/  SEL R22, R11, R22, !P4 ;  /* 0x000000160b167207 */ /* 0x000fc80006000000 */
[----:B------:R-:W-:Y:S01]  /*18600*/  @!P3 IMAD.IADD R14, R14, 0x1, -R8 ;  /* 0x000000010e0eb824 */ /* 0x000fe200078e0a08 */
[----:B0-----:R-:W4:Y:S01]  /*18610*/  LDL R20, [R1+0xfbc] ;  /* 0x000fbc0001147983 */ /* 0x001f220000100800 */
[C---:B-1----:R-:W-:Y:S01]  /*18620*/  IADD3 R23, P6, PT, R93.reuse, R7, RZ ;  /* 0x000000075d177210 */ /* 0x042fe20007fde0ff */
[----:B------:R-:W-:Y:S01]  /*18630*/  IMAD R24, R22, UR4, RZ ;  /* 0x0000000416187c24 */ /* 0x000fe2000f8e02ff */
[----:B------:R-:W-:Y:S01]  /*18640*/  ISETP.GT.U32.AND P1, PT, R8, R13, PT ;  /* 0x0000000d0800720c */ /* 0x000fe20003f24070 */
[----:B------:R-:W0:Y:S01]  /*18650*/  LDCU UR4, c[0x0][0x3b0] ;  /* 0x00007600ff0477ac */ /* 0x000e220008000800 */
[----:B------:R-:W-:Y:S01]  /*18660*/  LEA.HI.X.SX32 R25, R93, R6, 0x1, P6 ;  /* 0x000000065d197211 */ /* 0x000fe200030f0eff */
[----:B------:R-:W-:Y:S01]  /*18670*/  @P0 IMAD.MOV.U32 R22, RZ, RZ, R23 ;  /* 0x000000ffff160224 */ /* 0x000fe200078e0017 */
[----:B---3--:R-:W-:Y:S01]  /*18680*/  ISETP.GE.AND P3, PT, R10, RZ, PT ;  /* 0x000000ff0a00720c */ /* 0x008fe20003f66270 */
[----:B--2---:R1:W-:Y:S04]  /*18690*/  STL [R1+0xe88], R17 ;  /* 0x000e881101007387 */ /* 0x0043e80000100800 */
[----:B-1----:R-:W2:Y:S04]  /*186a0*/  LDL.LU R17, [R1+0x18] ;  /* 0x0000180001117983 */ /* 0x002ea80000300800 */
[----:B------:R-:W3:Y:S04]  /*186b0*/  LDL.LU R10, [R1+0x14] ;  /* 0x00001400010a7983 */ /* 0x000ee80000300800 */
[----:B------:R1:W-:Y:S02]  /*186c0*/  STL [R1+0x388], R23 ;  /* 0x0003881701007387 */ /* 0x0003e40000100800 */
[----:B-1----:R-:W-:-:S05]  /*186d0*/  @P0 IMAD.MOV.U32 R23, RZ, RZ, R25 ;  /* 0x000000ffff170224 */ /* 0x002fca00078e0019 */
[----:B------:R1:W2:Y:S01]  /*186e0*/  @P0 LDG.E.U8 R19, desc[UR18][R22.64] ;  /* 0x0000001216130981 */ /* 0x0002a2000c1e1100 */
[----:B------:R-:W-:-:S05]  /*186f0*/  @!P1 IMAD.IADD R13, R13, 0x1, -R8 ;  /* 0x000000010d0d9824 */ /* 0x000fca00078e0a08 */
[----:B------:R-:W-:Y:S01]  /*18700*/  ISETP.GT.U32.AND P1, PT, R8, R13, PT ;  /* 0x0000000d0800720c */ /* 0x000fe20003f24070 */
[----:B------:R0:W-:Y:S01]  /*18710*/  STL [R1+0x384], R25 ;  /* 0x0003841901007387 */ /* 0x0001e20000100800 */
[----:B------:R-:W-:-:S03]  /*18720*/  PRMT R12, RZ, 0x7610, R12 ;  /* 0x00007610ff0c7816 */ /* 0x000fc6000000000c */
[----:B0-----:R-:W3:Y:S08]  /*18730*/  LDL R25, [R1+0xffc] ;  /* 0x000ffc0001197983 */ /* 0x001ef00000100800 */
[----:B------:R-:W-:-:S04]  /*18740*/  @!P1 IMAD.IADD R13, R13, 0x1, -R8 ;  /* 0x000000010d0d9824 */ /* 0x000fc800078e0a08 */
[----:B-1----:R-:W-:Y:S01]  /*18750*/  IMAD.MOV.U32 R22, RZ, RZ, R13 ;  /* 0x000000ffff167224 */ /* 0x002fe200078e000d */
[----:B------:R-:W-:-:S03]  /*18760*/  IADD3 R13, P1, PT, R24, R7, RZ ;  /* 0x00000007180d7210 */ /* 0x000fc60007f3e0ff */
[----:B------:R-:W-:Y:S02]  /*18770*/  @!P3 IMAD.MOV R22, RZ, RZ, -R22 ;  /* 0x000000ffff16b224 */ /* 0x000fe400078e0a16 */
[----:B------:R-:W-:Y:S04]  /*18780*/  STL [R1+0x390], R13 ;  /* 0x0003900d01007387 */ /* 0x000fe80000100800 */
[----:B--2---:R0:W-:Y:S02]  /*18790*/  STL [R1+0xe84], R19 ;  /* 0x000e841301007387 */ /* 0x0041e40000100800 */
[----:B0-----:R-:W-:Y:S02]  /*187a0*/  LEA.HI.X.SX32 R19, R24, R6, 0x1, P1 ;  /* 0x0000000618137211 */ /* 0x001fe400008f0eff */
[----:B------:R-:W-:Y:S01]  /*187b0*/  SEL R24, R11, R22, !P4 ;  /* 0x000000160b187207 */ /* 0x000fe20006000000 */
[----:B------:R-:W-:-:S02]  /*187c0*/  @P0 IMAD.MOV.U32 R22, RZ, RZ, R13 ;  /* 0x000000ffff160224 */ /* 0x000fc400078e000d */
[----:B------:R-:W-:-:S05]  /*187d0*/  @P0 IMAD.MOV.U32 R23, RZ, RZ, R19 ;  /* 0x000000ffff170224 */ /* 0x000fca00078e0013 */
[----:B------:R0:W2:Y:S01]  /*187e0*/  @P0 LDG.E.U8 R12, desc[UR18][R22.64] ;  /* 0x00000012160c0981 */ /* 0x0000a2000c1e1100 */
[----:B------:R-:W-:-:S13]  /*187f0*/  ISETP.GT.U32.AND P5, PT, R8, R16, PT ;  /* 0x000000100800720c */ /* 0x000fda0003fa4070 */
[----:B------:R-:W-:Y:S01]  /*18800*/  @!P5 IMAD.IADD R16, R16, 0x1, -R8 ;  /* 0x000000011010d824 */ /* 0x000fe200078e0a08 */
[----:B------:R-:W-:-:S04]  /*18810*/  ISETP.GT.U32.AND P5, PT, R8, R14, PT ;  /* 0x0000000e0800720c */ /* 0x000fc80003fa4070 */
[----:B------:R-:W-:Y:S01]  /*18820*/  ISETP.GT.U32.AND P6, PT, R8, R16, PT ;  /* 0x000000100800720c */ /* 0x000fe20003fc4070 */
[----:B------:R-:W-:Y:S01]  /*18830*/  IMAD R24, R24, UR5, RZ ;  /* 0x0000000518187c24 */ /* 0x000fe2000f8e02ff */
[----:B------:R-:W-:Y:S01]  /*18840*/  ISETP.GT.U32.AND P3, PT, R8, R15, PT ;  /* 0x0000000f0800720c */ /* 0x000fe20003f64070 */
[----:B------:R1:W-:Y:S01]  /*18850*/  STL [R1+0x38c], R19 ;  /* 0x00038c1301007387 */ /* 0x0003e20000100800 */
[----:B----4-:R-:W-:Y:S01]  /*18860*/  ISETP.GE.AND P1, PT, R20, RZ, PT ;  /* 0x000000ff1400720c */ /* 0x010fe20003f26270 */
[----:B------:R-:W4:Y:S02]  /*18870*/  LDCU UR5, c[0x0][0x3b0] ;  /* 0x00007600ff0577ac */ /* 0x000f240008000800 */
[----:B------:R-:W4:Y:S02]  /*18880*/  LDL R13, [R1+0x1064] ;  /* 0x00106400010d7983 */ /* 0x000f240000100800 */
[--C-:B------:R-:W-:Y:S02]  /*18890*/  @!P5 IMAD.IADD R14, R14, 0x1, -R8.reuse ;  /* 0x000000010e0ed824 */ /* 0x100fe400078e0a08 */
[----:B-1----:R-:W4:Y:S02]  /*188a0*/  LDL R19, [R1+0x105c] ;  /* 0x00105c0001137983 */ /* 0x002f240000100800 */
[----:B------:R-:W-:-:S02]  /*188b0*/  @!P6 IMAD.IADD R16, R16, 0x1, -R8 ;  /* 0x000000011010e824 */ /* 0x000fc400078e0a08 */
[----:B------:R-:W4:Y:S01]  /*188c0*/  LDL.LU R20, [R1+0x1c] ;  /* 0x00001c0001147983 */ /* 0x000f220000300800 */
[----:B0-----:R-:W-:Y:S02]  /*188d0*/  IMAD.MOV.U32 R23, RZ, RZ, R14 ;  /* 0x000000ffff177224 */ /* 0x001fe400078e000e */
[----:B------:R-:W-:Y:S01]  /*188e0*/  @!P3 IMAD.IADD R15, R15, 0x1, -R8 ;  /* 0x000000010f0fb824 */ /* 0x000fe200078e0a08 */
[----:B---3--:R-:W-:Y:S02]  /*188f0*/  ISETP.GE.AND P3, PT, R25, RZ, PT ;  /* 0x000000ff1900720c */ /* 0x008fe40003f66270 */
[----:B------:R-:W-:Y:S01]  /*18900*/  PRMT R22, RZ, 0x7610, R22 ;  /* 0x00007610ff167816 */ /* 0x000fe20000000016 */
[----:B--2---:R0:W-:Y:S04]  /*18910*/  STL [R1+0xe80], R12 ;  /* 0x000e800c01007387 */ /* 0x0041e80000100800 */
[----:B------:R-:W2:Y:S01]  /*18920*/  LDL.LU R14, [R1+0x1418] ;  /* 0x00141800010e7983 */ /* 0x000ea20000300800 */
[----:B0-----:R-:W-:-:S04]  /*18930*/  IADD3 R12, P6, PT, R24, R7, RZ ;  /* 0x00000007180c7210 */ /* 0x001fc80007fde0ff */
[----:B------:R-:W-:Y:S01]  /*18940*/  LEA.HI.X.SX32 R24, R24, R6, 0x1, P6 ;  /* 0x0000000618187211 */ /* 0x000fe200030f0eff */
[----:B------:R-:W-:Y:S04]  /*18950*/  STL [R1+0x398], R12 ;  /* 0x0003980c01007387 */ /* 0x000fe80000100800 */
[----:B------:R0:W-:Y:S01]  /*18960*/  STL [R1+0x394], R24 ;  /* 0x0003941801007387 */ /* 0x0001e20000100800 */
[----:B------:R-:W-:Y:S02]  /*18970*/  @P0 IMAD.MOV.U32 R25, RZ, RZ, R24 ;  /* 0x000000ffff190224 */ /* 0x000fe400078e0018 */
[----:B0-----:R-:W-:Y:S01]  /*18980*/  @P0 IMAD.MOV.U32 R24, RZ, RZ, R12 ;  /* 0x000000ffff180224 */ /* 0x001fe200078e000c */
[C---:B------:R-:W-:Y:S01]  /*18990*/  ISETP.GT.U32.AND P6, PT, R8.reuse, R10, PT ;  /* 0x0000000a0800720c */ /* 0x040fe20003fc4070 */
[----:B------:R-:W-:Y:S01]  /*189a0*/  @!P1 IMAD.MOV R23, RZ, RZ, -R23 ;  /* 0x000000ffff179224 */ /* 0x000fe200078e0a17 */
[----:B------:R-:W3:Y:S04]  /*189b0*/  LDL.LU R12, [R1+0x20] ;  /* 0x00002000010c7983 */ /* 0x000ee80000300800 */
[----:B------:R0:W3:Y:S01]  /*189c0*/  @P0 LDG.E.U8 R22, desc[UR18][R24.64] ;  /* 0x0000001218160981 */ /* 0x0000e2000c1e1100 */
[----:B------:R-:W-:-:S02]  /*189d0*/  ISETP.GT.U32.AND P1, PT, R8, R15, PT ;  /* 0x0000000f0800720c */ /* 0x000fc40003f24070 */
[----:B------:R-:W-:-:S05]  /*189e0*/  SEL R23, R11, R23, !P4 ;  /* 0x000000170b177207 */ /* 0x000fca0006000000 */
[----:B0-----:R-:W-:Y:S01]  /*189f0*/  IMAD R24, R23, UR4, RZ ;  /* 0x0000000417187c24 */ /* 0x001fe2000f8e02ff */
[----:B------:R-:W-:Y:S01]  /*18a00*/  ISETP.GT.U32.AND P5, PT, R8, R17, PT ;  /* 0x000000110800720c */ /* 0x000fe20003fa4070 */
[----:B------:R-:W-:Y:S01]  /*18a10*/  @!P6 IMAD.IADD R10, R10, 0x1, -R8 ;  /* 0x000000010a0ae824 */ /* 0x000fe200078e0a08 */
[----:B------:R-:W-:-:S03]  /*18a20*/  PRMT R0, RZ, 0x7610, R0 ;  /* 0x00007610ff007816 */ /* 0x000fc60000000000 */
[----:B------:R-:W-:Y:S01]  /*18a30*/  @!P1 IMAD.IADD R15, R15, 0x1, -R8 ;  /* 0x000000010f0f9824 */ /* 0x000fe200078e0a08 */
[----:B----4-:R-:W-:Y:S01]  /*18a40*/  ISETP.GE.AND P1, PT, R19, RZ, PT ;  /* 0x000000ff1300720c */ /* 0x010fe20003f26270 */
[----:B------:R-:W0:Y:S01]  /*18a50*/  LDCU UR4, c[0x0][0x3b0] ;  /* 0x00007600ff0477ac */ /* 0x000e220008000800 */
[----:B--2---:R-:W-:Y:S01]  /*18a60*/  PRMT R14, RZ, 0x7610, R14 ;  /* 0x00007610ff0e7816 */ /* 0x004fe2000000000e */
[----:B---3--:R1:W-:Y:S02]  /*18a70*/  STL [R1+0xe7c], R22 ;  /* 0x000e7c1601007387 */ /* 0x0083e40000100800 */
[----:B-1----:R-:W-:Y:S01]  /*18a80*/  IMAD.MOV.U32 R22, RZ, RZ, R16 ;  /* 0x000000ffff167224 */ /* 0x002fe200078e0010 */
[----:B------:R-:W-:-:S04]  /*18a90*/  IADD3 R16, P6, PT, R24, R7, RZ ;  /* 0x0000000718107210 */ /* 0x000fc80007fde0ff */
[----:B------:R-:W-:Y:S01]  /*18aa0*/  LEA.HI.X.SX32 R19, R24, R6, 0x1, P6 ;  /* 0x0000000618137211 */ /* 0x000fe200030f0eff */
[----:B------:R-:W-:-:S04]  /*18ab0*/  @P0 IMAD.MOV.U32 R24, RZ, RZ, R16 ;  /* 0x000000ffff180224 */ /* 0x000fc800078e0010 */
[----:B------:R-:W-:-:S05]  /*18ac0*/  @P0 IMAD.MOV.U32 R25, RZ, RZ, R19 ;  /* 0x000000ffff190224 */ /* 0x000fca00078e0013 */
[----:B------:R1:W2:Y:S01]  /*18ad0*/  @P0 LDG.E.U8 R14, desc[UR18][R24.64] ;  /* 0x00000012180e0981 */ /* 0x0002a2000c1e1100 */
[----:B------:R-:W-:-:S05]  /*18ae0*/  @!P3 IMAD.MOV R22, RZ, RZ, -R22 ;  /* 0x000000ffff16b224 */ /* 0x000fca00078e0a16 */
[----:B------:R-:W-:Y:S01]  /*18af0*/  SEL R22, R11, R22, !P4 ;  /* 0x000000160b167207 */ /* 0x000fe20006000000 */
[----:B------:R-:W-:-:S04]  /*18b00*/  @!P5 IMAD.IADD R17, R17, 0x1, -R8 ;  /* 0x000000011111d824 */ /* 0x000fc800078e0a08 */
[----:B------:R-:W-:Y:S01]  /*18b10*/  IMAD R22, R22, UR5, RZ ;  /* 0x0000000516167c24 */ /* 0x000fe2000f8e02ff */
[----:B------:R-:W-:Y:S01]  /*18b20*/  ISETP.GT.U32.AND P5, PT, R8, R17, PT ;  /* 0x000000110800720c */ /* 0x000fe20003fa4070 */
[----:B------:R-:W-:Y:S01]  /*18b30*/  IMAD.MOV.U32 R23, RZ, RZ, R15 ;  /* 0x000000ffff177224 */ /* 0x000fe200078e000f */
[----:B------:R-:W-:Y:S01]  /*18b40*/  ISETP.GE.AND P3, PT, R13, RZ, PT ;  /* 0x000000ff0d00720c */ /* 0x000fe20003f66270 */
[----:B------:R-:W3:Y:S01]  /*18b50*/  LDCU UR5, c[0x0][0x3b0] ;  /* 0x00007600ff0577ac */ /* 0x000ee20008000800 */
[C---:B------:R-:W-:Y:S01]  /*18b60*/  IADD3 R15, P6, PT, R22.reuse, R7, RZ ;  /* 0x00000007160f7210 */ /* 0x040fe20007fde0ff */
[----:B------:R-:W4:Y:S04]  /*18b70*/  LDL R13, [R1+0x10a4] ;  /* 0x0010a400010d7983 */ /* 0x000f280000100800 */
[----:B------:R0:W-:Y:S01]  /*18b80*/  STL [R1+0x3a0], R16 ;  /* 0x0003a01001007387 */ /* 0x0001e20000100800 */
[----:B-1----:R-:W-:Y:S01]  /*18b90*/  @P0 IMAD.MOV.U32 R24, RZ, RZ, R15 ;  /* 0x000000ffff180224 */ /* 0x002fe200078e000f */
[----:B0-----:R-:W-:-:S02]  /*18ba0*/  LEA.HI.X.SX32 R16, R22, R6, 0x1, P6 ;  /* 0x0000000616107211 */ /* 0x001fc400030f0eff */
[----:B------:R-:W-:-:S03]  /*18bb0*/  @!P5 IMAD.IADD R17, R17, 0x1, -R8 ;  /* 0x000000011111d824 */ /* 0x000fc600078e0a08 */
[----:B------:R-:W-:Y:S01]  /*18bc0*/  @P0 IMAD.MOV.U32 R25, RZ, RZ, R16 ;  /* 0x000000ffff190224 */ /* 0x000fe200078e0010 */
[----:B------:R-:W-:Y:S01]  /*18bd0*/  STL [R1+0x39c], R19 ;  /* 0x00039c1301007387 */ /* 0x000fe20000100800 */
[----:B------:R-:W-:-:S03]  /*18be0*/  IMAD.MOV.U32 R22, RZ, RZ, R17 ;  /* 0x000000ffff167224 */ /* 0x000fc600078e0011 */
[----:B------:R0:W3:Y:S04]  /*18bf0*/  @P0 LDG.E.U8 R0, desc[UR18][R24.64] ;  /* 0x0000001218000981 */ /* 0x0000e8000c1e1100 */
[----:B--2---:R1:W-:Y:S04]  /*18c00*/  STL [R1+0xe78], R14 ;  /* 0x000e780e01007387 */ /* 0x0043e80000100800 */
[----:B-1----:R-:W2:Y:S04]  /*18c10*/  LDL.LU R14, [R1+0x24] ;  /* 0x00002400010e7983 */ /* 0x002ea80000300800 */
[----:B------:R1:W-:Y:S04]  /*18c20*/  STL [R1+0x3c0], R15 ;  /* 0x0003c00f01007387 */ /* 0x0003e80000100800 */
[----:B------:R0:W-:Y:S04]  /*18c30*/  STL [R1+0x3bc], R16 ;  /* 0x0003bc1001007387 */ /* 0x0001e80000100800 */
[----:B------:R-:W2:Y:S01]  /*18c40*/  LDL R17, [R1+0x10a0] ;  /* 0x0010a00001117983 */ /* 0x000ea20000100800 */
[C---:B------:R-:W-:Y:S01]  /*18c50*/  ISETP.GT.U32.AND P5, PT, R8.reuse, R20, PT ;  /* 0x000000140800720c */ /* 0x040fe20003fa4070 */
[----:B------:R-:W-:Y:S01]  /*18c60*/  @!P3 IMAD.MOV R23, RZ, RZ, -R23 ;  /* 0x000000ffff17b224 */ /* 0x000fe200078e0a17 */
[----:B------:R-:W-:-:S02]  /*18c70*/  ISETP.GT.U32.AND P3, PT, R8, R10, PT ;  /* 0x0000000a0800720c */ /* 0x000fc40003f64070 */
[----:B------:R-:W-:Y:S01]  /*18c80*/  ISETP.GT.U32.AND P6, PT, R8, R12, PT ;  /* 0x0000000c0800720c */ /* 0x000fe20003fc4070 */
[----:B------:R-:W-:Y:S01]  /*18c90*/  @!P1 IMAD.MOV R22, RZ, RZ, -R22 ;  /* 0x000000ffff169224 */ /* 0x000fe200078e0a16 */
[----:B0-----:R-:W-:Y:S01]  /*18ca0*/  SEL R24, R11, R23, !P4 ;  /* 0x000000170b187207 */ /* 0x001fe20006000000 */
[----:B-1----:R-:W2:Y:S01]  /*18cb0*/  LDL R15, [R1+0x1114] ;  /* 0x00111400010f7983 */ /* 0x002ea20000100800 */
[----:B----4-:R-:W-:-:S05]  /*18cc0*/  ISETP.GE.AND P1, PT, R13, RZ, PT ;  /* 0x000000ff0d00720c */ /* 0x010fca0003f26270 */
[--C-:B------:R-:W-:Y:S01]  /*18cd0*/  @!P5 IMAD.IADD R20, R20, 0x1, -R8.reuse ;  /* 0x000000011414d824 */ /* 0x100fe200078e0a08 */
[----:B------:R-:W-:Y:S01]  /*18ce0*/  SEL R23, R11, R22, !P4 ;  /* 0x000000160b177207 */ /* 0x000fe20006000000 */
[----:B------:R-:W-:Y:S01]  /*18cf0*/  IMAD R24, R24, UR12, RZ ;  /* 0x0000000c18187c24 */ /* 0x000fe2000f8e02ff */
[----:B------:R-:W4:Y:S01]  /*18d00*/  LDL.LU R13, [R1+0x28] ;  /* 0x00002800010d7983 */ /* 0x000f220000300800 */
[--C-:B------:R-:W-:Y:S01]  /*18d10*/  @!P3 IMAD.IADD R10, R10, 0x1, -R8.reuse ;  /* 0x000000010a0ab824 */ /* 0x100fe200078e0a08 */
[----:B------:R-:W-:Y:S01]  /*18d20*/  ISETP.GT.U32.AND P5, PT, R8, R20, PT ;  /* 0x000000140800720c */ /* 0x000fe20003fa4070 */
[----:B------:R-:W-:Y:S01]  /*18d30*/  @!P6 IMAD.IADD R12, R12, 0x1, -R8 ;  /* 0x000000010c0ce824 */ /* 0x000fe200078e0a08 */
[-C--:B------:R-:W-:Y:S01]  /*18d40*/  IADD3 R19, P6, PT, R24, R7.reuse, RZ ;  /* 0x0000000718137210 */ /* 0x080fe20007fde0ff */
[----:B------:R-:W-:Y:S01]  /*18d50*/  IMAD.MOV.U32 R22, RZ, RZ, R10 ;  /* 0x000000ffff167224 */ /* 0x000fe200078e000a */
[----:B------:R-:W4:Y:S01]  /*18d60*/  LDL.LU R16, [R1+0x2c] ;  /* 0x00002c0001107983 */ /* 0x000f220000300800 */
[----:B------:R-:W-:Y:S01]  /*18d70*/  IMAD R23, R23, UR4, RZ ;  /* 0x0000000417177c24 */ /* 0x000fe2000f8e02ff */
[----:B------:R-:W-:Y:S01]  /*18d80*/  PRMT R18, RZ, 0x7610, R18 ;  /* 0x00007610ff127816 */ /* 0x000fe20000000012 */
[----:B------:R-:W-:Y:S01]  /*18d90*/  @!P1 IMAD.MOV R22, RZ, RZ, -R22 ;  /* 0x000000ffff169224 */ /* 0x000fe200078e0a16 */
[----:B------:R-:W-:Y:S01]  /*18da0*/  STL [R1+0x3c8], R19 ;  /* 0x0003c81301007387 */ /* 0x000fe20000100800 */
[----:B------:R-:W-:Y:S01]  /*18db0*/  PRMT R25, RZ, 0x7610, R25 ;  /* 0x00007610ff197816 */ /* 0x000fe20000000019 */
[----:B------:R-:W0:Y:S01]  /*18dc0*/  LDCU UR4, c[0x0][0x3b0] ;  /* 0x00007600ff0477ac */ /* 0x000e220008000800 */
[----:B------:R-:W-:Y:S01]  /*18dd0*/  IADD3 R10, P1, PT, R23, R7, RZ ;  /* 0x00000007170a7210 */ /* 0x000fe20007f3e0ff */
[----:B---3--:R1:W-:Y:S01]  /*18de0*/  STL [R1+0xe74], R0 ;  /* 0x000e740001007387 */ /* 0x0083e20000100800 */
[----:B------:R-:W-:Y:S01]  /*18df0*/  @!P5 IMAD.IADD R20, R20, 0x1, -R8 ;  /* 0x000000011414d824 */ /* 0x000fe200078e0a08 */
[----:B------:R-:W3:Y:S01]  /*18e00*/  LDCU UR12, c[0x0][0x3b0] ;  /* 0x00007600ff0c77ac */ /* 0x000ee20008000800 */
[----:B-1----:R-:W-:-:S02]  /*18e10*/  LEA.HI.X.SX32 R0, R24, R6, 0x1, P6 ;  /* 0x0000000618007211 */ /* 0x002fc400030f0eff */
[----:B------:R-:W-:Y:S01]  /*18e20*/  SEL R24, R11, R22, !P4 ;  /* 0x000000160b187207 */ /* 0x000fe20006000000 */
[----:B------:R-:W-:Y:S01]  /*18e30*/  @P0 IMAD.MOV.U32 R22, RZ, RZ, R19 ;  /* 0x000000ffff160224 */ /* 0x000fe200078e0013 */
[----:B--2---:R-:W-:Y:S02]  /*18e40*/  ISETP.GE.AND P5, PT, R17, RZ, PT ;  /* 0x000000ff1100720c */ /* 0x004fe40003fa6270 */
[----:B------:R-:W-:Y:S01]  /*18e50*/  LEA.HI.X.SX32 R17, R23, R6, 0x1, P1 ;  /* 0x0000000617117211 */ /* 0x000fe200008f0eff */
[----:B------:R-:W-:-:S05]  /*18e60*/  @P0 IMAD.MOV.U32 R23, RZ, RZ, R0 ;  /* 0x000000ffff170224 */ /* 0x000fca00078e0000 */
[----:B------:R1:W2:Y:S04]  /*18e70*/  @P0 LDG.E.U8 R18, desc[UR18][R22.64] ;  /* 0x0000001216120981 */ /* 0x0002a8000c1e1100 */
[----:B------:R-:W-:Y:S04]  /*18e80*/  STL [R1+0x3d0], R10 ;  /* 0x0003d00a01007387 */ /* 0x000fe80000100800 */
[----:B------:R0:W-:Y:S01]  /*18e90*/  STL [R1+0x3c4], R0 ;  /* 0x0003c40001007387 */ /* 0x0001e20000100800 */
[----:B-1----:R-:W-:Y:S02]  /*18ea0*/  @P0 IMAD.MOV.U32 R22, RZ, RZ, R10 ;  /* 0x000000ffff160224 */ /* 0x002fe400078e000a */
[----:B------:R-:W-:-:S05]  /*18eb0*/  @P0 IMAD.MOV.U32 R23, RZ, RZ, R17 ;  /* 0x000000ffff170224 */ /* 0x000fca00078e0011 */
[----:B------:R1:W3:Y:S04]  /*18ec0*/  @P0 LDG.E.U8 R25, desc[UR18][R22.64] ;  /* 0x0000001216190981 */ /* 0x0002e8000c1e1100 */
[----:B0-----:R-:W3:Y:S04]  /*18ed0*/  LDL.LU R0, [R1+0x1414] ;  /* 0x0014140001007983 */ /* 0x001ee80000300800 */
[----:B------:R-:W3:Y:S04]  /*18ee0*/  LDL.LU R19, [R1+0x1410] ;  /* 0x0014100001137983 */ /* 0x000ee80000300800 */
[----:B------:R-:W-:Y:S04]  /*18ef0*/  STL [R1+0x3cc], R17 ;  /* 0x0003cc1101007387 */ /* 0x000fe80000100800 */
[----:B--2---:R0:W-:Y:S04]  /*18f00*/  STL [R1+0xe70], R18 ;  /* 0x000e701201007387 */ /* 0x0041e80000100800 */
[----:B0-----:R-:W2:Y:S04]  /*18f10*/  LDL.LU R18, [R1+0x140c] ;  /* 0x00140c0001127983 */ /* 0x001ea80000300800 */
[----:B------:R-:W2:Y:S01]  /*18f20*/  LDL.LU R17, [R1+0x1408] ;  /* 0x0014080001117983 */ /* 0x000ea20000300800 */
[----:B------:R-:W-:Y:S01]  /*18f30*/  ISETP.GT.U32.AND P3, PT, R8, R12, PT ;  /* 0x0000000c0800720c */ /* 0x000fe20003f64070 */
[----:B-1----:R-:W-:Y:S01]  /*18f40*/  IMAD.MOV.U32 R22, RZ, RZ, R20 ;  /* 0x000000ffff167224 */ /* 0x002fe200078e0014 */
[----:B------:R-:W-:Y:S01]  /*18f50*/  ISETP.GE.AND P6, PT, R15, RZ, PT ;  /* 0x000000ff0f00720c */ /* 0x000fe20003fc6270 */
[----:B------:R-:W-:Y:S01]  /*18f60*/  IMAD R24, R24, UR5, RZ ;  /* 0x0000000518187c24 */ /* 0x000fe2000f8e02ff */
[----:B------:R-:W4:Y:S01]  /*18f70*/  LDL R10, [R1+0x1120] ;  /* 0x00112000010a7983 */ /* 0x000f220000100800 */
[----:B------:R-:W-:Y:S01]  /*18f80*/  @!P5 IMAD.MOV R22, RZ, RZ, -R22 ;  /* 0x000000ffff16d224 */ /* 0x000fe200078e0a16 */
[----:B------:R-:W-:Y:S01]  /*18f90*/  ISETP.GT.U32.AND P1, PT, R8, R14, PT ;  /* 0x0000000e0800720c */ /* 0x000fe20003f24070 */
[----:B------:R-:W0:Y:S01]  /*18fa0*/  LDCU UR5, c[0x0][0x3b0] ;  /* 0x00007600ff0577ac */ /* 0x000e220008000800 */
[----:B------:R-:W-:Y:S01]  /*18fb0*/  IADD3 R20, P5, PT, R24, R7, RZ ;  /* 0x0000000718147210 */ /* 0x000fe20007fbe0ff */
[----:B------:R-:W4:Y:S01]  /*18fc0*/  LDL.LU R15, [R1+0x30] ;  /* 0x00003000010f7983 */ /* 0x000f220000300800 */
[----:B------:R-:W-:-:S03]  /*18fd0*/  SEL R23, R11, R22, !P4 ;  /* 0x000000160b177207 */ /* 0x000fc60006000000 */
[----:B------:R-:W-:Y:S01]  /*18fe0*/  @!P3 IMAD.IADD R12, R12, 0x1, -R8 ;  /* 0x000000010c0cb824 */ /* 0x000fe200078e0a08 */
[----:B------:R-:W-:Y:S03]  /*18ff0*/  STL [R1+0x3d8], R20 ;  /* 0x0003d81401007387 */ /* 0x000fe60000100800 */
[----:B------:R-:W-:Y:S01]  /*19000*/  IMAD.MOV.U32 R22, RZ, RZ, R12 ;  /* 0x000000ffff167224 */ /* 0x000fe200078e000c */
[----:B---3--:R1:W-:Y:S01]  /*19010*/  STL [R1+0xe6c], R25 ;  /* 0x000e6c1901007387 */ /* 0x0083e20000100800 */
[----:B------:R-:W-:Y:S01]  /*19020*/  IMAD R23, R23, UR13, RZ ;  /* 0x0000000d17177c24 */ /* 0x000fe2000f8e02ff */
[----:B------:R-:W-:Y:S01]  /*19030*/  PRMT R19, RZ, 0x7610, R19 ;  /* 0x00007610ff137816 */ /* 0x000fe20000000013 */
[----:B------:R-:W-:Y:S01]  /*19040*/  @!P6 IMAD.MOV R22, RZ, RZ, -R22 ;  /* 0x000000ffff16e224 */ /* 0x000fe200078e0a16 */
[----:B------:R-:W3:Y:S01]  /*19050*/  LDL.LU R12, [R1+0x1404] ;  /* 0x00140400010c7983 */ /* 0x000ee20000300800 */
[----:B--2---:R-:W-:Y:S01]  /*19060*/  PRMT R17, RZ, 0x7610, R17 ;  /* 0x00007610ff117816 */ /* 0x004fe20000000011 */
[----:B------:R-:W-:Y:S01]  /*19070*/  @!P1 IMAD.IADD R14, R14, 0x1, -R8 ;  /* 0x000000010e0e9824 */ /* 0x000fe200078e0a08 */
[----:B-1----:R-:W-:Y:S01]  /*19080*/  LEA.HI.X.SX32 R25, R24, R6, 0x1, P5 ;  /* 0x0000000618197211 */ /* 0x002fe200028f0eff */
[----:B------:R-:W-:Y:S01]  /*19090*/  @P0 IMAD.MOV.U32 R24, RZ, RZ, R20 ;  /* 0x000000ffff180224 */ /* 0x000fe200078e0014 */
[----:B------:R-:W-:Y:S01]  /*190a0*/  SEL R22, R11, R22, !P4 ;  /* 0x000000160b167207 */ /* 0x000fe20006000000 */
[----:B------:R-:W1:Y:S02]  /*190b0*/  LDCU UR13, c[0x0][0x3b0] ;  /* 0x00007600ff0d77ac */ /* 0x000e640008000800 */
[----:B------:R2:W-:Y:S04]  /*190c0*/  STL [R1+0x3d4], R25 ;  /* 0x0003d41901007387 */ /* 0x0005e80000100800 */
[----:B------:R2:W3:Y:S01]  /*190d0*/  @P0 LDG.E.U8 R17, desc[UR18][R24.64] ;  /* 0x0000001218110981 */ /* 0x0004e2000c1e1100 */
[----:B----4-:R-:W-:-:S02]  /*190e0*/  ISETP.GT.U32.AND P3, PT, R8, R13, PT ;  /* 0x0000000d0800720c */ /* 0x010fc40003f64070 */
[----:B------:R-:W-:Y:S01]  /*190f0*/  ISETP.GT.U32.AND P1, PT, R8, R14, PT ;  /* 0x0000000e0800720c */ /* 0x000fe20003f24070 */
[----:B------:R-:W4:Y:S01]  /*19100*/  LDL R20, [R1+0x10e8] ;  /* 0x0010e80001147983 */ /* 0x000f220000100800 */
[C---:B--2---:R-:W-:Y:S01]  /*19110*/  IADD3 R25, P6, PT, R23.reuse, R7, RZ ;  /* 0x0000000717197210 */ /* 0x044fe20007fde0ff */
[----:B------:R-:W-:Y:S01]  /*19120*/  IMAD R24, R22, UR4, RZ ;  /* 0x0000000416187c24 */ /* 0x000fe2000f8e02ff */
[----:B---3--:R-:W-:Y:S01]  /*19130*/  PRMT R12, RZ, 0x7610, R12 ;  /* 0x00007610ff0c7816 */ /* 0x008fe2000000000c */
[----:B------:R-:W2:Y:S01]  /*19140*/  LDCU UR4, c[0x0][0x3b0] ;  /* 0x00007600ff0477ac */ /* 0x000ea20008000800 */
[----:B------:R-:W-:Y:S01]  /*19150*/  LEA.HI.X.SX32 R23, R23, R6, 0x1, P6 ;  /* 0x0000000617177211 */ /* 0x000fe200030f0eff */
[----:B------:R-:W-:-:S05]  /*19160*/  @P0 IMAD.MOV.U32 R22, RZ, RZ, R25 ;  /* 0x000000ffff160224 */ /* 0x000fca00078e0019 */
[----:B------:R3:W2:Y:S01]  /*19170*/  @P0 LDG.E.U8 R19, desc[UR18][R22.64] ;  /* 0x0000001216130981 */ /* 0x0006a2000c1e1100 */
[--C-:B------:R-:W-:Y:S01]  /*19180*/  @!P3 IMAD.IADD R13, R13, 0x1, -R8.reuse ;  /* 0x000000010d0db824 */ /* 0x100fe200078e0a08 */
[----:B------:R-:W-:Y:S01]  /*19190*/  ISETP.GE.AND P3, PT, R10, RZ, PT ;  /* 0x000000ff0a00720c */ /* 0x000fe20003f66270 */
[----:B------:R-:W-:-:S04]  /*191a0*/  @!P1 IMAD.IADD R14, R14, 0x1, -R8 ;  /* 0x000000010e0e9824 */ /* 0x000fc800078e0a08 */
[----:B---3--:R-:W-:Y:S01]  /*191b0*/  IMAD.MOV.U32 R22, RZ, RZ, R14 ;  /* 0x000000ffff167224 */ /* 0x008fe200078e000e */
[----:B------:R-:W-:-:S07]  /*191c0*/  IADD3 R14, P1, PT, R24, R7, RZ ;  /* 0x00000007180e7210 */ /* 0x000fce0007f3e0ff */
[----:B------:R-:W-:Y:S01]  /*191d0*/  @!P3 IMAD.MOV R22, RZ, RZ, -R22 ;  /* 0x000000ffff16b224 */ /* 0x000fe200078e0a16 */
[----:B------:R3:W-:Y:S04]  /*191e0*/  STL [R1+0xe68], R17 ;  /* 0x000e681101007387 */ /* 0x0007e80000100800 */
[----:B---3--:R-:W3:Y:S04]  /*191f0*/  LDL.LU R17, [R1+0x44] ;  /* 0x0000440001117983 */ /* 0x008ee80000300800 */
[----:B------:R-:W3:Y:S04]  /*19200*/  LDL.LU R10, [R1+0x40] ;  /* 0x00004000010a7983 */ /* 0x000ee80000300800 */
[----:B------:R0:W-:Y:S04]  /*19210*/  STL [R1+0x3e0], R25 ;  /* 0x0003e01901007387 */ /* 0x0001e80000100800 */
[----:B------:R-:W-:Y:S04]  /*19220*/  STL [R1+0x3dc], R23 ;  /* 0x0003dc1701007387 */ /* 0x000fe80000100800 */
[----:B0-----:R-:W3:Y:S04]  /*19230*/  LDL R25, [R1+0x10f8] ;  /* 0x0010f80001197983 */ /* 0x001ee80000100800 */
[----:B------:R-:W-:Y:S04]  /*19240*/  STL [R1+0x400], R14 ;  /* 0x0004000e01007387 */ /* 0x000fe80000100800 */
[----:B--2---:R0:W-:Y:S02]  /*19250*/  STL [R1+0xe64], R19 ;  /* 0x000e641301007387 */ /* 0x0041e40000100800 */
[----:B0-----:R-:W-:-:S02]  /*19260*/  LEA.HI.X.SX32 R19, R24, R6, 0x1, P1 ;  /* 0x0000000618137211 */ /* 0x001fc400008f0eff */
[----:B------:R-:W-:Y:S01]  /*19270*/  SEL R24, R11, R22, !P4 ;  /* 0x000000160b187207 */ /* 0x000fe20006000000 */
[----:B------:R-:W-:Y:S02]  /*19280*/  @P0 IMAD.MOV.U32 R22, RZ, RZ, R14 ;  /* 0x000000ffff160224 */ /* 0x000fe400078e000e */
        /* <DEDUP_REMOVED lines=13> */
[----:B0-----:R-:W4:Y:S02]  /*19360*/  LDL R19, [R1+0x1090] ;  /* 0x0010900001137983 */ /* 0x001f240000100800 */
[----:B------:R-:W-:-:S02]  /*19370*/  @!P6 IMAD.IADD R16, R16, 0x1, -R8 ;  /* 0x000000011010e824 */ /* 0x000fc400078e0a08 */
[----:B------:R-:W4:Y:S01]  /*19380*/  LDL.LU R20, [R1+0x54] ;  /* 0x0000540001147983 */ /* 0x000f220000300800 */
[----:B------:R-:W-:Y:S02]  /*19390*/  IMAD.MOV.U32 R23, RZ, RZ, R13 ;  /* 0x000000ffff177224 */ /* 0x000fe400078e000d */
[----:B------:R-:W-:Y:S01]  /*193a0*/  @!P3 IMAD.IADD R15, R15, 0x1, -R8 ;  /* 0x000000010f0fb824 */ /* 0x000fe200078e0a08 */
[----:B------:R-:W-:Y:S02]  /*193b0*/  PRMT R22, RZ, 0x7610, R22 ;  /* 0x00007610ff167816 */ /* 0x000fe40000000016 */
[----:B---3--:R-:W-:Y:S01]  /*193c0*/  ISETP.GE.AND P3, PT, R25, RZ, PT ;  /* 0x000000ff1900720c */ /* 0x008fe20003f66270 */
        /* <DEDUP_REMOVED lines=23> */
[----:B--2---:R-:W-:Y:S01]  /*19540*/  IMAD.MOV.U32 R22, RZ, RZ, R16 ;  /* 0x000000ffff167224 */ /* 0x004fe200078e0010 */
[----:B------:R-:W-:-:S04]  /*19550*/  IADD3 R16, P6, PT, R24, R7, RZ ;  /* 0x0000000718107210 */ /* 0x000fc80007fde0ff */
[----:B------:R-:W-:Y:S01]  /*19560*/  LEA.HI.X.SX32 R19, R24, R6, 0x1, P6 ;  /* 0x0000000618137211 */ /* 0x000fe200030f0eff */
[----:B------:R-:W-:-:S04]  /*19570*/  @P0 IMAD.MOV.U32 R24, RZ, RZ, R16 ;  /* 0x000000ffff180224 */ /* 0x000fc800078e0010 */
[----:B------:R-:W-:-:S05]  /*19580*/  @P0 IMAD.MOV.U32 R25, RZ, RZ, R19 ;  /* 0x000000ffff190224 */ /* 0x000fca00078e0013 */
[----:B------:R2:W3:Y:S01]  /*19590*/  @P0 LDG.E.U8 R13, desc[UR18][R24.64] ;  /* 0x00000012180d0981 */ /* 0x0004e2000c1e1100 */
[----:B------:R-:W-:-:S05]  /*195a0*/  @!P3 IMAD.MOV R22, RZ, RZ, -R22 ;  /* 0x000000ffff16b224 */ /* 0x000fca00078e0a16 */
[----:B------:R-:W-:Y:S01]  /*195b0*/  SEL R22, R11, R22, !P4 ;  /* 0x000000160b167207 */ /* 0x000fe20006000000 */
[----:B------:R-:W-:-:S04]  /*195c0*/  @!P5 IMAD.IADD R17, R17, 0x1, -R8 ;  /* 0x000000011111d824 */ /* 0x000fc800078e0a08 */
[----:B------:R-:W-:Y:S01]  /*195d0*/  IMAD R22, R22, UR5, RZ ;  /* 0x0000000516167c24 */ /* 0x000fe2000f8e02ff */
[----:B------:R-:W-:Y:S01]  /*195e0*/  ISETP.GT.U32.AND P5, PT, R8, R17, PT ;  /* 0x000000110800720c */ /* 0x000fe20003fa4070 */
[----:B------:R-:W-:Y:S01]  /*195f0*/  IMAD.MOV.U32 R23, RZ, RZ, R15 ;  /* 0x000000ffff177224 */ /* 0x000fe200078e000f */
[----:B------:R-:W-:Y:S01]  /*19600*/  ISETP.GE.AND P3, PT, R14, RZ, PT ;  /* 0x000000ff0e00720c */ /* 0x000fe20003f66270 */
[----:B------:R-:W4:Y:S01]  /*19610*/  LDCU UR5, c[0x0][0x3b0] ;  /* 0x00007600ff0577ac */ /* 0x000f220008000800 */
[C---:B------:R-:W-:Y:S01]  /*19620*/  IADD3 R15, P6, PT, R22.reuse, R7, RZ ;  /* 0x00000007160f7210 */ /* 0x040fe20007fde0ff */
[----:B------:R-:W4:Y:S04]  /*19630*/  LDL R14, [R1+0x10ac] ;  /* 0x0010ac00010e7983 */ /* 0x000f280000100800 */
[----:B------:R0:W-:Y:S01]  /*19640*/  STL [R1+0x410], R16 ;  /* 0x0004101001007387 */ /* 0x0001e20000100800 */
[----:B--2---:R-:W-:Y:S01]  /*19650*/  @P0 IMAD.MOV.U32 R24, RZ, RZ, R15 ;  /* 0x000000ffff180224 */ /* 0x004fe200078e000f */
[----:B0-----:R-:W-:-:S02]  /*19660*/  LEA.HI.X.SX32 R16, R22, R6, 0x1, P6 ;  /* 0x0000000616107211 */ /* 0x001fc400030f0eff */
[----:B------:R-:W-:-:S03]  /*19670*/  @!P5 IMAD.IADD R17, R17, 0x1, -R8 ;  /* 0x000000011111d824 */ /* 0x000fc600078e0a08 */
[----:B------:R-:W-:Y:S01]  /*19680*/  @P0 IMAD.MOV.U32 R25, RZ, RZ, R16 ;  /* 0x000000ffff190224 */ /* 0x000fe200078e0010 */
[----:B------:R-:W-:Y:S01]  /*19690*/  STL [R1+0x40c], R19 ;  /* 0x00040c1301007387 */ /* 0x000fe20000100800 */
[----:B------:R-:W-:-:S03]  /*196a0*/  IMAD.MOV.U32 R22, RZ, RZ, R17 ;  /* 0x000000ffff167224 */ /* 0x000fc600078e0011 */
[----:B------:R0:W2:Y:S04]  /*196b0*/  @P0 LDG.E.U8 R0, desc[UR18][R24.64] ;  /* 0x0000001218000981 */ /* 0x0000a8000c1e1100 */
[----:B---3--:R3:W-:Y:S04]  /*196c0*/  STL [R1+0xe58], R13 ;  /* 0x000e580d01007387 */ /* 0x0087e80000100800 */
[----:B---3--:R-:W3:Y:S04]  /*196d0*/  LDL.LU R13, [R1+0x80] ;  /* 0x00008000010d7983 */ /* 0x008ee80000300800 */
[----:B------:R0:W-:Y:S04]  /*196e0*/  STL [R1+0x418], R15 ;  /* 0x0004180f01007387 */ /* 0x0001e80000100800 */
[----:B------:R0:W-:Y:S04]  /*196f0*/  STL [R1+0x414], R16 ;  /* 0x0004141001007387 */ /* 0x0001e80000100800 */
[----:B------:R-:W3:Y:S01]  /*19700*/  LDL R17, [R1+0x1074] ;  /* 0x0010740001117983 */ /* 0x000ee20000100800 */
[C---:B------:R-:W-:Y:S01]  /*19710*/  ISETP.GT.U32.AND P5, PT, R8.reuse, R20, PT ;  /* 0x000000140800720c */ /* 0x040fe20003fa4070 */
[----:B------:R-:W-:Y:S01]  /*19720*/  @!P3 IMAD.MOV R23, RZ, RZ, -R23 ;  /* 0x000000ffff17b224 */ /* 0x000fe200078e0a17 */
[----:B------:R-:W-:-:S02]  /*19730*/  ISETP.GT.U32.AND P3, PT, R8, R10, PT ;  /* 0x0000000a0800720c */ /* 0x000fc40003f64070 */
[----:B------:R-:W-:Y:S01]  /*19740*/  ISETP.GT.U32.AND P6, PT, R8, R12, PT ;  /* 0x0000000c0800720c */ /* 0x000fe20003fc4070 */
[----:B------:R-:W-:Y:S01]  /*19750*/  @!P1 IMAD.MOV R22, RZ, RZ, -R22 ;  /* 0x000000ffff169224 */ /* 0x000fe200078e0a16 */
[----:B0-----:R-:W-:Y:S01]  /*19760*/  SEL R24, R11, R23, !P4 ;  /* 0x000000170b187207 */ /* 0x001fe20006000000 */
[----:B------:R-:W3:Y:S01]  /*19770*/  LDL R15, [R1+0x107c] ;  /* 0x00107c00010f7983 */ /* 0x000ee20000100800 */
        /* <DEDUP_REMOVED lines=18> */
[----:B--2---:R2:W-:Y:S01]  /*198a0*/  STL [R1+0xe54], R0 ;  /* 0x000e540001007387 */ /* 0x0045e20000100800 */
[----:B------:R-:W-:Y:S01]  /*198b0*/  @!P5 IMAD.IADD R20, R20, 0x1, -R8 ;  /* 0x000000011414d824 */ /* 0x000fe200078e0a08 */
[----:B------:R-:W0:Y:S01]  /*198c0*/  LDCU UR12, c[0x0][0x3b0] ;  /* 0x00007600ff0c77ac */ /* 0x000e220008000800 */
[----:B--2---:R-:W-:-:S02]  /*198d0*/  LEA.HI.X.SX32 R0, R24, R6, 0x1, P6 ;  /* 0x0000000618007211 */ /* 0x004fc400030f0eff */
[----:B------:R-:W-:Y:S01]  /*198e0*/  SEL R24, R11, R22, !P4 ;  /* 0x000000160b187207 */ /* 0x000fe20006000000 */
[----:B------:R-:W-:Y:S01]  /*198f0*/  @P0 IMAD.MOV.U32 R22, RZ, RZ, R19 ;  /* 0x000000ffff160224 */ /* 0x000fe200078e0013 */
[----:B---3--:R-:W-:Y:S02]  /*19900*/  ISETP.GE.AND P5, PT, R17, RZ, PT ;  /* 0x000000ff1100720c */ /* 0x008fe40003fa6270 */
[----:B------:R-:W-:Y:S01]  /*19910*/  LEA.HI.X.SX32 R17, R23, R6, 0x1, P1 ;  /* 0x0000000617117211 */ /* 0x000fe200008f0eff */
[----:B------:R-:W-:-:S05]  /*19920*/  @P0 IMAD.MOV.U32 R23, RZ, RZ, R0 ;  /* 0x000000ffff170224 */ /* 0x000fca00078e0000 */
[----:B------:R2:W3:Y:S04]  /*19930*/  @P0 LDG.E.U8 R18, desc[UR18][R22.64] ;  /* 0x0000001216120981 */ /* 0x0004e8000c1e1100 */
[----:B------:R-:W-:Y:S04]  /*19940*/  STL [R1+0x440], R10 ;  /* 0x0004400a01007387 */ /* 0x000fe80000100800 */
[----:B------:R0:W-:Y:S01]  /*19950*/  STL [R1+0x41c], R0 ;  /* 0x00041c0001007387 */ /* 0x0001e20000100800 */
[----:B--2---:R-:W-:Y:S02]  /*19960*/  @P0 IMAD.MOV.U32 R22, RZ, RZ, R10 ;  /* 0x000000ffff160224 */ /* 0x004fe400078e000a */
[----:B------:R-:W-:-:S05]  /*19970*/  @P0 IMAD.MOV.U32 R23, RZ, RZ, R17 ;  /* 0x000000ffff170224 */ /* 0x000fca00078e0011 */
[----:B------:R2:W4:Y:S04]  /*19980*/  @P0 LDG.E.U8 R25, desc[UR18][R22.64] ;  /* 0x0000001216190981 */ /* 0x000528000c1e1100 */
[----:B0-----:R-:W4:Y:S04]  /*19990*/  LDL.LU R0, [R1+0x13fc] ;  /* 0x0013fc0001007983 */ /* 0x001f280000300800 */
[----:B------:R-:W4:Y:S04]  /*199a0*/  LDL.LU R19, [R1+0x13f8] ;  /* 0x0013f80001137983 */ /* 0x000f280000300800 */
[----:B------:R-:W-:Y:S04]  /*199b0*/  STL [R1+0x43c], R17 ;  /* 0x00043c1101007387 */ /* 0x000fe80000100800 */
[----:B---3--:R0:W-:Y:S04]  /*199c0*/  STL [R1+0xe50], R18 ;  /* 0x000e501201007387 */ /* 0x0081e80000100800 */
[----:B0-----:R-:W3:Y:S04]  /*199d0*/  LDL.LU R18, [R1+0x13f4] ;  /* 0x0013f40001127983 */ /* 0x001ee80000300800 */
[----:B------:R-:W3:Y:S01]  /*199e0*/  LDL.LU R17, [R1+0x13f0] ;  /* 0x0013f00001117983 */ /* 0x000ee20000300800 */
[----:B------:R-:W-:Y:S01]  /*199f0*/  ISETP.GT.U32.AND P3, PT, R8, R12, PT ;  /* 0x0000000c0800720c */ /* 0x000fe20003f64070 */
[----:B--2---:R-:W-:Y:S01]  /*19a00*/  IMAD.MOV.U32 R22, RZ, RZ, R20 ;  /* 0x000000ffff167224 */ /* 0x004fe200078e0014 */
[----:B------:R-:W-:Y:S01]  /*19a10*/  ISETP.GE.AND P6, PT, R15, RZ, PT ;  /* 0x000000ff0f00720c */ /* 0x000fe20003fc6270 */
[----:B------:R-:W-:Y:S01]  /*19a20*/  IMAD R24, R24, UR5, RZ ;  /* 0x0000000518187c24 */ /* 0x000fe2000f8e02ff */
[----:B------:R-:W2:Y:S01]  /*19a30*/  LDL R10, [R1+0x104c] ;  /* 0x00104c00010a7983 */ /* 0x000ea20000100800 */
[----:B------:R-:W-:Y:S01]  /*19a40*/  @!P5 IMAD.MOV R22, RZ, RZ, -R22 ;  /* 0x000000ffff16d224 */ /* 0x000fe200078e0a16 */
[----:B------:R-:W-:Y:S01]  /*19a50*/  ISETP.GT.U32.AND P1, PT, R8, R13, PT ;  /* 0x0000000d0800720c */ /* 0x000fe20003f24070 */
[----:B------:R-:W0:Y:S01]  /*19a60*/  LDCU UR5, c[0x0][0x3b0] ;  /* 0x00007600ff0577ac */ /* 0x000e220008000800 */
[----:B------:R-:W-:Y:S01]  /*19a70*/  IADD3 R20, P5, PT, R24, R7, RZ ;  /* 0x0000000718147210 */ /* 0x000fe20007fbe0ff */
[----:B------:R-:W2:Y:S01]  /*19a80*/  LDL.LU R15, [R1+0xb0] ;  /* 0x0000b000010f7983 */ /* 0x000ea20000300800 */
[----:B------:R-:W-:-:S03]  /*19a90*/  SEL R23, R11, R22, !P4 ;  /* 0x000000160b177207 */ /* 0x000fc60006000000 */
[----:B------:R-:W-:Y:S01]  /*19aa0*/  @!P3 IMAD.IADD R12, R12, 0x1, -R8 ;  /* 0x000000010c0cb824 */ /* 0x000fe200078e0a08 */
[----:B------:R-:W-:Y:S03]  /*19ab0*/  STL [R1+0x448], R20 ;  /* 0x0004481401007387 */ /* 0x000fe60000100800 */
[----:B------:R-:W-:Y:S01]  /*19ac0*/  IMAD.MOV.U32 R22, RZ, RZ, R12 ;  /* 0x000000ffff167224 */ /* 0x000fe200078e000c */
[----:B----4-:R4:W-:Y:S01]  /*19ad0*/  STL [R1+0xe4c], R25 ;  /* 0x000e4c1901007387 */ /* 0x0109e20000100800 */
[----:B-1----:R-:W-:Y:S01]  /*19ae0*/  IMAD R23, R23, UR13, RZ ;  /* 0x0000000d17177c24 */ /* 0x002fe2000f8e02ff */
[----:B------:R-:W-:Y:S01]  /*19af0*/  PRMT R19, RZ, 0x7610, R19 ;  /* 0x00007610ff137816 */ /* 0x000fe20000000013 */
[----:B------:R-:W-:Y:S01]  /*19b00*/  @!P6 IMAD.MOV R22, RZ, RZ, -R22 ;  /* 0x000000ffff16e224 */ /* 0x000fe200078e0a16 */
[----:B------:R-:W2:Y:S01]  /*19b10*/  LDL.LU R12, [R1+0x13ec] ;  /* 0x0013ec00010c7983 */ /* 0x000ea20000300800 */
[----:B---3--:R-:W-:Y:S01]  /*19b20*/  PRMT R17, RZ, 0x7610, R17 ;  /* 0x00007610ff117816 */ /* 0x008fe20000000011 */
[----:B------:R-:W-:Y:S01]  /*19b30*/  @!P1 IMAD.IADD R13, R13, 0x1, -R8 ;  /* 0x000000010d0d9824 */ /* 0x000fe200078e0a08 */
[----:B----4-:R-:W-:Y:S01]  /*19b40*/  LEA.HI.X.SX32 R25, R24, R6, 0x1, P5 ;  /* 0x0000000618197211 */ /* 0x010fe200028f0eff */
[----:B------:R-:W-:Y:S01]  /*19b50*/  @P0 IMAD.MOV.U32 R24, RZ, RZ, R20 ;  /* 0x000000ffff180224 */ /* 0x000fe200078e0014 */
[----:B------:R-:W-:Y:S01]  /*19b60*/  SEL R22, R11, R22, !P4 ;  /* 0x000000160b167207 */ /* 0x000fe20006000000 */
[----:B------:R-:W1:Y:S02]  /*19b70*/  LDCU UR13, c[0x0][0x3b0] ;  /* 0x00007600ff0d77ac */ /* 0x000e640008000800 */
[----:B------:R3:W-:Y:S04]  /*19b80*/  STL [R1+0x444], R25 ;  /* 0x0004441901007387 */ /* 0x0007e80000100800 */
[----:B------:R3:W4:Y:S01]  /*19b90*/  @P0 LDG.E.U8 R17, desc[UR18][R24.64] ;  /* 0x0000001218110981 */ /* 0x000722000c1e1100 */
[----:B------:R-:W-:-:S02]  /*19ba0*/  ISETP.GT.U32.AND P3, PT, R8, R14, PT ;  /* 0x0000000e0800720c */ /* 0x000fc40003f64070 */
[----:B------:R-:W-:Y:S01]  /*19bb0*/  ISETP.GT.U32.AND P1, PT, R8, R13, PT ;  /* 0x0000000d0800720c */ /* 0x000fe20003f24070 */
[----:B------:R-:W4:Y:S01]  /*19bc0*/  LDL R20, [R1+0x1030] ;  /* 0x0010300001147983 */ /* 0x000f220000100800 */
[C---:B---3--:R-:W-:Y:S01]  /*19bd0*/  IADD3 R25, P6, PT, R23.reuse, R7, RZ ;  /* 0x0000000717197210 */ /* 0x048fe20007fde0ff */
[----:B------:R-:W-:Y:S01]  /*19be0*/  IMAD R24, R22, UR4, RZ ;  /* 0x0000000416187c24 */ /* 0x000fe2000f8e02ff */
[----:B--2---:R-:W-:Y:S01]  /*19bf0*/  PRMT R12, RZ, 0x7610, R12 ;  /* 0x00007610ff0c7816 */ /* 0x004fe2000000000c */
        /* <DEDUP_REMOVED lines=10> */
[----:B----4-:R3:W-:Y:S04]  /*19ca0*/  STL [R1+0xe48], R17 ;  /* 0x000e481101007387 */ /* 0x0107e80000100800 */
[----:B---3--:R-:W3:Y:S04]  /*19cb0*/  LDL.LU R17, [R1+0xdc] ;  /* 0x0000dc0001117983 */ /* 0x008ee80000300800 */
[----:B------:R-:W4:Y:S04]  /*19cc0*/  LDL.LU R10, [R1+0xe0] ;  /* 0x0000e000010a7983 */ /* 0x000f280000300800 */
        /* <DEDUP_REMOVED lines=17> */
[----:B------:R-:W-:Y:S01]  /*19de0*/  ISETP.GE.AND P1, PT, R20, RZ, PT ;  /* 0x000000ff1400720c */ /* 0x000fe20003f26270 */
[----:B------:R-:W1:Y:S02]  /*19df0*/  LDCU UR5, c[0x0][0x3b0] ;  /* 0x00007600ff0577ac */ /* 0x000e640008000800 */
        /* <DEDUP_REMOVED lines=17> */
[C---:B----4-:R-:W-:Y:S01]  /*19f10*/  ISETP.GT.U32.AND P6, PT, R8.reuse, R10, PT ;  /* 0x0000000a0800720c */ /* 0x050fe20003fc4070 */
[----:B------:R-:W-:Y:S01]  /*19f20*/  @!P1 IMAD.MOV R23, RZ, RZ, -R23 ;  /* 0x000000ffff179224 */ /* 0x000fe200078e0a17 */
[----:B------:R-:W3:Y:S04]  /*19f30*/  LDL.LU R12, [R1+0x10c] ;  /* 0x00010c00010c7983 */ /* 0x000ee80000300800 */
[----:B------:R0:W4:Y:S01]  /*19f40*/  @P0 LDG.E.U8 R22, desc[UR18][R24.64] ;  /* 0x0000001218160981 */ /* 0x000122000c1e1100 */
[----:B------:R-:W-:-:S02]  /*19f50*/  ISETP.GT.U32.AND P1, PT, R8, R15, PT ;  /* 0x0000000f0800720c */ /* 0x000fc40003f24070 */
[----:B------:R-:W-:-:S05]  /*19f60*/  SEL R23, R11, R23, !P4 ;  /* 0x000000170b177207 */ /* 0x000fca0006000000 */
[----:B0-----:R-:W-:Y:S01]  /*19f70*/  IMAD R24, R23, UR4, RZ ;  /* 0x0000000417187c24 */ /* 0x001fe2000f8e02ff */
[----:B------:R-:W-:Y:S01]  /*19f80*/  ISETP.GT.U32.AND P5, PT, R8, R17, PT ;  /* 0x000000110800720c */ /* 0x000fe20003fa4070 */
[----:B------:R-:W-:Y:S01]  /*19f90*/  @!P6 IMAD.IADD R10, R10, 0x1, -R8 ;  /* 0x000000010a0ae824 */ /* 0x000fe200078e0a08 */
[----:B------:R-:W-:-:S03]  /*19fa0*/  PRMT R0, RZ, 0x7610, R0 ;  /* 0x00007610ff007816 */ /* 0x000fc60000000000 */
[----:B------:R-:W-:Y:S01]  /*19fb0*/  @!P1 IMAD.IADD R15, R15, 0x1, -R8 ;  /* 0x000000010f0f9824 */ /* 0x000fe200078e0a08 */
[----:B------:R-:W-:Y:S01]  /*19fc0*/  ISETP.GE.AND P1, PT, R19, RZ, PT ;  /* 0x000000ff1300720c */ /* 0x000fe20003f26270 */
[----:B------:R-:W0:Y:S01]  /*19fd0*/  LDCU UR4, c[0x0][0x3b0] ;  /* 0x00007600ff0477ac */ /* 0x000e220008000800 */
[----:B--2---:R-:W-:Y:S01]  /*19fe0*/  PRMT R14, RZ, 0x7610, R14 ;  /* 0x00007610ff0e7816 */ /* 0x004fe2000000000e */
[----:B----4-:R2:W-:Y:S02]  /*19ff0*/  STL [R1+0xe3c], R22 ;  /* 0x000e3c1601007387 */ /* 0x0105e40000100800 */
[----:B--2---:R-:W-:Y:S01]  /*1a000*/  IMAD.MOV.U32 R22, RZ, RZ, R16 ;  /* 0x000000ffff167224 */ /* 0x004fe200078e0010 */
[----:B------:R-:W-:-:S04]  /*1a010*/  IADD3 R16, P6, PT, R24, R7, RZ ;  /* 0x0000000718107210 */ /* 0x000fc80007fde0ff */
[----:B------:R-:W-:Y:S01]  /*1a020*/  LEA.HI.X.SX32 R19, R24, R6, 0x1, P6 ;  /* 0x0000000618137211 */ /* 0x000fe200030f0eff */
[----:B------:R-:W-:-:S04]  /*1a030*/  @P0 IMAD.MOV.U32 R24, RZ, RZ, R16 ;  /* 0x000000ffff180224 */ /* 0x000fc800078e0010 */
[----:B------:R-:W-:-:S05]  /*1a040*/  @P0 IMAD.MOV.U32 R25, RZ, RZ, R19 ;  /* 0x000000ffff190224 */ /* 0x000fca00078e0013 */
[----:B------:R2:W4:Y:S01]  /*1a050*/  @P0 LDG.E.U8 R14, desc[UR18][R24.64] ;  /* 0x00000012180e0981 */ /* 0x000522000c1e1100 */
[----:B------:R-:W-:-:S05]  /*1a060*/  @!P3 IMAD.MOV R22, RZ, RZ, -R22 ;  /* 0x000000ffff16b224 */ /* 0x000fca00078e0a16 */
[----:B------:R-:W-:Y:S01]  /*1a070*/  SEL R22, R11, R22, !P4 ;  /* 0x000000160b167207 */ /* 0x000fe20006000000 */
[----:B------:R-:W-:-:S04]  /*1a080*/  @!P5 IMAD.IADD R17, R17, 0x1, -R8 ;  /* 0x000000011111d824 */ /* 0x000fc800078e0a08 */
[----:B-1----:R-:W-:Y:S01]  /*1a090*/  IMAD R22, R22, UR5, RZ ;  /* 0x0000000516167c24 */ /* 0x002fe2000f8e02ff */
[----:B------:R-:W-:Y:S01]  /*1a0a0*/  ISETP.GT.U32.AND P5, PT, R8, R17, PT ;  /* 0x000000110800720c */ /* 0x000fe20003fa4070 */
[----:B------:R-:W-:Y:S01]  /*1a0b0*/  IMAD.MOV.U32 R23, RZ, RZ, R15 ;  /* 0x000000ffff177224 */ /* 0x000fe200078e000f */
[----:B------:R-:W-:Y:S01]  /*1a0c0*/  ISETP.GE.AND P3, PT, R13, RZ, PT ;  /* 0x000000ff0d00720c */ /* 0x000fe20003f66270 */
[----:B------:R-:W1:Y:S01]  /*1a0d0*/  LDCU UR5, c[0x0][0x3b0] ;  /* 0x00007600ff0577ac */ /* 0x000e620008000800 */
[C---:B------:R-:W-:Y:S01]  /*1a0e0*/  IADD3 R15, P6, PT, R22.reuse, R7, RZ ;  /* 0x00000007160f7210 */ /* 0x040fe20007fde0ff */
[----:B------:R-:W3:Y:S04]  /*1a0f0*/  LDL R13, [R1+0x1018] ;  /* 0x00101800010d7983 */ /* 0x000ee80000100800 */
        /* <DEDUP_REMOVED lines=8> */
[----:B----4-:R4:W-:Y:S04]  /*1a180*/  STL [R1+0xe38], R14 ;  /* 0x000e380e01007387 */ /* 0x0109e80000100800 */
[----:B----4-:R-:W4:Y:S04]  /*1a190*/  LDL.LU R14, [R1+0x130] ;  /* 0x00013000010e7983 */ /* 0x010f280000300800 */
[----:B------:R0:W-:Y:S04]  /*1a1a0*/  STL [R1+0x480], R15 ;  /* 0x0004800f01007387 */ /* 0x0001e80000100800 */
[----:B------:R0:W-:Y:S04]  /*1a1b0*/  STL [R1+0x47c], R16 ;  /* 0x00047c1001007387 */ /* 0x0001e80000100800 */
[----:B------:R-:W4:Y:S01]  /*1a1c0*/  LDL R17, [R1+0xfdc] ;  /* 0x000fdc0001117983 */ /* 0x000f220000100800 */
[C---:B------:R-:W-:Y:S01]  /*1a1d0*/  ISETP.GT.U32.AND P5, PT, R8.reuse, R20, PT ;  /* 0x000000140800720c */ /* 0x040fe20003fa4070 */
[----:B------:R-:W-:Y:S01]  /*1a1e0*/  @!P3 IMAD.MOV R23, RZ, RZ, -R23 ;  /* 0x000000ffff17b224 */ /* 0x000fe200078e0a17 */
[----:B------:R-:W-:-:S02]  /*1a1f0*/  ISETP.GT.U32.AND P3, PT, R8, R10, PT ;  /* 0x0000000a0800720c */ /* 0x000fc40003f64070 */
[----:B---3--:R-:W-:Y:S01]  /*1a200*/  ISETP.GT.U32.AND P6, PT, R8, R12, PT ;  /* 0x0000000c0800720c */ /* 0x008fe20003fc4070 */
[----:B------:R-:W-:Y:S01]  /*1a210*/  @!P1 IMAD.MOV R22, RZ, RZ, -R22 ;  /* 0x000000ffff169224 */ /* 0x000fe200078e0a16 */
[----:B0-----:R-:W-:Y:S01]  /*1a220*/  SEL R24, R11, R23, !P4 ;  /* 0x000000170b187207 */ /* 0x001fe20006000000 */
[----:B------:R-:W3:Y:S01]  /*1a230*/  LDL R15, [R1+0xfc8] ;  /* 0x000fc800010f7983 */ /* 0x000ee20000100800 */
[----:B------:R-:W-:-:S05]  /*1a240*/  ISETP.GE.AND P1, PT, R13, RZ, PT ;  /* 0x000000ff0d00720c */ /* 0x000fca0003f26270 */
[--C-:B------:R-:W-:Y:S01]  /*1a250*/  @!P5 IMAD.IADD R20, R20, 0x1, -R8.reuse ;  /* 0x000000011414d824 */ /* 0x100fe200078e0a08 */
[----:B------:R-:W-:Y:S01]  /*1a260*/  SEL R23, R11, R22, !P4 ;  /* 0x000000160b177207 */ /* 0x000fe20006000000 */
[----:B------:R-:W-:Y:S01]  /*1a270*/  IMAD R24, R24, UR12, RZ ;  /* 0x0000000c18187c24 */ /* 0x000fe2000f8e02ff */
[----:B------:R-:W3:Y:S01]  /*1a280*/  LDL.LU R13, [R1+0x138] ;  /* 0x00013800010d7983 */ /* 0x000ee20000300800 */
[--C-:B------:R-:W-:Y:S01]  /*1a290*/  @!P3 IMAD.IADD R10, R10, 0x1, -R8.reuse ;  /* 0x000000010a0ab824 */ /* 0x100fe200078e0a08 */
[----:B------:R-:W-:Y:S01]  /*1a2a0*/  ISETP.GT.U32.AND P5, PT, R8, R20, PT ;  /* 0x000000140800720c */ /* 0x000fe20003fa4070 */
[----:B------:R-:W-:Y:S01]  /*1a2b0*/  @!P6 IMAD.IADD R12, R12, 0x1, -R8 ;  /* 0x000000010c0ce824 */ /* 0x000fe200078e0a08 */
[-C--:B------:R-:W-:Y:S01]  /*1a2c0*/  IADD3 R19, P6, PT, R24, R7.reuse, RZ ;  /* 0x0000000718137210 */ /* 0x080fe20007fde0ff */
[----:B------:R-:W-:Y:S01]  /*1a2d0*/  IMAD.MOV.U32 R22, RZ, RZ, R10 ;  /* 0x000000ffff167224 */ /* 0x000fe200078e000a */
[----:B------:R-:W3:Y:S01]  /*1a2e0*/  LDL.LU R16, [R1+0x15c] ;  /* 0x00015c0001107983 */ /* 0x000ee20000300800 */
        /* <DEDUP_REMOVED lines=13> */
[----:B----4-:R-:W-:Y:S02]  /*1a3c0*/  ISETP.GE.AND P5, PT, R17, RZ, PT ;  /* 0x000000ff1100720c */ /* 0x010fe40003fa6270 */
[----:B------:R-:W-:Y:S01]  /*1a3d0*/  LEA.HI.X.SX32 R17, R23, R6, 0x1, P1 ;  /* 0x0000000617117211 */ /* 0x000fe200008f0eff */
[----:B------:R-:W-:-:S05]  /*1a3e0*/  @P0 IMAD.MOV.U32 R23, RZ, RZ, R0 ;  /* 0x000000ffff170224 */ /* 0x000fca00078e0000 */
[----:B------:R2:W4:Y:S04]  /*1a3f0*/  @P0 LDG.E.U8 R18, desc[UR18][R22.64] ;  /* 0x0000001216120981 */ /* 0x000528000c1e1100 */
[----:B------:R-:W-:Y:S04]  /*1a400*/  STL [R1+0x490], R10 ;  /* 0x0004900a01007387 */ /* 0x000fe80000100800 */
[----:B------:R0:W-:Y:S01]  /*1a410*/  STL [R1+0x484], R0 ;  /* 0x0004840001007387 */ /* 0x0001e20000100800 */
[----:B--2---:R-:W-:Y:S02]  /*1a420*/  @P0 IMAD.MOV.U32 R22, RZ, RZ, R10 ;  /* 0x000000ffff160224 */ /* 0x004fe400078e000a */
[----:B------:R-:W-:-:S05]  /*1a430*/  @P0 IMAD.MOV.U32 R23, RZ, RZ, R17 ;  /* 0x000000ffff170224 */ /* 0x000fca00078e0011 */
[----:B------:R2:W3:Y:S04]  /*1a440*/  @P0 LDG.E.U8 R25, desc[UR18][R22.64] ;  /* 0x0000001216190981 */ /* 0x0004e8000c1e1100 */
[----:B0-----:R-:W3:Y:S04]  /*1a450*/  LDL.LU R0, [R1+0x13e4] ;  /* 0x0013e40001007983 */ /* 0x001ee80000300800 */
[----:B------:R-:W3:Y:S04]  /*1a460*/  LDL.LU R19, [R1+0x13e0] ;  /* 0x0013e00001137983 */ /* 0x000ee80000300800 */
[----:B------:R-:W-:Y:S04]  /*1a470*/  STL [R1+0x48c], R17 ;  /* 0x00048c1101007387 */ /* 0x000fe80000100800 */
[----:B----4-:R0:W-:Y:S04]  /*1a480*/  STL [R1+0xe30], R18 ;  /* 0x000e301201007387 */ /* 0x0101e80000100800 */
[----:B0-----:R-:W4:Y:S04]  /*1a490*/  LDL.LU R18, [R1+0x13dc] ;  /* 0x0013dc0001127983 */ /* 0x001f280000300800 */
[----:B------:R-:W4:Y:S01]  /*1a4a0*/  LDL.LU R17, [R1+0x13d8] ;  /* 0x0013d80001117983 */ /* 0x000f220000300800 */
[----:B------:R-:W-:Y:S01]  /*1a4b0*/  ISETP.GT.U32.AND P3, PT, R8, R12, PT ;  /* 0x0000000c0800720c */ /* 0x000fe20003f64070 */
[----:B--2---:R-:W-:Y:S01]  /*1a4c0*/  IMAD.MOV.U32 R22, RZ, RZ, R20 ;  /* 0x000000ffff167224 */ /* 0x004fe200078e0014 */
[----:B---3--:R-:W-:Y:S01]  /*1a4d0*/  ISETP.GE.AND P6, PT, R15, RZ, PT ;  /* 0x000000ff0f00720c */ /* 0x008fe20003fc6270 */
[----:B-1----:R-:W-:Y:S01]  /*1a4e0*/  IMAD R24, R24, UR5, RZ ;  /* 0x0000000518187c24 */ /* 0x002fe2000f8e02ff */
[----:B------:R-:W2:Y:S01]  /*1a4f0*/  LDL R10, [R1+0xfd0] ;  /* 0x000fd000010a7983 */ /* 0x000ea20000100800 */
[----:B------:R-:W-:Y:S01]  /*1a500*/  @!P5 IMAD.MOV R22, RZ, RZ, -R22 ;  /* 0x000000ffff16d224 */ /* 0x000fe200078e0a16 */
[----:B------:R-:W-:Y:S01]  /*1a510*/  ISETP.GT.U32.AND P1, PT, R8, R14, PT ;  /* 0x0000000e0800720c */ /* 0x000fe20003f24070 */
[----:B------:R-:W0:Y:S01]  /*1a520*/  LDCU UR5, c[0x0][0x3b0] ;  /* 0x00007600ff0577ac */ /* 0x000e220008000800 */
[----:B------:R-:W-:Y:S01]  /*1a530*/  IADD3 R20, P5, PT, R24, R7, RZ ;  /* 0x0000000718147210 */ /* 0x000fe20007fbe0ff */
[----:B------:R-:W3:Y:S01]  /*1a540*/  LDL.LU R15, [R1+0x168] ;  /* 0x00016800010f7983 */ /* 0x000ee20000300800 */
[----:B------:R-:W-:-:S03]  /*1a550*/  SEL R23, R11, R22, !P4 ;  /* 0x000000160b177207 */ /* 0x000fc60006000000 */
[----:B------:R-:W-:Y:S01]  /*1a560*/  @!P3 IMAD.IADD R12, R12, 0x1, -R8 ;  /* 0x000000010c0cb824 */ /* 0x000fe200078e0a08 */
[----:B------:R-:W-:Y:S03]  /*1a570*/  STL [R1+0x498], R20 ;  /* 0x0004981401007387 */ /* 0x000fe60000100800 */
[----:B------:R-:W-:Y:S01]  /*1a580*/  IMAD.MOV.U32 R22, RZ, RZ, R12 ;  /* 0x000000ffff167224 */ /* 0x000fe200078e000c */
[----:B------:R1:W-:Y:S01]  /*1a590*/  STL [R1+0xe2c], R25 ;  /* 0x000e2c1901007387 */ /* 0x0003e20000100800 */
[----:B------:R-:W-:Y:S01]  /*1a5a0*/  IMAD R23, R23, UR13, RZ ;  /* 0x0000000d17177c24 */ /* 0x000fe2000f8e02ff */
[----:B------:R-:W-:Y:S01]  /*1a5b0*/  PRMT R19, RZ, 0x7610, R19 ;  /* 0x00007610ff137816 */ /* 0x000fe20000000013 */
[----:B------:R-:W-:Y:S01]  /*1a5c0*/  @!P6 IMAD.MOV R22, RZ, RZ, -R22 ;  /* 0x000000ffff16e224 */ /* 0x000fe200078e0a16 */
[----:B------:R-:W2:Y:S01]  /*1a5d0*/  LDL.LU R12, [R1+0x13d4] ;  /* 0x0013d400010c7983 */ /* 0x000ea20000300800 */
[----:B----4-:R-:W-:Y:S01]  /*1a5e0*/  PRMT R17, RZ, 0x7610, R17 ;  /* 0x00007610ff117816 */ /* 0x010fe20000000011 */
[----:B------:R-:W-:Y:S01]  /*1a5f0*/  @!P1 IMAD.IADD R14, R14, 0x1, -R8 ;  /* 0x000000010e0e9824 */ /* 0x000fe200078e0a08 */
[----:B-1----:R-:W-:Y:S01]  /*1a600*/  LEA.HI.X.SX32 R25, R24, R6, 0x1, P5 ;  /* 0x0000000618197211 */ /* 0x002fe200028f0eff */
[----:B------:R-:W-:Y:S01]  /*1a610*/  @P0 IMAD.MOV.U32 R24, RZ, RZ, R20 ;  /* 0x000000ffff180224 */ /* 0x000fe200078e0014 */
[----:B------:R-:W-:Y:S01]  /*1a620*/  SEL R22, R11, R22, !P4 ;  /* 0x000000160b167207 */ /* 0x000fe20006000000 */
[----:B------:R-:W1:Y:S02]  /*1a630*/  LDCU UR13, c[0x0][0x3b0] ;  /* 0x00007600ff0d77ac */ /* 0x000e640008000800 */
[----:B------:R4:W-:Y:S04]  /*1a640*/  STL [R1+0x494], R25 ;  /* 0x0004941901007387 */ /* 0x0009e80000100800 */
[----:B------:R4:W3:Y:S01]  /*1a650*/  @P0 LDG.E.U8 R17, desc[UR18][R24.64] ;  /* 0x0000001218110981 */ /* 0x0008e2000c1e1100 */
[----:B------:R-:W-:-:S02]  /*1a660*/  ISETP.GT.U32.AND P3, PT, R8, R13, PT ;  /* 0x0000000d0800720c */ /* 0x000fc40003f64070 */
[----:B------:R-:W-:Y:S01]  /*1a670*/  ISETP.GT.U32.AND P1, PT, R8, R14, PT ;  /* 0x0000000e0800720c */ /* 0x000fe20003f24070 */
[----:B------:R-:W3:Y:S01]  /*1a680*/  LDL R20, [R1+0x1010] ;  /* 0x0010100001147983 */ /* 0x000ee20000100800 */
[C---:B----4-:R-:W-:Y:S01]  /*1a690*/  IADD3 R25, P6, PT, R23.reuse, R7, RZ ;  /* 0x0000000717197210 */ /* 0x050fe20007fde0ff */
        /* <DEDUP_REMOVED lines=9> */
[----:B----4-:R-:W-:Y:S01]  /*1a730*/  IMAD.MOV.U32 R22, RZ, RZ, R14 ;  /* 0x000000ffff167224 */ /* 0x010fe200078e000e */
[----:B------:R-:W-:-:S07]  /*1a740*/  IADD3 R14, P1, PT, R24, R7, RZ ;  /* 0x00000007180e7210 */ /* 0x000fce0007f3e0ff */
[----:B------:R-:W-:Y:S01]  /*1a750*/  @!P3 IMAD.MOV R22, RZ, RZ, -R22 ;  /* 0x000000ffff16b224 */ /* 0x000fe200078e0a16 */
[----:B---3--:R3:W-:Y:S04]  /*1a760*/  STL [R1+0xe28], R17 ;  /* 0x000e281101007387 */ /* 0x0087e80000100800 */
        /* <DEDUP_REMOVED lines=733> */
[----:B------:R-:W-:Y:S01]  /*1d540*/  PRMT R0, RZ, 0x7610, R0 ;  /* 0x00007610ff007816 */ /* 0x000fe20000000000 */
[----:B------:R-:W-:Y:S01]  /*1d550*/  @!P6 IMAD.IADD R10, R10, 0x1, -R8 ;  /* 0x000000010a0ae824 */ /* 0x000fe200078e0a08 */
[----:B------:R-:W-:-:S03]  /*1d560*/  ISETP.GT.U32.AND P5, PT, R8, R17, PT ;  /* 0x000000110800720c */ /* 0x000fc60003fa4070 */
        /* <DEDUP_REMOVED lines=13> */
[----:B------:R-:W-:-:S04]  /*1d640*/  IMAD.MOV.U32 R23, RZ, RZ, R15 ;  /* 0x000000ffff177224 */ /* 0x000fc800078e000f */
[----:B-1----:R-:W-:Y:S01]  /*1d650*/  IMAD R22, R22, UR5, RZ ;  /* 0x0000000516167c24 */ /* 0x002fe2000f8e02ff */
[----:B------:R-:W-:Y:S01]  /*1d660*/  ISETP.GE.AND P3, PT, R14, RZ, PT ;  /* 0x000000ff0e00720c */ /* 0x000fe20003f66270 */
[----:B------:R-:W-:Y:S01]  /*1d670*/  @!P5 IMAD.IADD R17, R17, 0x1, -R8 ;  /* 0x000000011111d824 */ /* 0x000fe200078e0a08 */
[----:B------:R-:W3:Y:S01]  /*1d680*/  LDL R14, [R1+0x1134] ;  /* 0x00113400010e7983 */ /* 0x000ee20000100800 */
[----:B------:R-:W-:Y:S01]  /*1d690*/  PRMT R18, RZ, 0x7610, R18 ;  /* 0x00007610ff127816 */ /* 0x000fe20000000012 */
[----:B------:R-:W1:Y:S01]  /*1d6a0*/  LDCU UR5, c[0x0][0x3b0] ;  /* 0x00007600ff0577ac */ /* 0x000e620008000800 */
[C---:B------:R-:W-:Y:S01]  /*1d6b0*/  IADD3 R15, P6, PT, R22.reuse, R7, RZ ;  /* 0x00000007160f7210 */ /* 0x040fe20007fde0ff */
[----:B------:R0:W-:Y:S04]  /*1d6c0*/  STL [R1+0x618], R16 ;  /* 0x0006181001007387 */ /* 0x0001e80000100800 */
[----:B--2---:R-:W-:Y:S01]  /*1d6d0*/  @P0 IMAD.MOV.U32 R24, RZ, RZ, R15 ;  /* 0x000000ffff180224 */ /* 0x004fe200078e000f */
[----:B0-----:R-:W-:Y:S01]  /*1d6e0*/  LEA.HI.X.SX32 R16, R22, R6, 0x1, P6 ;  /* 0x0000000616107211 */ /* 0x001fe200030f0eff */
[----:B------:R-:W-:Y:S04]  /*1d6f0*/  STL [R1+0x614], R19 ;  /* 0x0006141301007387 */ /* 0x000fe80000100800 */
[----:B------:R-:W-:-:S05]  /*1d700*/  @P0 IMAD.MOV.U32 R25, RZ, RZ, R16 ;  /* 0x000000ffff190224 */ /* 0x000fca00078e0010 */
[----:B------:R0:W2:Y:S04]  /*1d710*/  @P0 LDG.E.U8 R0, desc[UR18][R24.64] ;  /* 0x0000001218000981 */ /* 0x0000a8000c1e1100 */
[----:B----4-:R4:W-:Y:S04]  /*1d720*/  STL [R1+0x80], R13 ;  /* 0x0000800d01007387 */ /* 0x0109e80000100800 */
[----:B----4-:R-:W4:Y:S04]  /*1d730*/  LDL.LU R13, [R1+0x324] ;  /* 0x00032400010d7983 */ /* 0x010f280000300800 */
[----:B------:R0:W-:Y:S04]  /*1d740*/  STL [R1+0x620], R15 ;  /* 0x0006200f01007387 */ /* 0x0001e80000100800 */
[----:B------:R1:W-:Y:S01]  /*1d750*/  STL [R1+0x61c], R16 ;  /* 0x00061c1001007387 */ /* 0x0003e20000100800 */
[C---:B------:R-:W-:Y:S01]  /*1d760*/  ISETP.GT.U32.AND P5, PT, R8.reuse, R17, PT ;  /* 0x000000110800720c */ /* 0x040fe20003fa4070 */
[----:B------:R-:W-:Y:S01]  /*1d770*/  @!P3 IMAD.MOV R23, RZ, RZ, -R23 ;  /* 0x000000ffff17b224 */ /* 0x000fe200078e0a17 */
[C---:B---3--:R-:W-:Y:S01]  /*1d780*/  ISETP.GT.U32.AND P6, PT, R8.reuse, R12, PT ;  /* 0x0000000c0800720c */ /* 0x048fe20003fc4070 */
[----:B0-----:R-:W3:Y:S04]  /*1d790*/  LDL R15, [R1+0x1110] ;  /* 0x00111000010f7983 */ /* 0x001ee80000100800 */
[----:B-1----:R-:W3:Y:S01]  /*1d7a0*/  LDL R16, [R1+0x1130] ;  /* 0x0011300001107983 */ /* 0x002ee20000100800 */
[----:B------:R-:W-:-:S05]  /*1d7b0*/  ISETP.GT.U32.AND P3, PT, R8, R10, PT ;  /* 0x0000000a0800720c */ /* 0x000fca0003f64070 */
[----:B------:R-:W-:Y:S01]  /*1d7c0*/  @!P5 IMAD.IADD R17, R17, 0x1, -R8 ;  /* 0x000000011111d824 */ /* 0x000fe200078e0a08 */
[----:B------:R-:W-:-:S03]  /*1d7d0*/  SEL R24, R11, R23, !P4 ;  /* 0x000000170b187207 */ /* 0x000fc60006000000 */
[----:B------:R-:W-:-:S04]  /*1d7e0*/  IMAD.MOV.U32 R22, RZ, RZ, R17 ;  /* 0x000000ffff167224 */ /* 0x000fc800078e0011 */
[----:B------:R-:W-:Y:S01]  /*1d7f0*/  @!P1 IMAD.MOV R22, RZ, RZ, -R22 ;  /* 0x000000ffff169224 */ /* 0x000fe200078e0a16 */
[----:B------:R-:W-:Y:S01]  /*1d800*/  ISETP.GE.AND P1, PT, R14, RZ, PT ;  /* 0x000000ff0e00720c */ /* 0x000fe20003f26270 */
[----:B------:R-:W-:Y:S01]  /*1d810*/  IMAD R24, R24, UR12, RZ ;  /* 0x0000000c18187c24 */ /* 0x000fe2000f8e02ff */
[----:B------:R-:W4:Y:S01]  /*1d820*/  LDL.LU R14, [R1+0x31c] ;  /* 0x00031c00010e7983 */ /* 0x000f220000300800 */
[--C-:B------:R-:W-:Y:S01]  /*1d830*/  @!P3 IMAD.IADD R10, R10, 0x1, -R8.reuse ;  /* 0x000000010a0ab824 */ /* 0x100fe200078e0a08 */
[----:B------:R-:W-:Y:S01]  /*1d840*/  SEL R23, R11, R22, !P4 ;  /* 0x000000160b177207 */ /* 0x000fe20006000000 */
[----:B------:R-:W-:Y:S01]  /*1d850*/  @!P6 IMAD.IADD R12, R12, 0x1, -R8 ;  /* 0x000000010c0ce824 */ /* 0x000fe200078e0a08 */
[CC--:B------:R-:W-:Y:S01]  /*1d860*/  IADD3 R19, P6, PT, R24.reuse, R7.reuse, RZ ;  /* 0x0000000718137210 */ /* 0x0c0fe20007fde0ff */
[----:B------:R-:W-:Y:S01]  /*1d870*/  IMAD.MOV.U32 R22, RZ, RZ, R10 ;  /* 0x000000ffff167224 */ /* 0x000fe200078e000a */
[----:B------:R-:W4:Y:S01]  /*1d880*/  LDL.LU R17, [R1+0x318] ;  /* 0x0003180001117983 */ /* 0x000f220000300800 */
[----:B------:R-:W-:Y:S01]  /*1d890*/  IMAD R23, R23, UR4, RZ ;  /* 0x0000000417177c24 */ /* 0x000fe2000f8e02ff */
[----:B------:R-:W-:Y:S01]  /*1d8a0*/  PRMT R25, RZ, 0x7610, R25 ;  /* 0x00007610ff197816 */ /* 0x000fe20000000019 */
[----:B------:R-:W0:Y:S01]  /*1d8b0*/  LDCU UR4, c[0x0][0x3b0] ;  /* 0x00007600ff0477ac */ /* 0x000e220008000800 */
[----:B------:R-:W-:Y:S01]  /*1d8c0*/  STL [R1+0x638], R19 ;  /* 0x0006381301007387 */ /* 0x000fe20000100800 */
[----:B------:R-:W-:Y:S01]  /*1d8d0*/  @!P1 IMAD.MOV R22, RZ, RZ, -R22 ;  /* 0x000000ffff169224 */ /* 0x000fe200078e0a16 */
[----:B------:R-:W-:Y:S01]  /*1d8e0*/  IADD3 R10, P1, PT, R23, R7, RZ ;  /* 0x00000007170a7210 */ /* 0x000fe20007f3e0ff */
[----:B------:R-:W1:Y:S01]  /*1d8f0*/  LDCU UR12, c[0x0][0x3b0] ;  /* 0x00007600ff0c77ac */ /* 0x000e620008000800 */
[----:B--2---:R2:W-:Y:S02]  /*1d900*/  STL [R1+0x7c], R0 ;  /* 0x00007c0001007387 */ /* 0x0045e40000100800 */
[----:B--2---:R-:W-:-:S02]  /*1d910*/  LEA.HI.X.SX32 R0, R24, R6, 0x1, P6 ;  /* 0x0000000618007211 */ /* 0x004fc400030f0eff */
[----:B------:R-:W-:Y:S01]  /*1d920*/  SEL R24, R11, R22, !P4 ;  /* 0x000000160b187207 */ /* 0x000fe20006000000 */
[----:B------:R-:W-:Y:S01]  /*1d930*/  @P0 IMAD.MOV.U32 R22, RZ, RZ, R19 ;  /* 0x000000ffff160224 */ /* 0x000fe200078e0013 */
[----:B---3--:R-:W-:Y:S02]  /*1d940*/  ISETP.GE.AND P6, PT, R16, RZ, PT ;  /* 0x000000ff1000720c */ /* 0x008fe40003fc6270 */
[----:B------:R-:W-:Y:S01]  /*1d950*/  LEA.HI.X.SX32 R16, R23, R6, 0x1, P1 ;  /* 0x0000000617107211 */ /* 0x000fe200008f0eff */
[----:B------:R-:W-:-:S05]  /*1d960*/  @P0 IMAD.MOV.U32 R23, RZ, RZ, R0 ;  /* 0x000000ffff170224 */ /* 0x000fca00078e0000 */
[----:B------:R2:W3:Y:S02]  /*1d970*/  @P0 LDG.E.U8 R18, desc[UR18][R22.64] ;  /* 0x0000001216120981 */ /* 0x0004e4000c1e1100 */
[----:B--2---:R-:W-:Y:S02]  /*1d980*/  @P0 IMAD.MOV.U32 R22, RZ, RZ, R10 ;  /* 0x000000ffff160224 */ /* 0x004fe400078e000a */
[----:B------:R-:W-:-:S05]  /*1d990*/  @P0 IMAD.MOV.U32 R23, RZ, RZ, R16 ;  /* 0x000000ffff170224 */ /* 0x000fca00078e0010 */
[----:B------:R2:W3:Y:S01]  /*1d9a0*/  @P0 LDG.E.U8 R25, desc[UR18][R22.64] ;  /* 0x0000001216190981 */ /* 0x0004e2000c1e1100 */
[----:B------:R-:W-:-:S13]  /*1d9b0*/  ISETP.GT.U32.AND P5, PT, R8, R20, PT ;  /* 0x000000140800720c */ /* 0x000fda0003fa4070 */
[----:B------:R-:W-:-:S05]  /*1d9c0*/  @!P5 IMAD.IADD R20, R20, 0x1, -R8 ;  /* 0x000000011414d824 */ /* 0x000fca00078e0a08 */
[C---:B------:R-:W-:Y:S02]  /*1d9d0*/  ISETP.GT.U32.AND P5, PT, R8.reuse, R20, PT ;  /* 0x000000140800720c */ /* 0x040fe40003fa4070 */
[----:B------:R-:W-:Y:S01]  /*1d9e0*/  ISETP.GT.U32.AND P3, PT, R8, R12, PT ;  /* 0x0000000c0800720c */ /* 0x000fe20003f64070 */
[----:B------:R-:W-:Y:S01]  /*1d9f0*/  STL [R1+0x640], R10 ;  /* 0x0006400a01007387 */ /* 0x000fe20000100800 */
[----:B------:R-:W-:Y:S01]  /*1da00*/  IMAD R24, R24, UR5, RZ ;  /* 0x0000000518187c24 */ /* 0x000fe2000f8e02ff */
[----:B----4-:R-:W-:Y:S01]  /*1da10*/  ISETP.GT.U32.AND P1, PT, R8, R13, PT ;  /* 0x0000000d0800720c */ /* 0x010fe20003f24070 */
[----:B------:R-:W4:Y:S01]  /*1da20*/  LDCU UR5, c[0x0][0x3b0] ;  /* 0x00007600ff0577ac */ /* 0x000f220008000800 */
[----:B------:R0:W-:Y:S06]  /*1da30*/  STL [R1+0x634], R0 ;  /* 0x0006340001007387 */ /* 0x0001ec0000100800 */
[----:B------:R-:W-:Y:S01]  /*1da40*/  @!P5 IMAD.IADD R20, R20, 0x1, -R8 ;  /* 0x000000011414d824 */ /* 0x000fe200078e0a08 */
[----:B0-----:R-:W4:Y:S03]  /*1da50*/  LDL.LU R0, [R1+0x136c] ;  /* 0x00136c0001007983 */ /* 0x001f260000300800 */
[----:B--2---:R-:W-:Y:S01]  /*1da60*/  IMAD.MOV.U32 R22, RZ, RZ, R20 ;  /* 0x000000ffff167224 */ /* 0x004fe200078e0014 */
[----:B------:R-:W2:Y:S01]  /*1da70*/  LDL.LU R19, [R1+0x1368] ;  /* 0x0013680001137983 */ /* 0x000ea20000300800 */
[----:B------:R-:W-:Y:S01]  /*1da80*/  @!P3 IMAD.IADD R12, R12, 0x1, -R8 ;  /* 0x000000010c0cb824 */ /* 0x000fe200078e0a08 */
[----:B------:R-:W-:Y:S01]  /*1da90*/  IADD3 R20, P3, PT, R24, R7, RZ ;  /* 0x0000000718147210 */ /* 0x000fe20007f7e0ff */
[----:B------:R-:W-:Y:S01]  /*1daa0*/  @!P6 IMAD.MOV R22, RZ, RZ, -R22 ;  /* 0x000000ffff16e224 */ /* 0x000fe200078e0a16 */
[----:B------:R-:W-:Y:S01]  /*1dab0*/  STL [R1+0x63c], R16 ;  /* 0x00063c1001007387 */ /* 0x000fe20000100800 */
[----:B------:R-:W-:-:S03]  /*1dac0*/  ISETP.GE.AND P5, PT, R15, RZ, PT ;  /* 0x000000ff0f00720c */ /* 0x000fc60003fa6270 */
[----:B------:R-:W-:Y:S01]  /*1dad0*/  SEL R23, R11, R22, !P4 ;  /* 0x000000160b177207 */ /* 0x000fe20006000000 */
[----:B------:R-:W-:Y:S01]  /*1dae0*/  IMAD.MOV.U32 R22, RZ, RZ, R12 ;  /* 0x000000ffff167224 */ /* 0x000fe200078e000c */
[----:B---3--:R0:W-:Y:S04]  /*1daf0*/  STL [R1+0x78], R18 ;  /* 0x0000781201007387 */ /* 0x0081e80000100800 */
[----:B0-----:R-:W3:Y:S04]  /*1db00*/  LDL.LU R18, [R1+0x1364] ;  /* 0x0013640001127983 */ /* 0x001ee80000300800 */
[----:B------:R-:W3:Y:S04]  /*1db10*/  LDL.LU R16, [R1+0x1360] ;  /* 0x0013600001107983 */ /* 0x000ee80000300800 */
[----:B------:R-:W3:Y:S04]  /*1db20*/  LDL R10, [R1+0x111c] ;  /* 0x00111c00010a7983 */ /* 0x000ee80000100800 */
[----:B------:R-:W3:Y:S04]  /*1db30*/  LDL.LU R15, [R1+0x310] ;  /* 0x00031000010f7983 */ /* 0x000ee80000300800 */
[----:B------:R-:W-:Y:S04]  /*1db40*/  STL [R1+0x648], R20 ;  /* 0x0006481401007387 */ /* 0x000fe80000100800 */
[----:B------:R0:W-:Y:S04]  /*1db50*/  STL [R1+0x74], R25 ;  /* 0x0000741901007387 */ /* 0x0001e80000100800 */
[----:B------:R-:W3:Y:S01]  /*1db60*/  LDL.LU R12, [R1+0x135c] ;  /* 0x00135c00010c7983 */ /* 0x000ee20000300800 */
[----:B------:R-:W-:-:S02]  /*1db70*/  @!P5 IMAD.MOV R22, RZ, RZ, -R22 ;  /* 0x000000ffff16d224 */ /* 0x000fc400078e0a16 */
[----:B------:R-:W-:Y:S01]  /*1db80*/  IMAD R23, R23, UR13, RZ ;  /* 0x0000000d17177c24 */ /* 0x000fe2000f8e02ff */
[----:B--2---:R-:W-:Y:S01]  /*1db90*/  PRMT R19, RZ, 0x7610, R19 ;  /* 0x00007610ff137816 */ /* 0x004fe20000000013 */
[----:B------:R-:W-:Y:S01]  /*1dba0*/  @!P1 IMAD.IADD R13, R13, 0x1, -R8 ;  /* 0x000000010d0d9824 */ /* 0x000fe200078e0a08 */
[----:B0-----:R-:W-:Y:S01]  /*1dbb0*/  LEA.HI.X.SX32 R25, R24, R6, 0x1, P3 ;  /* 0x0000000618197211 */ /* 0x001fe200018f0eff */
[----:B------:R-:W-:Y:S01]  /*1dbc0*/  @P0 IMAD.MOV.U32 R24, RZ, RZ, R20 ;  /* 0x000000ffff180224 */ /* 0x000fe200078e0014 */
[----:B------:R-:W-:Y:S01]  /*1dbd0*/  SEL R22, R11, R22, !P4 ;  /* 0x000000160b167207 */ /* 0x000fe20006000000 */
[----:B------:R-:W0:Y:S02]  /*1dbe0*/  LDCU UR13, c[0x0][0x3b0] ;  /* 0x00007600ff0d77ac */ /* 0x000e240008000800 */
[----:B------:R2:W-:Y:S04]  /*1dbf0*/  STL [R1+0x644], R25 ;  /* 0x0006441901007387 */ /* 0x0005e80000100800 */
[----:B------:R2:W4:Y:S01]  /*1dc00*/  @P0 LDG.E.U8 R19, desc[UR18][R24.64] ;  /* 0x0000001218130981 */ /* 0x000522000c1e1100 */
[----:B---3--:R-:W-:-:S03]  /*1dc10*/  PRMT R12, RZ, 0x7610, R12 ;  /* 0x00007610ff0c7816 */ /* 0x008fc6000000000c */
[----:B------:R-:W3:Y:S01]  /*1dc20*/  LDL R20, [R1+0x112c] ;  /* 0x00112c0001147983 */ /* 0x000ee20000100800 */
[C---:B--2---:R-:W-:Y:S01]  /*1dc30*/  IADD3 R25, P5, PT, R23.reuse, R7, RZ ;  /* 0x0000000717197210 */ /* 0x044fe20007fbe0ff */
[----:B------:R-:W-:Y:S01]  /*1dc40*/  IMAD R24, R22, UR4, RZ ;  /* 0x0000000416187c24 */ /* 0x000fe2000f8e02ff */
[----:B------:R-:W-:Y:S01]  /*1dc50*/  ISETP.GT.U32.AND P6, PT, R8, R14, PT ;  /* 0x0000000e0800720c */ /* 0x000fe20003fc4070 */
[----:B------:R-:W2:Y:S01]  /*1dc60*/  LDCU UR4, c[0x0][0x3b0] ;  /* 0x00007600ff0477ac */ /* 0x000ea20008000800 */
[----:B------:R-:W-:Y:S01]  /*1dc70*/  LEA.HI.X.SX32 R23, R23, R6, 0x1, P5 ;  /* 0x0000000617177211 */ /* 0x000fe200028f0eff */
[----:B------:R-:W-:-:S05]  /*1dc80*/  @P0 IMAD.MOV.U32 R22, RZ, RZ, R25 ;  /* 0x000000ffff160224 */ /* 0x000fca00078e0019 */
[----:B------:R0:W2:Y:S01]  /*1dc90*/  @P0 LDG.E.U8 R12, desc[UR18][R22.64] ;  /* 0x00000012160c0981 */ /* 0x0000a2000c1e1100 */
[----:B------:R-:W-:-:S04]  /*1dca0*/  ISETP.GT.U32.AND P1, PT, R8, R13, PT ;  /* 0x0000000d0800720c */ /* 0x000fc80003f24070 */
[----:B------:R-:W-:Y:S01]  /*1dcb0*/  @!P6 IMAD.IADD R14, R14, 0x1, -R8 ;  /* 0x000000010e0ee824 */ /* 0x000fe200078e0a08 */
[----:B------:R-:W-:-:S08]  /*1dcc0*/  ISETP.GE.AND P6, PT, R10, RZ, PT ;  /* 0x000000ff0a00720c */ /* 0x000fd00003fc6270 */
[----:B------:R-:W-:Y:S01]  /*1dcd0*/  @!P1 IMAD.IADD R13, R13, 0x1, -R8 ;  /* 0x000000010d0d9824 */ /* 0x000fe200078e0a08 */
[----:B----4-:R4:W-:Y:S03]  /*1dce0*/  STL [R1+0x70], R19 ;  /* 0x0000701301007387 */ /* 0x0109e60000100800 */
[----:B0-----:R-:W-:Y:S01]  /*1dcf0*/  IMAD.MOV.U32 R22, RZ, RZ, R13 ;  /* 0x000000ffff167224 */ /* 0x001fe200078e000d */
[----:B----4-:R-:W4:Y:S04]  /*1dd00*/  LDL.LU R19, [R1+0x308] ;  /* 0x0003080001137983 */ /* 0x010f280000300800 */
[----:B------:R-:W3:Y:S04]  /*1dd10*/  LDL.LU R10, [R1+0x2bc] ;  /* 0x0002bc00010a7983 */ /* 0x000ee80000300800 */
[----:B------:R0:W-:Y:S04]  /*1dd20*/  STL [R1+0x650], R25 ;  /* 0x0006501901007387 */ /* 0x0001e80000100800 */
[----:B------:R-:W-:Y:S01]  /*1dd30*/  STL [R1+0x64c], R23 ;  /* 0x00064c1701007387 */ /* 0x000fe20000100800 */
[----:B------:R-:W-:-:S03]  /*1dd40*/  @!P6 IMAD.MOV R22, RZ, RZ, -R22 ;  /* 0x000000ffff16e224 */ /* 0x000fc600078e0a16 */
[----:B0-----:R-:W3:Y:S01]  /*1dd50*/  LDL R25, [R1+0x110c] ;  /* 0x00110c0001197983 */ /* 0x001ee20000100800 */
[----:B------:R-:W-:-:S03]  /*1dd60*/  PRMT R9, RZ, 0x7610, R9 ;  /* 0x00007610ff097816 */ /* 0x000fc60000000009 */
[----:B--2---:R0:W-:Y:S02]  /*1dd70*/  STL [R1+0x6c], R12 ;  /* 0x00006c0c01007387 */ /* 0x0041e40000100800 */
[----:B0-----:R-:W-:-:S04]  /*1dd80*/  IADD3 R12, P5, PT, R24, R7, RZ ;  /* 0x00000007180c7210 */ /* 0x001fc80007fbe0ff */
[----:B------:R-:W-:Y:S02]  /*1dd90*/  LEA.HI.X.SX32 R13, R24, R6, 0x1, P5 ;  /* 0x00000006180d7211 */ /* 0x000fe400028f0eff */
        /* <DEDUP_REMOVED lines=11> */
[----:B---3--:R-:W-:Y:S01]  /*1de50*/  ISETP.GE.AND P5, PT, R20, RZ, PT ;  /* 0x000000ff1400720c */ /* 0x008fe20003fa6270 */
[----:B------:R-:W3:Y:S02]  /*1de60*/  LDCU UR5, c[0x0][0x3b0] ;  /* 0x00007600ff0577ac */ /* 0x000ee40008000800 */
[----:B------:R1:W-:Y:S02]  /*1de70*/  STL [R1+0x654], R13 ;  /* 0x0006540d01007387 */ /* 0x0003e40000100800 */
[--C-:B------:R-:W-:Y:S02]  /*1de80*/  @!P3 IMAD.IADD R14, R14, 0x1, -R8.reuse ;  /* 0x000000010e0eb824 */ /* 0x100fe400078e0a08 */
[----:B------:R-:W3:Y:S02]  /*1de90*/  LDL R20, [R1+0x1140] ;  /* 0x0011400001147983 */ /* 0x000ee40000100800 */
[----:B------:R-:W-:-:S02]  /*1dea0*/  @!P1 IMAD.IADD R17, R17, 0x1, -R8 ;  /* 0x0000000111119824 */ /* 0x000fc400078e0a08 */
[----:B0-----:R-:W3:Y:S01]  /*1deb0*/  LDL R12, [R1+0x1158] ;  /* 0x00115800010c7983 */ /* 0x001ee20000100800 */
[----:B-1----:R-:W-:Y:S01]  /*1dec0*/  IMAD.MOV.U32 R13, RZ, RZ, R3 ;  /* 0x000000ffff0d7224 */ /* 0x002fe200078e0003 */
[----:B------:R-:W-:Y:S01]  /*1ded0*/  IADD3 R3, P1, PT, R24, R7, RZ ;  /* 0x0000000718037210 */ /* 0x000fe20007f3e0ff */
[----:B------:R-:W-:-:S03]  /*1dee0*/  IMAD.MOV.U32 R23, RZ, RZ, R14 ;  /* 0x000000ffff177224 */ /* 0x000fc600078e000e */
[----:B------:R-:W-:Y:S01]  /*1def0*/  LEA.HI.X.SX32 R24, R24, R6, 0x1, P1 ;  /* 0x0000000618187211 */ /* 0x000fe200008f0eff */
[----:B------:R-:W-:Y:S01]  /*1df00*/  @!P6 IMAD.IADD R15, R15, 0x1, -R8 ;  /* 0x000000010f0fe824 */ /* 0x000fe200078e0a08 */
[----:B------:R-:W-:Y:S02]  /*1df10*/  ISETP.GE.AND P6, PT, R25, RZ, PT ;  /* 0x000000ff1900720c */ /* 0x000fe40003fc6270 */
[----:B------:R-:W-:Y:S01]  /*1df20*/  PRMT R22, RZ, 0x7610, R22 ;  /* 0x00007610ff167816 */ /* 0x000fe20000000016 */
[----:B------:R-:W-:Y:S01]  /*1df30*/  @P0 IMAD.MOV.U32 R25, RZ, RZ, R24 ;  /* 0x000000ffff190224 */ /* 0x000fe200078e0018 */
[----:B--2---:R0:W-:Y:S04]  /*1df40*/  STL [R1+0x68], R9 ;  /* 0x0000680901007387 */ /* 0x0041e80000100800 */
[----:B0-----:R-:W2:Y:S04]  /*1df50*/  LDL.LU R9, [R1+0x30c] ;  /* 0x00030c0001097983 */ /* 0x001ea80000300800 */
[----:B------:R-:W2:Y:S04]  /*1df60*/  LDL.LU R14, [R1+0x1358] ;  /* 0x00135800010e7983 */ /* 0x000ea80000300800 */
[----:B------:R-:W-:Y:S04]  /*1df70*/  STL [R1+0x660], R3 ;  /* 0x0006600301007387 */ /* 0x000fe80000100800 */
[----:B------:R0:W-:Y:S02]  /*1df80*/  STL [R1+0x65c], R24 ;  /* 0x00065c1801007387 */ /* 0x0001e40000100800 */
[----:B0-----:R-:W-:-:S02]  /*1df90*/  @P0 IMAD.MOV.U32 R24, RZ, RZ, R3 ;  /* 0x000000ffff180224 */ /* 0x001fc400078e0003 */
[----:B------:R-:W-:Y:S01]  /*1dfa0*/  @!P5 IMAD.MOV R23, RZ, RZ, -R23 ;  /* 0x000000ffff17d224 */ /* 0x000fe200078e0a17 */
[C---:B------:R-:W-:Y:S01]  /*1dfb0*/  ISETP.GT.U32.AND P1, PT, R8.reuse, R15, PT ;  /* 0x0000000f0800720c */ /* 0x040fe20003f24070 */
[----:B------:R-:W4:Y:S04]  /*1dfc0*/  LDL.LU R3, [R1+0x1cc] ;  /* 0x0001cc0001037983 */ /* 0x000f280000300800 */
[----:B------:R0:W4:Y:S01]  /*1dfd0*/  @P0 LDG.E.U8 R22, desc[UR18][R24.64] ;  /* 0x0000001218160981 */ /* 0x000122000c1e1100 */
[----:B------:R-:W-:Y:S02]  /*1dfe0*/  ISETP.GT.U32.AND P5, PT, R8, R10, PT ;  /* 0x0000000a0800720c */ /* 0x000fe40003fa4070 */
[----:B------:R-:W-:-:S05]  /*1dff0*/  SEL R23, R11, R23, !P4 ;  /* 0x000000170b177207 */ /* 0x000fca0006000000 */
[----:B0-----:R-:W-:Y:S01]  /*1e000*/  IMAD R24, R23, UR4, RZ ;  /* 0x0000000417187c24 */ /* 0x001fe2000f8e02ff */
[----:B------:R-:W-:Y:S01]  /*1e010*/  PRMT R16, RZ, 0x7610, R16 ;  /* 0x00007610ff107816 */ /* 0x000fe20000000010 */
[----:B------:R-:W-:-:S04]  /*1e020*/  @!P1 IMAD.IADD R15, R15, 0x1, -R8 ;  /* 0x000000010f0f9824 */ /* 0x000fc800078e0a08 */
[----:B------:R-:W-:Y:S01]  /*1e030*/  @!P5 IMAD.IADD R10, R10, 0x1, -R8 ;  /* 0x000000010a0ad824 */ /* 0x000fe200078e0a08 */
[----:B---3--:R-:W-:Y:S02]  /*1e040*/  ISETP.GE.AND P1, PT, R20, RZ, PT ;  /* 0x000000ff1400720c */ /* 0x008fe40003f26270 */
[----:B--2---:R-:W-:Y:S01]  /*1e050*/  PRMT R14, RZ, 0x7610, R14 ;  /* 0x00007610ff0e7816 */ /* 0x004fe2000000000e */
[----:B----4-:R0:W-:Y:S01]  /*1e060*/  STL [R1+0x64], R22 ;  /* 0x0000641601007387 */ /* 0x0101e20000100800 */
[----:B------:R-:W-:Y:S01]  /*1e070*/  ISETP.GT.U32.AND P3, PT, R8, R19, PT ;  /* 0x000000130800720c */ /* 0x000fe20003f64070 */
[----:B------:R-:W1:Y:S01]  /*1e080*/  LDCU UR4, c[0x0][0x3b0] ;  /* 0x00007600ff0477ac */ /* 0x000e620008000800 */
[----:B0-----:R-:W-:Y:S01]  /*1e090*/  IMAD.MOV.U32 R22, RZ, RZ, R17 ;  /* 0x000000ffff167224 */ /* 0x001fe200078e0011 */
[----:B------:R-:W-:-:S04]  /*1e0a0*/  IADD3 R17, P5, PT, R24, R7, RZ ;  /* 0x0000000718117210 */ /* 0x000fc80007fbe0ff */
[----:B------:R-:W-:Y:S01]  /*1e0b0*/  LEA.HI.X.SX32 R20, R24, R6, 0x1, P5 ;  /* 0x0000000618147211 */ /* 0x000fe200028f0eff */
[----:B------:R-:W-:-:S04]  /*1e0c0*/  @P0 IMAD.MOV.U32 R24, RZ, RZ, R17 ;  /* 0x000000ffff180224 */ /* 0x000fc800078e0011 */
[----:B------:R-:W-:-:S05]  /*1e0d0*/  @P0 IMAD.MOV.U32 R25, RZ, RZ, R20 ;  /* 0x000000ffff190224 */ /* 0x000fca00078e0014 */
[----:B------:R0:W2:Y:S01]  /*1e0e0*/  @P0 LDG.E.U8 R14, desc[UR18][R24.64] ;  /* 0x00000012180e0981 */ /* 0x0000a2000c1e1100 */
[----:B------:R-:W-:Y:S01]  /*1e0f0*/  @!P6 IMAD.MOV R22, RZ, RZ, -R22 ;  /* 0x000000ffff16e224 */ /* 0x000fe200078e0a16 */
[----:B------:R-:W-:Y:S02]  /*1e100*/  ISETP.GE.AND P6, PT, R12, RZ, PT ;  /* 0x000000ff0c00720c */ /* 0x000fe40003fc6270 */
[----:B------:R-:W3:Y:S02]  /*1e110*/  LDL R12, [R1+0x1144] ;  /* 0x00114400010c7983 */ /* 0x000ee40000100800 */
[----:B------:R-:W-:Y:S01]  /*1e120*/  SEL R22, R11, R22, !P4 ;  /* 0x000000160b167207 */ /* 0x000fe20006000000 */
[----:B------:R-:W-:-:S04]  /*1e130*/  IMAD.MOV.U32 R23, RZ, RZ, R15 ;  /* 0x000000ffff177224 */ /* 0x000fc800078e000f */
[----:B------:R-:W-:Y:S01]  /*1e140*/  IMAD R22, R22, UR5, RZ ;  /* 0x0000000516167c24 */ /* 0x000fe2000f8e02ff */
[----:B------:R4:W-:Y:S01]  /*1e150*/  STL [R1+0x678], R17 ;  /* 0x0006781101007387 */ /* 0x0009e20000100800 */
[----:B------:R-:W-:Y:S01]  /*1e160*/  @!P3 IMAD.IADD R19, R19, 0x1, -R8 ;  /* 0x000000011313b824 */ /* 0x000fe200078e0a08 */
[----:B------:R-:W-:Y:S01]  /*1e170*/  PRMT R18, RZ, 0x7610, R18 ;  /* 0x00007610ff127816 */ /* 0x000fe20000000012 */
[----:B------:R-:W-:Y:S01]  /*1e180*/  @!P6 IMAD.MOV R23, RZ, RZ, -R23 ;  /* 0x000000ffff17e224 */ /* 0x000fe200078e0a17 */
[C---:B------:R-:W-:Y:S01]  /*1e190*/  IADD3 R15, P5, PT, R22.reuse, R7, RZ ;  /* 0x00000007160f7210 */ /* 0x040fe20007fbe0ff */
[----:B------:R-:W-:Y:S01]  /*1e1a0*/  STL [R1+0x674], R20 ;  /* 0x0006741401007387 */ /* 0x000fe20000100800 */
[----:B------:R-:W1:Y:S02]  /*1e1b0*/  LDCU UR5, c[0x0][0x3b0] ;  /* 0x00007600ff0577ac */ /* 0x000e640008000800 */
[----:B----4-:R-:W-:Y:S01]  /*1e1c0*/  LEA.HI.X.SX32 R17, R22, R6, 0x1, P5 ;  /* 0x0000000616117211 */ /* 0x010fe200028f0eff */
[----:B0-----:R-:W-:-:S04]  /*1e1d0*/  @P0 IMAD.MOV.U32 R24, RZ, RZ, R15 ;  /* 0x000000ffff180224 */ /* 0x001fc800078e000f */
[----:B------:R-:W-:-:S05]  /*1e1e0*/  @P0 IMAD.MOV.U32 R25, RZ, RZ, R17 ;  /* 0x000000ffff190224 */ /* 0x000fca00078e0011 */
[----:B------:R0:W4:Y:S01]  /*1e1f0*/  @P0 LDG.E.U8 R16, desc[UR18][R24.64] ;  /* 0x0000001218100981 */ /* 0x000122000c1e1100 */
[----:B------:R-:W-:-:S03]  /*1e200*/  ISETP.GT.U32.AND P3, PT, R8, R19, PT ;  /* 0x000000130800720c */ /* 0x000fc60003f64070 */
[----:B--2---:R2:W-:Y:S04]  /*1e210*/  STL [R1+0x60], R14 ;  /* 0x0000600e01007387 */ /* 0x0045e80000100800 */
[----:B--2---:R-:W2:Y:S04]  /*1e220*/  LDL.LU R14, [R1+0x1a8] ;  /* 0x0001a800010e7983 */ /* 0x004ea80000300800 */
[----:B------:R1:W-:Y:S04]  /*1e230*/  STL [R1+0x680], R15 ;  /* 0x0006800f01007387 */ /* 0x0003e80000100800 */
[----:B------:R3:W-:Y:S01]  /*1e240*/  STL [R1+0x67c], R17 ;  /* 0x00067c1101007387 */ /* 0x0007e20000100800 */
[----:B------:R-:W-:Y:S01]  /*1e250*/  @!P3 IMAD.IADD R19, R19, 0x1, -R8 ;  /* 0x000000011313b824 */ /* 0x000fe200078e0a08 */
[----:B------:R-:W-:-:S02]  /*1e260*/  ISETP.GT.U32.AND P6, PT, R8, R10, PT ;  /* 0x0000000a0800720c */ /* 0x000fc40003fc4070 */
[----:B0-----:R-:W-:Y:S01]  /*1e270*/  SEL R24, R11, R23, !P4 ;  /* 0x000000170b187207 */ /* 0x001fe20006000000 */
[----:B------:R-:W2:Y:S04]  /*1e280*/  LDL R20, [R1+0x113c] ;  /* 0x00113c0001147983 */ /* 0x000ea80000100800 */
[----:B-1----:R-:W2:Y:S01]  /*1e290*/  LDL R15, [R1+0x1148] ;  /* 0x00114800010f7983 */ /* 0x002ea20000100800 */
[----:B------:R-:W-:Y:S01]  /*1e2a0*/  ISETP.GT.U32.AND P3, PT, R8, R9, PT ;  /* 0x000000090800720c */ /* 0x000fe20003f64070 */
[----:B------:R-:W-:-:S04]  /*1e2b0*/  IMAD.MOV.U32 R22, RZ, RZ, R19 ;  /* 0x000000ffff167224 */ /* 0x000fc800078e0013 */
[----:B------:R-:W-:-:S08]  /*1e2c0*/  @!P1 IMAD.MOV R22, RZ, RZ, -R22 ;  /* 0x000000ffff169224 */ /* 0x000fd000078e0a16 */
[--C-:B------:R-:W-:Y:S01]  /*1e2d0*/  @!P3 IMAD.IADD R9, R9, 0x1, -R8.reuse ;  /* 0x000000010909b824 */ /* 0x100fe200078e0a08 */
[----:B---3--:R-:W-:Y:S01]  /*1e2e0*/  ISETP.GE.AND P3, PT, R12, RZ, PT ;  /* 0x000000ff0c00720c */ /* 0x008fe20003f66270 */
[----:B------:R-:W-:Y:S01]  /*1e2f0*/  @!P6 IMAD.IADD R10, R10, 0x1, -R8 ;  /* 0x000000010a0ae824 */ /* 0x000fe200078e0a08 */
[----:B------:R-:W-:Y:S02]  /*1e300*/  SEL R23, R11, R22, !P4 ;  /* 0x000000160b177207 */ /* 0x000fe40006000000 */
[----:B------:R-:W-:Y:S01]  /*1e310*/  ISETP.GT.U32.AND P1, PT, R8, R9, PT ;  /* 0x000000090800720c */ /* 0x000fe20003f24070 */
[----:B------:R-:W-:Y:S01]  /*1e320*/  IMAD R24, R24, UR12, RZ ;  /* 0x0000000c18187c24 */ /* 0x000fe2000f8e02ff */
[----:B------:R-:W-:Y:S01]  /*1e330*/  PRMT R25, RZ, 0x7610, R25 ;  /* 0x00007610ff197816 */ /* 0x000fe20000000019 */
[----:B------:R-:W-:Y:S01]  /*1e340*/  IMAD.MOV.U32 R22, RZ, RZ, R10 ;  /* 0x000000ffff167224 */ /* 0x000fe200078e000a */
[----:B------:R-:W-:Y:S01]  /*1e350*/  ISETP.GT.U32.AND P5, PT, R8, R3, PT ;  /* 0x000000030800720c */ /* 0x000fe20003fa4070 */
[----:B------:R-:W-:Y:S01]  /*1e360*/  IMAD R23, R23, UR4, RZ ;  /* 0x0000000417177c24 */ /* 0x000fe2000f8e02ff */
[-C--:B------:R-:W-:Y:S01]  /*1e370*/  IADD3 R17, P6, PT, R24, R7.reuse, RZ ;  /* 0x0000000718117210 */ /* 0x080fe20007fde0ff */
[----:B------:R-:W-:Y:S01]  /*1e380*/  IMAD.MOV.U32 R12, RZ, RZ, R13 ;  /* 0x000000ffff0c7224 */ /* 0x000fe200078e000d */
[----:B------:R-:W0:Y:S01]  /*1e390*/  LDCU UR4, c[0x0][0x3b0] ;  /* 0x00007600ff0477ac */ /* 0x000e220008000800 */
[----:B------:R-:W-:Y:S01]  /*1e3a0*/  @!P3 IMAD.MOV R22, RZ, RZ, -R22 ;  /* 0x000000ffff16b224 */ /* 0x000fe200078e0a16 */
[----:B------:R-:W-:-:S02]  /*1e3b0*/  IADD3 R10, P3, PT, R23, R7, RZ ;  /* 0x00000007170a7210 */ /* 0x000fc40007f7e0ff */
[----:B------:R-:W-:Y:S01]  /*1e3c0*/  LEA.HI.X.SX32 R19, R24, R6, 0x1, P6 ;  /* 0x0000000618137211 */ /* 0x000fe200030f0eff */
[----:B------:R-:W-:Y:S01]  /*1e3d0*/  @!P1 IMAD.IADD R9, R9, 0x1, -R8 ;  /* 0x0000000109099824 */ /* 0x000fe200078e0a08 */
[----:B------:R-:W-:Y:S01]  /*1e3e0*/  SEL R24, R11, R22, !P4 ;  /* 0x000000160b187207 */ /* 0x000fe20006000000 */
[----:B------:R-:W-:Y:S01]  /*1e3f0*/  @P0 IMAD.MOV.U32 R22, RZ, RZ, R17 ;  /* 0x000000ffff160224 */ /* 0x000fe200078e0011 */
[----:B------:R-:W-:Y:S01]  /*1e400*/  PRMT R0, RZ, 0x7610, R0 ;  /* 0x00007610ff007816 */ /* 0x000fe20000000000 */
[----:B------:R-:W-:Y:S01]  /*1e410*/  IMAD.MOV.U32 R13, RZ, RZ, R2 ;  /* 0x000000ffff0d7224 */ /* 0x000fe200078e0002 */
[----:B------:R-:W1:Y:S01]  /*1e420*/  LDCU UR12, c[0x0][0x3b0] ;  /* 0x00007600ff0c77ac */ /* 0x000e620008000800 */
[----:B------:R-:W3:Y:S04]  /*1e430*/  LDL.LU R2, [R1+0x1ac] ;  /* 0x0001ac0001027983 */ /* 0x000ee80000300800 */
[----:B----4-:R4:W-:Y:S04]  /*1e440*/  STL [R1+0x5c], R16 ;  /* 0x00005c1001007387 */ /* 0x0109e80000100800 */
[----:B----4-:R-:W4:Y:S04]  /*1e450*/  LDL.LU R16, [R1+0x1a4] ;  /* 0x0001a40001107983 */ /* 0x010f280000300800 */
[----:B------:R-:W-:Y:S04]  /*1e460*/  STL [R1+0x688], R17 ;  /* 0x0006881101007387 */ /* 0x000fe80000100800 */
[----:B------:R-:W-:Y:S04]  /*1e470*/  STL [R1+0x690], R10 ;  /* 0x0006900a01007387 */ /* 0x000fe80000100800 */
[----:B------:R0:W-:Y:S01]  /*1e480*/  STL [R1+0x684], R19 ;  /* 0x0006841301007387 */ /* 0x0001e20000100800 */
[----:B--2---:R-:W-:-:S02]  /*1e490*/  ISETP.GE.AND P1, PT, R15, RZ, PT ;  /* 0x000000ff0f00720c */ /* 0x004fc40003f26270 */
[----:B------:R-:W-:Y:S01]  /*1e4a0*/  LEA.HI.X.SX32 R15, R23, R6, 0x1, P3 ;  /* 0x00000006170f7211 */ /* 0x000fe200018f0eff */
[----:B------:R-:W-:Y:S02]  /*1e4b0*/  @P0 IMAD.MOV.U32 R23, RZ, RZ, R19 ;  /* 0x000000ffff170224 */ /* 0x000fe400078e0013 */
[----:B0-----:R-:W2:Y:S04]  /*1e4c0*/  LDL.LU R19, [R1+0x1354] ;  /* 0x0013540001137983 */ /* 0x001ea80000300800 */
[----:B------:R0:W2:Y:S04]  /*1e4d0*/  @P0 LDG.E.U8 R18, desc[UR18][R22.64] ;  /* 0x0000001216120981 */ /* 0x0000a8000c1e1100 */
[----:B------:R-:W3:Y:S01]  /*1e4e0*/  LDL.LU R17, [R1+0x1350] ;  /* 0x0013500001117983 */ /* 0x000ee20000300800 */
[----:B0-----:R-:W-:-:S02]  /*1e4f0*/  @P0 IMAD.MOV.U32 R22, RZ, RZ, R10 ;  /* 0x000000ffff160224 */ /* 0x001fc400078e000a */
[----:B------:R-:W-:-:S05]  /*1e500*/  @P0 IMAD.MOV.U32 R23, RZ, RZ, R15 ;  /* 0x000000ffff170224 */ /* 0x000fca00078e000f */
[----:B------:R0:W4:Y:S01]  /*1e510*/  @P0 LDG.E.U8 R25, desc[UR18][R22.64] ;  /* 0x0000001216190981 */ /* 0x000122000c1e1100 */
[----:B------:R-:W-:-:S05]  /*1e520*/  @!P5 IMAD.IADD R3, R3, 0x1, -R8 ;  /* 0x000000010303d824 */ /* 0x000fca00078e0a08 */
[----:B------:R-:W-:Y:S01]  /*1e530*/  ISETP.GT.U32.AND P5, PT, R8, R3, PT ;  /* 0x000000030800720c */ /* 0x000fe20003fa4070 */
[----:B------:R-:W-:Y:S01]  /*1e540*/  IMAD R24, R24, UR5, RZ ;  /* 0x0000000518187c24 */ /* 0x000fe2000f8e02ff */
[----:B------:R-:W-:Y:S01]  /*1e550*/  STL [R1+0x68c], R15 ;  /* 0x00068c0f01007387 */ /* 0x000fe20000100800 */
[----:B------:R-:W-:Y:S01]  /*1e560*/  ISETP.GE.AND P3, PT, R20, RZ, PT ;  /* 0x000000ff1400720c */ /* 0x000fe20003f66270 */
[----:B0-----:R-:W-:Y:S01]  /*1e570*/  IMAD.MOV.U32 R22, RZ, RZ, R9 ;  /* 0x000000ffff167224 */ /* 0x001fe200078e0009 */
[----:B------:R-:W-:Y:S01]  /*1e580*/  ISETP.GT.U32.AND P6, PT, R8, R14, PT ;  /* 0x0000000e0800720c */ /* 0x000fe20003fc4070 */
[----:B------:R-:W0:Y:S07]  /*1e590*/  LDCU UR5, c[0x0][0x3b0] ;  /* 0x00007600ff0577ac */ /* 0x000e2e0008000800 */
[----:B------:R-:W-:Y:S01]  /*1e5a0*/  @!P5 IMAD.IADD R3, R3, 0x1, -R8 ;  /* 0x000000010303d824 */ /* 0x000fe200078e0a08 */
[----:B------:R-:W-:Y:S01]  /*1e5b0*/  IADD3 R20, P5, PT, R24, R7, RZ ;  /* 0x0000000718147210 */ /* 0x000fe20007fbe0ff */
[----:B------:R-:W-:-:S05]  /*1e5c0*/  @!P1 IMAD.MOV R22, RZ, RZ, -R22 ;  /* 0x000000ffff169224 */ /* 0x000fca00078e0a16 */
[----:B------:R-:W-:Y:S01]  /*1e5d0*/  SEL R23, R11, R22, !P4 ;  /* 0x000000160b177207 */ /* 0x000fe20006000000 */
[----:B------:R-:W-:Y:S01]  /*1e5e0*/  IMAD.MOV.U32 R22, RZ, RZ, R3 ;  /* 0x000000ffff167224 */ /* 0x000fe200078e0003 */
[----:B--2---:R2:W-:Y:S01]  /*1e5f0*/  STL [R1+0x58], R18 ;  /* 0x0000581201007387 */ /* 0x0045e20000100800 */
[----:B---3--:R-:W-:-:S03]  /*1e600*/  PRMT R17, RZ, 0x7610, R17 ;  /* 0x00007610ff117816 */ /* 0x008fc60000000011 */
[----:B--2---:R-:W2:Y:S04]  /*1e610*/  LDL R18, [R1+0x1138] ;  /* 0x0011380001127983 */ /* 0x004ea80000100800 */
[----:B------:R-:W3:Y:S04]  /*1e620*/  LDL.LU R15, [R1+0x134c] ;  /* 0x00134c00010f7983 */ /* 0x000ee80000300800 */
[----:B------:R-:W2:Y:S04]  /*1e630*/  LDL.LU R10, [R1+0x1348] ;  /* 0x00134800010a7983 */ /* 0x000ea80000300800 */
[----:B------:R-:W2:Y:S04]  /*1e640*/  LDL.LU R9, [R1+0x1a0] ;  /* 0x0001a00001097983 */ /* 0x000ea80000300800 */
[----:B------:R-:W-:Y:S04]  /*1e650*/  STL [R1+0x698], R20 ;  /* 0x0006981401007387 */ /* 0x000fe80000100800 */
[----:B----4-:R4:W-:Y:S04]  /*1e660*/  STL [R1+0x54], R25 ;  /* 0x0000541901007387 */ /* 0x0109e80000100800 */
[----:B------:R-:W2:Y:S01]  /*1e670*/  LDL.LU R3, [R1+0x1344] ;  /* 0x0013440001037983 */ /* 0x000ea20000300800 */
[----:B----4-:R-:W-:Y:S01]  /*1e680*/  LEA.HI.X.SX32 R25, R24, R6, 0x1, P5 ;  /* 0x0000000618197211 */ /* 0x010fe200028f0eff */
[----:B------:R-:W-:-:S05]  /*1e690*/  @P0 IMAD.MOV.U32 R24, RZ, RZ, R20 ;  /* 0x000000ffff180224 */ /* 0x000fca00078e0014 */
[----:B------:R-:W4:Y:S01]  /*1e6a0*/  @P0 LDG.E.U8 R17, desc[UR18][R24.64] ;  /* 0x0000001218110981 */ /* 0x000f22000c1e1100 */
[----:B------:R-:W-:Y:S01]  /*1e6b0*/  ISETP.GT.U32.AND P1, PT, R8, R2, PT ;  /* 0x000000020800720c */ /* 0x000fe20003f24070 */
[----:B------:R-:W-:Y:S02]  /*1e6c0*/  IMAD R23, R23, UR13, RZ ;  /* 0x0000000d17177c24 */ /* 0x000fe4000f8e02ff */
[----:B------:R-:W-:Y:S01]  /*1e6d0*/  @!P3 IMAD.MOV R22, RZ, RZ, -R22 ;  /* 0x000000ffff16b224 */ /* 0x000fe200078e0a16 */
[----:B------:R-:W-:Y:S01]  /*1e6e0*/  STL [R1+0x694], R25 ;  /* 0x0006941901007387 */ /* 0x000fe20000100800 */
[--C-:B------:R-:W-:Y:S01]  /*1e6f0*/  @!P6 IMAD.IADD R14, R14, 0x1, -R8.reuse ;  /* 0x000000010e0ee824 */ /* 0x100fe200078e0a08 */
[----:B--2---:R-:W-:Y:S02]  /*1e700*/  PRMT R3, RZ, 0x7610, R3 ;  /* 0x00007610ff037816 */ /* 0x004fe40000000003 */
[----:B------:R-:W2:Y:S05]  /*1e710*/  LDL.LU R20, [R1+0x19c] ;  /* 0x00019c0001147983 */ /* 0x000eaa0000300800 */
[----:B------:R-:W-:Y:S01]  /*1e720*/  @!P1 IMAD.IADD R2, R2, 0x1, -R8 ;  /* 0x0000000102029824 */ /* 0x000fe200078e0a08 */
[----:B------:R-:W-:Y:S01]  /*1e730*/  ISETP.GE.AND P1, PT, R18, RZ, PT ;  /* 0x000000ff1200720c */ /* 0x000fe20003f26270 */
[----:B------:R-:W0:Y:S01]  /*1e740*/  LDCU UR13, c[0x0][0x3b0] ;  /* 0x00007600ff0d77ac */ /* 0x000e220008000800 */
[----:B------:R-:W-:Y:S01]  /*1e750*/  SEL R22, R11, R22, !P4 ;  /* 0x000000160b167207 */ /* 0x000fe20006000000 */
[----:B----4-:R4:W-:Y:S04]  /*1e760*/  STL [R1+0x50], R17 ;  /* 0x0000501101007387 */ /* 0x0109e80000100800 */
[----:B------:R-:W-:Y:S01]  /*1e770*/  IMAD R24, R22, UR4, RZ ;  /* 0x0000000416187c24 */ /* 0x000fe2000f8e02ff */
[----:B------:R-:W-:Y:S01]  /*1e780*/  ISETP.GT.U32.AND P6, PT, R8, R14, PT ;  /* 0x0000000e0800720c */ /* 0x000fe20003fc4070 */
[----:B------:R-:W0:Y:S01]  /*1e790*/  LDCU UR4, c[0x0][0x3b0] ;  /* 0x00007600ff0477ac */ /* 0x000e220008000800 */
[----:B----4-:R-:W-:-:S04]  /*1e7a0*/  IADD3 R17, P3, PT, R23, R7, RZ ;  /* 0x0000000717117210 */ /* 0x010fc80007f7e0ff */
[----:B------:R-:W-:Y:S01]  /*1e7b0*/  LEA.HI.X.SX32 R18, R23, R6, 0x1, P3 ;  /* 0x0000000617127211 */ /* 0x000fe200018f0eff */
[----:B------:R-:W-:Y:S01]  /*1e7c0*/  @P0 IMAD.MOV.U32 R22, RZ, RZ, R17 ;  /* 0x000000ffff160224 */ /* 0x000fe200078e0011 */
[----:B------:R-:W-:Y:S03]  /*1e7d0*/  STL [R1+0x6a0], R17 ;  /* 0x0006a01101007387 */ /* 0x000fe60000100800 */
[----:B------:R-:W-:Y:S01]  /*1e7e0*/  @P0 IMAD.MOV.U32 R23, RZ, RZ, R18 ;  /* 0x000000ffff170224 */ /* 0x000fe200078e0012 */
[----:B------:R4:W-:Y:S04]  /*1e7f0*/  STL [R1+0x69c], R18 ;  /* 0x00069c1201007387 */ /* 0x0009e80000100800 */
[----:B------:R-:W2:Y:S04]  /*1e800*/  LDL R25, [R1+0x1164] ;  /* 0x0011640001197983 */ /* 0x000ea80000100800 */
[----:B------:R0:W2:Y:S04]  /*1e810*/  @P0 LDG.E.U8 R3, desc[UR18][R22.64] ;  /* 0x0000001216030981 */ /* 0x0000a8000c1e1100 */
[----:B----4-:R-:W4:Y:S04]  /*1e820*/  LDL.LU R18, [R1+0x194] ;  /* 0x0001940001127983 */ /* 0x010f280000300800 */
[----:B------:R-:W2:Y:S01]  /*1e830*/  LDL R23, [R1+0x1188] ;  /* 0x0011880001177983 */ /* 0x000ea20000100800 */
[----:B------:R-:W-:-:S04]  /*1e840*/  @!P6 IMAD.IADD R14, R14, 0x1, -R8 ;  /* 0x000000010e0ee824 */ /* 0x000fc800078e0a08 */
[----:B0-----:R-:W-:Y:S01]  /*1e850*/  IMAD.MOV.U32 R22, RZ, RZ, R14 ;  /* 0x000000ffff167224 */ /* 0x001fe200078e000e */
[----:B------:R-:W-:-:S03]  /*1e860*/  IADD3 R14, P6, PT, R24, R7, RZ ;  /* 0x00000007180e7210 */ /* 0x000fc60007fde0ff */
[----:B------:R-:W-:Y:S01]  /*1e870*/  @!P1 IMAD.MOV R22, RZ, RZ, -R22 ;  /* 0x000000ffff169224 */ /* 0x000fe200078e0a16 */
[----:B------:R-:W-:Y:S02]  /*1e880*/  LEA.HI.X.SX32 R17, R24, R6, 0x1, P6 ;  /* 0x0000000618117211 */ /* 0x000fe400030f0eff */
[----:B------:R-:W-:Y:S02]  /*1e890*/  PRMT R10, RZ, 0x7610, R10 ;  /* 0x00007610ff0a7816 */ /* 0x000fe4000000000a */
[----:B------:R-:W-:Y:S01]  /*1e8a0*/  SEL R24, R11, R22, !P4 ;  /* 0x000000160b187207 */ /* 0x000fe20006000000 */
[----:B------:R-:W-:Y:S01]  /*1e8b0*/  @P0 IMAD.MOV.U32 R22, RZ, RZ, R14 ;  /* 0x000000ffff160224 */ /* 0x000fe200078e000e */
[----:B------:R-:W-:Y:S02]  /*1e8c0*/  ISETP.GT.U32.AND P5, PT, R8, R16, PT ;  /* 0x000000100800720c */ /* 0x000fe40003fa4070 */
[----:B--2---:R-:W-:Y:S01]  /*1e8d0*/  ISETP.GE.AND P6, PT, R23, RZ, PT ;  /* 0x000000ff1700720c */ /* 0x004fe20003fc6270 */
[----:B------:R-:W-:-:S05]  /*1e8e0*/  @P0 IMAD.MOV.U32 R23, RZ, RZ, R17 ;  /* 0x000000ffff170224 */ /* 0x000fca00078e0011 */
[----:B------:R0:W2:Y:S05]  /*1e8f0*/  @P0 LDG.E.U8 R10, desc[UR18][R22.64] ;  /* 0x00000012160a0981 */ /* 0x0000aa000c1e1100 */
[----:B------:R-:W-:Y:S01]  /*1e900*/  @!P5 IMAD.IADD R16, R16, 0x1, -R8 ;  /* 0x000000011010d824 */ /* 0x000fe200078e0a08 */
[----:B------:R-:W-:-:S04]  /*1e910*/  ISETP.GT.U32.AND P5, PT, R8, R2, PT ;  /* 0x000000020800720c */ /* 0x000fc80003fa4070 */
[C---:B------:R-:W-:Y:S01]  /*1e920*/  ISETP.GT.U32.AND P3, PT, R8.reuse, R16, PT ;  /* 0x000000100800720c */ /* 0x040fe20003f64070 */
[----:B------:R-:W-:Y:S01]  /*1e930*/  STL [R1+0x12cc], R3 ;  /* 0x0012cc0301007387 */ /* 0x000fe20000100800 */
[----:B------:R-:W-:Y:S01]  /*1e940*/  ISETP.GT.U32.AND P1, PT, R8, R9, PT ;  /* 0x000000090800720c */ /* 0x000fe20003f24070 */
[----:B------:R-:W-:Y:S01]  /*1e950*/  IMAD R24, R24, UR5, RZ ;  /* 0x0000000518187c24 */ /* 0x000fe2000f8e02ff */
[----:B0-----:R-:W-:Y:S01]  /*1e960*/  PRMT R22, RZ, 0x7610, R22 ;  /* 0x00007610ff167816 */ /* 0x001fe20000000016 */
[----:B------:R0:W-:Y:S01]  /*1e970*/  STL [R1+0x6b8], R14 ;  /* 0x0006b80e01007387 */ /* 0x0001e20000100800 */
[----:B---3--:R-:W-:Y:S01]  /*1e980*/  PRMT R15, RZ, 0x7610, R15 ;  /* 0x00007610ff0f7816 */ /* 0x008fe2000000000f */
[----:B------:R-:W3:Y:S02]  /*1e990*/  LDCU UR5, c[0x0][0x3b0] ;  /* 0x00007600ff0577ac */ /* 0x000ee40008000800 */
[----:B------:R1:W-:Y:S01]  /*1e9a0*/  STL [R1+0x6b4], R17 ;  /* 0x0006b41101007387 */ /* 0x0003e20000100800 */
[----:B------:R-:W-:-:S03]  /*1e9b0*/  @!P5 IMAD.IADD R2, R2, 0x1, -R8 ;  /* 0x000000010202d824 */ /* 0x000fc600078e0a08 */
[----:B0-----:R-:W3:Y:S01]  /*1e9c0*/  LDL R14, [R1+0x1168] ;  /* 0x00116800010e7983 */ /* 0x001ee20000100800 */
[----:B------:R-:W-:Y:S02]  /*1e9d0*/  @!P3 IMAD.IADD R16, R16, 0x1, -R8 ;  /* 0x000000011010b824 */ /* 0x000fe400078e0a08 */
[----:B------:R-:W-:Y:S02]  /*1e9e0*/  IMAD.MOV.U32 R23, RZ, RZ, R2 ;  /* 0x000000ffff177224 */ /* 0x000fe400078e0002 */
[----:B------:R-:W-:Y:S01]  /*1e9f0*/  @!P1 IMAD.IADD R9, R9, 0x1, -R8 ;  /* 0x0000000109099824 */ /* 0x000fe200078e0a08 */
[----:B------:R-:W-:Y:S01]  /*1ea00*/  ISETP.GE.AND P1, PT, R25, RZ, PT ;  /* 0x000000ff1900720c */ /* 0x000fe20003f26270 */
[----:B--2---:R0:W-:Y:S04]  /*1ea10*/  STL [R1+0x48], R10 ;  /* 0x0000480a01007387 */ /* 0x0041e80000100800 */
[----:B-1----:R-:W2:Y:S04]  /*1ea20*/  LDL.LU R17, [R1+0x190] ;  /* 0x0001900001117983 */ /* 0x002ea80000300800 */
[----:B------:R-:W2:Y:S01]  /*1ea30*/  LDL.LU R2, [R1+0x1340] ;  /* 0x0013400001027983 */ /* 0x000ea20000300800 */
[----:B0-----:R-:W-:-:S02]  /*1ea40*/  IMAD.MOV.U32 R10, RZ, RZ, R12 ;  /* 0x000000ffff0a7224 */ /* 0x001fc400078e000c */
[----:B------:R-:W-:Y:S01]  /*1ea50*/  IMAD.MOV.U32 R12, RZ, RZ, R5 ;  /* 0x000000ffff0c7224 */ /* 0x000fe200078e0005 */
[----:B------:R-:W-:-:S04]  /*1ea60*/  IADD3 R5, P3, PT, R24, R7, RZ ;  /* 0x0000000718057210 */ /* 0x000fc80007f7e0ff */
[----:B------:R-:W-:Y:S01]  /*1ea70*/  LEA.HI.X.SX32 R24, R24, R6, 0x1, P3 ;  /* 0x0000000618187211 */ /* 0x000fe200018f0eff */
[----:B------:R-:W-:Y:S04]  /*1ea80*/  STL [R1+0x6c0], R5 ;  /* 0x0006c00501007387 */ /* 0x000fe80000100800 */
[----:B------:R0:W-:Y:S01]  /*1ea90*/  STL [R1+0x6bc], R24 ;  /* 0x0006bc1801007387 */ /* 0x0001e20000100800 */
[----:B------:R-:W-:Y:S02]  /*1eaa0*/  @P0 IMAD.MOV.U32 R25, RZ, RZ, R24 ;  /* 0x000000ffff190224 */ /* 0x000fe400078e0018 */
[----:B0-----:R-:W-:Y:S02]  /*1eab0*/  @P0 IMAD.MOV.U32 R24, RZ, RZ, R5 ;  /* 0x000000ffff180224 */ /* 0x001fe400078e0005 */
[----:B------:R-:W2:Y:S04]  /*1eac0*/  LDL.LU R5, [R1+0x18c] ;  /* 0x00018c0001057983 */ /* 0x000ea80000300800 */
[----:B------:R0:W2:Y:S04]  /*1ead0*/  @P0 LDG.E.U8 R22, desc[UR18][R24.64] ;  /* 0x0000001218160981 */ /* 0x0000a8000c1e1100 */
[----:B------:R-:W3:Y:S01]  /*1eae0*/  LDL R25, [R1+0x1150] ;  /* 0x0011500001197983 */ /* 0x000ee20000100800 */
[----:B------:R-:W-:Y:S01]  /*1eaf0*/  @!P6 IMAD.MOV R23, RZ, RZ, -R23 ;  /* 0x000000ffff17e224 */ /* 0x000fe200078e0a17 */
[----:B----4-:R-:W-:-:S04]  /*1eb00*/  ISETP.GT.U32.AND P6, PT, R8, R18, PT ;  /* 0x000000120800720c */ /* 0x010fc80003fc4070 */
[----:B------:R-:W-:Y:S02]  /*1eb10*/  SEL R23, R11, R23, !P4 ;  /* 0x000000170b177207 */ /* 0x000fe40006000000 */
[----:B------:R-:W-:-:S03]  /*1eb20*/  ISETP.GT.U32.AND P3, PT, R8, R9, PT ;  /* 0x000000090800720c */ /* 0x000fc60003f64070 */
[----:B0-----:R-:W-:Y:S01]  /*1eb30*/  IMAD R24, R23, UR4, RZ ;  /* 0x0000000417187c24 */ /* 0x001fe2000f8e02ff */
[----:B------:R-:W-:Y:S01]  /*1eb40*/  ISETP.GT.U32.AND P5, PT, R8, R20, PT ;  /* 0x000000140800720c */ /* 0x000fe20003fa4070 */
[----:B------:R-:W0:Y:S02]  /*1eb50*/  LDCU UR4, c[0x0][0x3b0] ;  /* 0x00007600ff0477ac */ /* 0x000e240008000800 */
[----:B------:R-:W-:-:S06]  /*1eb60*/  @!P6 IMAD.IADD R18, R18, 0x1, -R8 ;  /* 0x000000011212e824 */ /* 0x000fcc00078e0a08 */
[----:B------:R-:W-:Y:S01]  /*1eb70*/  @!P3 IMAD.IADD R9, R9, 0x1, -R8 ;  /* 0x000000010909b824 */ /* 0x000fe200078e0a08 */
[----:B--2---:R1:W-:Y:S02]  /*1eb80*/  STL [R1+0x44], R22 ;  /* 0x0000441601007387 */ /* 0x0043e40000100800 */
[----:B-1----:R-:W-:Y:S01]  /*1eb90*/  IMAD.MOV.U32 R22, RZ, RZ, R16 ;  /* 0x000000ffff167224 */ /* 0x002fe200078e0010 */
[----:B------:R-:W-:-:S03]  /*1eba0*/  IADD3 R16, P6, PT, R24, R7, RZ ;  /* 0x0000000718107210 */ /* 0x000fc60007fde0ff */
[----:B------:R-:W-:Y:S01]  /*1ebb0*/  @!P1 IMAD.MOV R22, RZ, RZ, -R22 ;  /* 0x000000ffff169224 */ /* 0x000fe200078e0a16 */
[----:B------:R-:W-:Y:S02]  /*1ebc0*/  LEA.HI.X.SX32 R24, R24, R6, 0x1, P6 ;  /* 0x0000000618187211 */ /* 0x000fe400030f0eff */
[----:B---3--:R-:W-:Y:S01]  /*1ebd0*/  ISETP.GE.AND P1, PT, R14, RZ, PT ;  /* 0x000000ff0e00720c */ /* 0x008fe20003f26270 */
[----:B------:R-:W-:Y:S01]  /*1ebe0*/  IMAD.MOV.U32 R14, RZ, RZ, R10 ;  /* 0x000000ffff0e7224 */ /* 0x000fe200078e000a */
[----:B------:R-:W-:Y:S01]  /*1ebf0*/  ISETP.GE.AND P3, PT, R25, RZ, PT ;  /* 0x000000ff1900720c */ /* 0x000fe20003f66270 */
[----:B------:R-:W2:Y:S01]  /*1ec00*/  LDL R10, [R1+0x1160] ;  /* 0x00116000010a7983 */ /* 0x000ea20000100800 */
[----:B------:R-:W-:-:S03]  /*1ec10*/  @P0 IMAD.MOV.U32 R25, RZ, RZ, R24 ;  /* 0x000000ffff190224 */ /* 0x000fc600078e0018 */
[----:B------:R-:W-:Y:S04]  /*1ec20*/  STL [R1+0x6c8], R16 ;  /* 0x0006c81001007387 */ /* 0x000fe80000100800 */
[----:B------:R1:W-:Y:S02]  /*1ec30*/  STL [R1+0x6c4], R24 ;  /* 0x0006c41801007387 */ /* 0x0003e40000100800 */
[----:B-1----:R-:W-:Y:S01]  /*1ec40*/  @P0 IMAD.MOV.U32 R24, RZ, RZ, R16 ;  /* 0x000000ffff180224 */ /* 0x002fe200078e0010 */
[----:B------:R-:W-:Y:S01]  /*1ec50*/  SEL R22, R11, R22, !P4 ;  /* 0x000000160b167207 */ /* 0x000fe20006000000 */
[----:B------:R-:W-:Y:S01]  /*1ec60*/  IMAD.MOV.U32 R23, RZ, RZ, R9 ;  /* 0x000000ffff177224 */ /* 0x000fe200078e0009 */
[----:B------:R-:W3:Y:S04]  /*1ec70*/  LDL.LU R16, [R1+0x184] ;  /* 0x0001840001107983 */ /* 0x000ee80000300800 */
[----:B------:R1:W4:Y:S01]  /*1ec80*/  @P0 LDG.E.U8 R15, desc[UR18][R24.64] ;  /* 0x00000012180f0981 */ /* 0x000322000c1e1100 */
[----:B------:R-:W-:-:S02]  /*1ec90*/  IMAD R22, R22, UR5, RZ ;  /* 0x0000000516167c24 */ /* 0x000fc4000f8e02ff */
[----:B------:R-:W-:Y:S01]  /*1eca0*/  @!P5 IMAD.IADD R20, R20, 0x1, -R8 ;  /* 0x000000011414d824 */ /* 0x000fe200078e0a08 */
[----:B------:R-:W-:Y:S01]  /*1ecb0*/  ISETP.GT.U32.AND P6, PT, R8, R18, PT ;  /* 0x000000120800720c */ /* 0x000fe20003fc4070 */
[----:B------:R-:W-:Y:S01]  /*1ecc0*/  @!P1 IMAD.MOV R23, RZ, RZ, -R23 ;  /* 0x000000ffff179224 */ /* 0x000fe200078e0a17 */
[----:B------:R-:W-:Y:S01]  /*1ecd0*/  IADD3 R9, P1, PT, R22, R7, RZ ;  /* 0x0000000716097210 */ /* 0x000fe20007f3e0ff */
[----:B------:R-:W0:Y:S04]  /*1ece0*/  LDCU UR5, c[0x0][0x3b0] ;  /* 0x00007600ff0577ac */ /* 0x000e280008000800 */
[----:B------:R-:W-:Y:S01]  /*1ecf0*/  STL [R1+0x6d0], R9 ;  /* 0x0006d00901007387 */ /* 0x000fe20000100800 */
[----:B-1----:R-:W-:Y:S01]  /*1ed00*/  @P0 IMAD.MOV.U32 R24, RZ, RZ, R9 ;  /* 0x000000ffff180224 */ /* 0x002fe200078e0009 */
[----:B------:R-:W-:-:S02]  /*1ed10*/  ISETP.GT.U32.AND P5, PT, R8, R20, PT ;  /* 0x000000140800720c */ /* 0x000fc40003fa4070 */
[----:B----4-:R1:W-:Y:S02]  /*1ed20*/  STL [R1+0x40], R15 ;  /* 0x0000400f01007387 */ /* 0x0103e40000100800 */
[----:B-1----:R-:W-:-:S05]  /*1ed30*/  LEA.HI.X.SX32 R15, R22, R6, 0x1, P1 ;  /* 0x00000006160f7211 */ /* 0x002fca00008f0eff */
[----:B------:R-:W-:Y:S01]  /*1ed40*/  @P0 IMAD.MOV.U32 R25, RZ, RZ, R15 ;  /* 0x000000ffff190224 */ /* 0x000fe200078e000f */
[----:B------:R1:W-:Y:S04]  /*1ed50*/  STL [R1+0x6cc], R15 ;  /* 0x0006cc0f01007387 */ /* 0x0003e80000100800 */
[----:B------:R4:W3:Y:S01]  /*1ed60*/  @P0 LDG.E.U8 R0, desc[UR18][R24.64] ;  /* 0x0000001218000981 */ /* 0x0008e2000c1e1100 */
[--C-:B------:R-:W-:Y:S02]  /*1ed70*/  @!P5 IMAD.IADD R20, R20, 0x1, -R8.reuse ;  /* 0x000000011414d824 */ /* 0x100fe400078e0a08 */
[----:B------:R-:W-:Y:S01]  /*1ed80*/  @!P6 IMAD.IADD R18, R18, 0x1, -R8 ;  /* 0x000000011212e824 */ /* 0x000fe200078e0a08 */
[----:B-1----:R-:W3:Y:S04]  /*1ed90*/  LDL R15, [R1+0x1190] ;  /* 0x00119000010f7983 */ /* 0x002ee80000100800 */
[----:B------:R-:W3:Y:S01]  /*1eda0*/  LDL R25, [R1+0x115c] ;  /* 0x00115c0001197983 */ /* 0x000ee20000100800 */
[----:B------:R-:W-:Y:S01]  /*1edb0*/  ISETP.GT.U32.AND P5, PT, R8, R17, PT ;  /* 0x000000110800720c */ /* 0x000fe20003fa4070 */
[----:B------:R-:W-:Y:S01]  /*1edc0*/  IMAD.MOV.U32 R22, RZ, RZ, R20 ;  /* 0x000000ffff167224 */ /* 0x000fe200078e0014 */
[----:B----4-:R-:W-:-:S03]  /*1edd0*/  SEL R24, R11, R23, !P4 ;  /* 0x000000170b187207 */ /* 0x010fc60006000000 */
[----:B------:R-:W-:Y:S02]  /*1ede0*/  @!P3 IMAD.MOV R22, RZ, RZ, -R22 ;  /* 0x000000ffff16b224 */ /* 0x000fe400078e0a16 */
[----:B------:R-:W-:Y:S01]  /*1edf0*/  IMAD R24, R24, UR12, RZ ;  /* 0x0000000c18187c24 */ /* 0x000fe2000f8e02ff */
[----:B------:R-:W-:Y:S01]  /*1ee00*/  PRMT R19, RZ, 0x7610, R19 ;  /* 0x00007610ff137816 */ /* 0x000fe20000000013 */
[----:B------:R-:W1:Y:S04]  /*1ee10*/  LDCU UR12, c[0x0][0x3b0] ;  /* 0x00007600ff0c77ac */ /* 0x000e680008000800 */
[----:B------:R-:W-:Y:S01]  /*1ee20*/  @!P5 IMAD.IADD R17, R17, 0x1, -R8 ;  /* 0x000000011111d824 */ /* 0x000fe200078e0a08 */
[----:B--2---:R-:W-:Y:S02]  /*1ee30*/  ISETP.GE.AND P5, PT, R10, RZ, PT ;  /* 0x000000ff0a00720c */ /* 0x004fe40003fa6270 */
[----:B------:R-:W-:-:S02]  /*1ee40*/  SEL R23, R11, R22, !P4 ;  /* 0x000000160b177207 */ /* 0x000fc40006000000 */
[----:B------:R-:W-:Y:S01]  /*1ee50*/  ISETP.GT.U32.AND P3, PT, R8, R17, PT ;  /* 0x000000110800720c */ /* 0x000fe20003f64070 */
[----:B------:R-:W-:Y:S01]  /*1ee60*/  IMAD.MOV.U32 R10, RZ, RZ, R13 ;  /* 0x000000ffff0a7224 */ /* 0x000fe200078e000d */
[----:B------:R-:W-:Y:S01]  /*1ee70*/  IADD3 R20, P6, PT, R24, R7, RZ ;  /* 0x0000000718147210 */ /* 0x000fe20007fde0ff */
[----:B------:R-:W-:Y:S02]  /*1ee80*/  IMAD.MOV.U32 R13, RZ, RZ, R4 ;  /* 0x000000ffff0d7224 */ /* 0x000fe400078e0004 */
[----:B------:R-:W-:Y:S01]  /*1ee90*/  IMAD.MOV.U32 R22, RZ, RZ, R18 ;  /* 0x000000ffff167224 */ /* 0x000fe200078e0012 */
[----:B------:R-:W2:Y:S01]  /*1eea0*/  LDL.LU R4, [R1+0x188] ;  /* 0x0001880001047983 */ /* 0x000ea20000300800 */
[----:B0-----:R-:W-:Y:S01]  /*1eeb0*/  IMAD R23, R23, UR4, RZ ;  /* 0x0000000417177c24 */ /* 0x001fe2000f8e02ff */
[----:B------:R-:W-:Y:S01]  /*1eec0*/  PRMT R2, RZ, 0x7610, R2 ;  /* 0x00007610ff027816 */ /* 0x000fe20000000002 */
[----:B------:R-:W-:Y:S01]  /*1eed0*/  @!P5 IMAD.MOV R22, RZ, RZ, -R22 ;  /* 0x000000ffff16d224 */ /* 0x000fe200078e0a16 */
[----:B------:R-:W4:Y:S01]  /*1eee0*/  LDL.LU R9, [R1+0x17c] ;  /* 0x00017c0001097983 */ /* 0x000f220000300800 */
[----:B------:R-:W-:Y:S01]  /*1eef0*/  ISETP.GT.U32.AND P1, PT, R8, R5, PT ;  /* 0x000000050800720c */ /* 0x000fe20003f24070 */
[----:B------:R-:W0:Y:S02]  /*1ef00*/  LDCU UR4, c[0x0][0x3b0] ;  /* 0x00007600ff0477ac */ /* 0x000e240008000800 */
[----:B------:R-:W-:Y:S01]  /*1ef10*/  STL [R1+0x6d8], R20 ;  /* 0x0006d81401007387 */ /* 0x000fe20000100800 */
[----:B------:R-:W-:Y:S01]  /*1ef20*/  IADD3 R18, P5, PT, R23, R7, RZ ;  /* 0x0000000717127210 */ /* 0x000fe20007fbe0ff */
[----:B------:R-:W-:-:S02]  /*1ef30*/  @!P3 IMAD.IADD R17, R17, 0x1, -R8 ;  /* 0x000000011111b824 */ /* 0x000fc400078e0a08 */
[----:B---3--:R3:W-:Y:S02]  /*1ef40*/  STL [R1+0x3c], R0 ;  /* 0x00003c0001007387 */ /* 0x0087e40000100800 */
[-C--:B---3--:R-:W-:Y:S02]  /*1ef50*/  LEA.HI.X.SX32 R0, R24, R6.reuse, 0x1, P6 ;  /* 0x0000000618007211 */ /* 0x088fe400030f0eff */
[----:B------:R-:W-:Y:S02]  /*1ef60*/  ISETP.GE.AND P3, PT, R25, RZ, PT ;  /* 0x000000ff1900720c */ /* 0x000fe40003f66270 */
[----:B------:R-:W-:Y:S01]  /*1ef70*/  LEA.HI.X.SX32 R25, R23, R6, 0x1, P5 ;  /* 0x0000000617197211 */ /* 0x000fe200028f0eff */
[----:B------:R-:W-:Y:S01]  /*1ef80*/  @P0 IMAD.MOV.U32 R23, RZ, RZ, R0 ;  /* 0x000000ffff170224 */ /* 0x000fe200078e0000 */
[----:B------:R-:W-:Y:S01]  /*1ef90*/  SEL R24, R11, R22, !P4 ;  /* 0x000000160b187207 */ /* 0x000fe20006000000 */
[----:B------:R-:W-:-:S05]  /*1efa0*/  @P0 IMAD.MOV.U32 R22, RZ, RZ, R20 ;  /* 0x000000ffff160224 */ /* 0x000fca00078e0014 */
[----:B------:R3:W2:Y:S02]  /*1efb0*/  @P0 LDG.E.U8 R19, desc[UR18][R22.64] ;  /* 0x0000001216130981 */ /* 0x0006a4000c1e1100 */
[----:B---3--:R-:W-:Y:S02]  /*1efc0*/  @P0 IMAD.MOV.U32 R22, RZ, RZ, R18 ;  /* 0x000000ffff160224 */ /* 0x008fe400078e0012 */
[----:B------:R-:W-:-:S05]  /*1efd0*/  @P0 IMAD.MOV.U32 R23, RZ, RZ, R25 ;  /* 0x000000ffff170224 */ /* 0x000fca00078e0019 */
[----:B------:R3:W4:Y:S04]  /*1efe0*/  @P0 LDG.E.U8 R2, desc[UR18][R22.64] ;  /* 0x0000001216020981 */ /* 0x000728000c1e1100 */
[----:B------:R-:W-:Y:S04]  /*1eff0*/  STL [R1+0x6e0], R18 ;  /* 0x0006e01201007387 */ /* 0x000fe80000100800 */
[----:B------:R0:W-:Y:S04]  /*1f000*/  STL [R1+0x6d4], R0 ;  /* 0x0006d40001007387 */ /* 0x0001e80000100800 */
[----:B0-----:R-:W4:Y:S04]  /*1f010*/  LDL.LU R0, [R1+0x133c] ;  /* 0x00133c0001007983 */ /* 0x001f280000300800 */
[----:B------:R-:W4:Y:S04]  /*1f020*/  LDL.LU R20, [R1+0x1338] ;  /* 0x0013380001147983 */ /* 0x000f280000300800 */
[----:B------:R-:W-:Y:S04]  /*1f030*/  STL [R1+0x6dc], R25 ;  /* 0x0006dc1901007387 */ /* 0x000fe80000100800 */
[----:B--2---:R0:W-:Y:S04]  /*1f040*/  STL [R1+0x38], R19 ;  /* 0x0000381301007387 */ /* 0x0041e80000100800 */
[----:B0-----:R-:W2:Y:S01]  /*1f050*/  LDL.LU R19, [R1+0x1334] ;  /* 0x0013340001137983 */ /* 0x001ea20000300800 */
[----:B------:R-:W-:-:S02]  /*1f060*/  @!P1 IMAD.IADD R5, R5, 0x1, -R8 ;  /* 0x0000000105059824 */ /* 0x000fc400078e0a08 */
[----:B---3--:R-:W-:Y:S01]  /*1f070*/  IMAD.MOV.U32 R22, RZ, RZ, R17 ;  /* 0x000000ffff167224 */ /* 0x008fe200078e0011 */
[----:B------:R-:W3:Y:S02]  /*1f080*/  LDL R18, [R1+0x1184] ;  /* 0x0011840001127983 */ /* 0x000ee40000100800 */
[----:B------:R-:W-:Y:S01]  /*1f090*/  ISETP.GT.U32.AND P1, PT, R8, R5, PT ;  /* 0x000000050800720c */ /* 0x000fe20003f24070 */
[----:B------:R-:W-:Y:S02]  /*1f0a0*/  IMAD R24, R24, UR5, RZ ;  /* 0x0000000518187c24 */ /* 0x000fe4000f8e02ff */
[----:B------:R-:W-:Y:S01]  /*1f0b0*/  @!P3 IMAD.MOV R22, RZ, RZ, -R22 ;  /* 0x000000ffff16b224 */ /* 0x000fe200078e0a16 */
[----:B----4-:R-:W-:Y:S01]  /*1f0c0*/  STL [R1+0x12d0], R2 ;  /* 0x0012d00201007387 */ /* 0x010fe20000100800 */
[----:B------:R-:W-:Y:S01]  /*1f0d0*/  ISETP.GE.AND P5, PT, R15, RZ, PT ;  /* 0x000000ff0f00720c */ /* 0x000fe20003fa6270 */
[----:B------:R-:W0:Y:S01]  /*1f0e0*/  LDCU UR5, c[0x0][0x3b0] ;  /* 0x00007600ff0577ac */ /* 0x000e220008000800 */
[C---:B------:R-:W-:Y:S01]  /*1f0f0*/  IADD3 R25, P3, PT, R24.reuse, R7, RZ ;  /* 0x0000000718197210 */ /* 0x040fe20007f7e0ff */
[----:B------:R-:W4:Y:S03]  /*1f100*/  LDL.LU R17, [R1+0x1330] ;  /* 0x0013300001117983 */ /* 0x000f260000300800 */
[----:B------:R-:W-:Y:S01]  /*1f110*/  LEA.HI.X.SX32 R24, R24, R6, 0x1, P3 ;  /* 0x0000000618187211 */ /* 0x000fe200018f0eff */
[----:B------:R-:W3:Y:S01]  /*1f120*/  LDL.LU R15, [R1+0x174] ;  /* 0x00017400010f7983 */ /* 0x000ee20000300800 */
[----:B------:R-:W-:Y:S01]  /*1f130*/  @!P1 IMAD.IADD R5, R5, 0x1, -R8 ;  /* 0x0000000105059824 */ /* 0x000fe200078e0a08 */
[----:B------:R-:W-:-:S02]  /*1f140*/  SEL R23, R11, R22, !P4 ;  /* 0x000000160b177207 */ /* 0x000fc40006000000 */
[----:B------:R0:W-:Y:S01]  /*1f150*/  STL [R1+0x6f8], R25 ;  /* 0x0006f81901007387 */ /* 0x0001e20000100800 */
[----:B------:R-:W-:-:S03]  /*1f160*/  IMAD.MOV.U32 R22, RZ, RZ, R5 ;  /* 0x000000ffff167224 */ /* 0x000fc600078e0005 */
[----:B------:R-:W3:Y:S01]  /*1f170*/  LDL.LU R5, [R1+0x132c] ;  /* 0x00132c0001057983 */ /* 0x000ee20000300800 */
[----:B0-----:R-:W-:-:S03]  /*1f180*/  @P0 LOP3.LUT R25, R25, R24, RZ, 0x3c, !PT ;  /* 0x0000001819190212 */ /* 0x001fc600078e3cff */
[----:B------:R0:W-:Y:S02]  /*1f190*/  STL [R1+0x6f4], R24 ;  /* 0x0006f41801007387 */ /* 0x0001e40000100800 */
[----:B0-----:R-:W-:-:S04]  /*1f1a0*/  @P0 LOP3.LUT R24, R25, R24, RZ, 0x3c, !PT ;  /* 0x0000001819180212 */ /* 0x001fc800078e3cff */
[----:B------:R-:W-:Y:S02]  /*1f1b0*/  @P0 LOP3.LUT R25, R25, R24, RZ, 0x3c, !PT ;  /* 0x0000001819190212 */ /* 0x000fe400078e3cff */
[----:B--2---:R-:W-:-:S06]  /*1f1c0*/  PRMT R19, RZ, 0x7610, R19 ;  /* 0x00007610ff137816 */ /* 0x004fcc0000000013 */
[----:B------:R0:W2:Y:S01]  /*1f1d0*/  @P0 LDG.E.U8 R19, desc[UR18][R24.64] ;  /* 0x0000001218130981 */ /* 0x0000a2000c1e1100 */
[----:B------:R-:W-:Y:S02]  /*1f1e0*/  @!P5 IMAD.MOV R22, RZ, RZ, -R22 ;  /* 0x000000ffff16d224 */ /* 0x000fe400078e0a16 */
[----:B------:R-:W-:Y:S01]  /*1f1f0*/  IMAD R23, R23, UR13, RZ ;  /* 0x0000000d17177c24 */ /* 0x000fe2000f8e02ff */
[----:B------:R-:W-:Y:S01]  /*1f200*/  ISETP.GT.U32.AND P1, PT, R8, R4, PT ;  /* 0x000000040800720c */ /* 0x000fe20003f24070 */
[----:B------:R-:W1:Y:S01]  /*1f210*/  LDCU UR13, c[0x0][0x3b0] ;  /* 0x00007600ff0d77ac */ /* 0x000e620008000800 */
[----:B------:R-:W-:Y:S02]  /*1f220*/  SEL R22, R11, R22, !P4 ;  /* 0x000000160b167207 */ /* 0x000fe40006000000 */
[----:B0-----:R-:W-:-:S03]  /*1f230*/  IADD3 R25, P5, PT, R23, R7, RZ ;  /* 0x0000000717197210 */ /* 0x001fc60007fbe0ff */
[----:B------:R-:W-:Y:S01]  /*1f240*/  IMAD R24, R22, UR4, RZ ;  /* 0x0000000416187c24 */ /* 0x000fe2000f8e02ff */
[----:B----4-:R-:W-:Y:S01]  /*1f250*/  PRMT R17, RZ, 0x7610, R17 ;  /* 0x00007610ff117816 */ /* 0x010fe20000000011 */
[----:B------:R-:W0:Y:S01]  /*1f260*/  LDCU UR4, c[0x0][0x3b0] ;  /* 0x00007600ff0477ac */ /* 0x000e220008000800 */
[----:B------:R-:W-:Y:S01]  /*1f270*/  LEA.HI.X.SX32 R23, R23, R6, 0x1, P5 ;  /* 0x0000000617177211 */ /* 0x000fe200028f0eff */
[----:B------:R-:W-:Y:S02]  /*1f280*/  @P0 IMAD.MOV.U32 R22, RZ, RZ, R25 ;  /* 0x000000ffff160224 */ /* 0x000fe400078e0019 */
[----:B------:R-:W-:Y:S01]  /*1f290*/  @!P1 IMAD.IADD R4, R4, 0x1, -R8 ;  /* 0x0000000104049824 */ /* 0x000fe200078e0a08 */
[----:B---3--:R-:W-:Y:S02]  /*1f2a0*/  ISETP.GE.AND P1, PT, R18, RZ, PT ;  /* 0x000000ff1200720c */ /* 0x008fe40003f26270 */
[----:B------:R3:W4:Y:S01]  /*1f2b0*/  @P0 LDG.E.U8 R17, desc[UR18][R22.64] ;  /* 0x0000001216110981 */ /* 0x000722000c1e1100 */
[----:B------:R-:W-:-:S03]  /*1f2c0*/  ISETP.GT.U32.AND P6, PT, R8, R16, PT ;  /* 0x000000100800720c */ /* 0x000fc60003fc4070 */
[----:B--2---:R2:W-:Y:S04]  /*1f2d0*/  STL [R1+0x30], R19 ;  /* 0x0000301301007387 */ /* 0x0045e80000100800 */
[----:B--2---:R-:W2:Y:S04]  /*1f2e0*/  LDL.LU R19, [R1+0x178] ;  /* 0x0001780001137983 */ /* 0x004ea80000300800 */
[----:B------:R-:W2:Y:S04]  /*1f2f0*/  LDL.LU R18, [R1+0x170] ;  /* 0x0001700001127983 */ /* 0x000ea80000300800 */
[----:B------:R0:W-:Y:S04]  /*1f300*/  STL [R1+0x700], R25 ;  /* 0x0007001901007387 */ /* 0x0001e80000100800 */
[----:B------:R1:W-:Y:S01]  /*1f310*/  STL [R1+0x6fc], R23 ;  /* 0x0006fc1701007387 */ /* 0x0003e20000100800 */
[----:B------:R-:W-:-:S03]  /*1f320*/  @!P6 IMAD.IADD R16, R16, 0x1, -R8 ;  /* 0x000000011010e824 */ /* 0x000fc600078e0a08 */
[----:B0-----:R-:W2:Y:S04]  /*1f330*/  LDL R25, [R1+0x1170] ;  /* 0x0011700001197983 */ /* 0x001ea80000100800 */
[----:B-1----:R-:W2:Y:S01]  /*1f340*/  LDL R23, [R1+0x1198] ;  /* 0x0011980001177983 */ /* 0x002ea20000100800 */
[----:B------:R-:W-:-:S13]  /*1f350*/  ISETP.GT.U32.AND P6, PT, R8, R16, PT ;  /* 0x000000100800720c */ /* 0x000fda0003fc4070 */
[----:B------:R-:W-:-:S04]  /*1f360*/  @!P6 IMAD.IADD R16, R16, 0x1, -R8 ;  /* 0x000000011010e824 */ /* 0x000fc800078e0a08 */
[----:B---3--:R-:W-:Y:S01]  /*1f370*/  IMAD.MOV.U32 R22, RZ, RZ, R16 ;  /* 0x000000ffff167224 */ /* 0x008fe200078e0010 */
[----:B------:R-:W-:-:S03]  /*1f380*/  IADD3 R16, P6, PT, R24, R7, RZ ;  /* 0x0000000718107210 */ /* 0x000fc60007fde0ff */
[----:B------:R-:W-:Y:S02]  /*1f390*/  @!P1 IMAD.MOV R22, RZ, RZ, -R22 ;  /* 0x000000ffff169224 */ /* 0x000fe400078e0a16 */
[----:B------:R-:W-:Y:S04]  /*1f3a0*/  STL [R1+0x708], R16 ;  /* 0x0007081001007387 */ /* 0x000fe80000100800 */
[----:B----4-:R0:W-:Y:S01]  /*1f3b0*/  STL [R1+0x2c], R17 ;  /* 0x00002c1101007387 */ /* 0x0101e20000100800 */
[----:B------:R-:W-:Y:S02]  /*1f3c0*/  PRMT R0, RZ, 0x7610, R0 ;  /* 0x00007610ff007816 */ /* 0x000fe40000000000 */
[----:B0-----:R-:W-:Y:S02]  /*1f3d0*/  LEA.HI.X.SX32 R17, R24, R6, 0x1, P6 ;  /* 0x0000000618117211 */ /* 0x001fe400030f0eff */
[----:B------:R-:W-:Y:S01]  /*1f3e0*/  SEL R24, R11, R22, !P4 ;  /* 0x000000160b187207 */ /* 0x000fe20006000000 */
[----:B------:R-:W-:Y:S01]  /*1f3f0*/  @P0 IMAD.MOV.U32 R22, RZ, RZ, R16 ;  /* 0x000000ffff160224 */ /* 0x000fe200078e0010 */
[----:B--2---:R-:W-:Y:S01]  /*1f400*/  ISETP.GE.AND P6, PT, R23, RZ, PT ;  /* 0x000000ff1700720c */ /* 0x004fe20003fc6270 */
[----:B------:R-:W-:-:S05]  /*1f410*/  @P0 IMAD.MOV.U32 R23, RZ, RZ, R17 ;  /* 0x000000ffff170224 */ /* 0x000fca00078e0011 */
[----:B------:R0:W2:Y:S01]  /*1f420*/  @P0 LDG.E.U8 R0, desc[UR18][R22.64] ;  /* 0x0000001216000981 */ /* 0x0000a2000c1e1100 */
[C---:B------:R-:W-:Y:S02]  /*1f430*/  ISETP.GT.U32.AND P3, PT, R8.reuse, R9, PT ;  /* 0x000000090800720c */ /* 0x040fe40003f64070 */
[C---:B------:R-:W-:Y:S02]  /*1f440*/  ISETP.GT.U32.AND P5, PT, R8.reuse, R4, PT ;  /* 0x000000040800720c */ /* 0x040fe40003fa4070 */
[----:B------:R-:W-:-:S09]  /*1f450*/  ISETP.GT.U32.AND P1, PT, R8, R15, PT ;  /* 0x0000000f0800720c */ /* 0x000fd20003f24070 */
[----:B------:R-:W-:-:S05]  /*1f460*/  @!P3 IMAD.IADD R9, R9, 0x1, -R8 ;  /* 0x000000010909b824 */ /* 0x000fca00078e0a08 */
[----:B------:R-:W-:Y:S01]  /*1f470*/  ISETP.GT.U32.AND P3, PT, R8, R9, PT ;  /* 0x000000090800720c */ /* 0x000fe20003f64070 */
[----:B------:R-:W-:Y:S01]  /*1f480*/  IMAD R24, R24, UR5, RZ ;  /* 0x0000000518187c24 */ /* 0x000fe2000f8e02ff */
[----:B------:R-:W-:Y:S01]  /*1f490*/  STL [R1+0x704], R17 ;  /* 0x0007041101007387 */ /* 0x000fe20000100800 */
[--C-:B------:R-:W-:Y:S01]  /*1f4a0*/  @!P5 IMAD.IADD R4, R4, 0x1, -R8.reuse ;  /* 0x000000010404d824 */ /* 0x100fe200078e0a08 */
[----:B------:R-:W-:Y:S01]  /*1f4b0*/  PRMT R5, RZ, 0x7610, R5 ;  /* 0x00007610ff057816 */ /* 0x000fe20000000005 */
[----:B------:R-:W-:Y:S01]  /*1f4c0*/  @!P1 IMAD.IADD R15, R15, 0x1, -R8 ;  /* 0x000000010f0f9824 */ /* 0x000fe200078e0a08 */
[----:B------:R-:W-:Y:S01]  /*1f4d0*/  PRMT R2, RZ, 0x7610, R2 ;  /* 0x00007610ff027816 */ /* 0x000fe20000000002 */
[----:B0-----:R-:W-:-:S06]  /*1f4e0*/  IMAD.MOV.U32 R23, RZ, RZ, R4 ;  /* 0x000000ffff177224 */ /* 0x001fcc00078e0004 */
[----:B------:R-:W-:Y:S01]  /*1f4f0*/  @!P3 IMAD.IADD R9, R9, 0x1, -R8 ;  /* 0x000000010909b824 */ /* 0x000fe200078e0a08 */
[C---:B------:R-:W-:Y:S01]  /*1f500*/  IADD3 R22, P3, PT, R24.reuse, R7, RZ ;  /* 0x0000000718167210 */ /* 0x040fe20007f7e0ff */
[----:B------:R-:W-:Y:S01]  /*1f510*/  @!P6 IMAD.MOV R23, RZ, RZ, -R23 ;  /* 0x000000ffff17e224 */ /* 0x000fe200078e0a17 */
[----:B------:R-:W0:Y:S02]  /*1f520*/  LDCU UR5, c[0x0][0x3b0] ;  /* 0x00007600ff0577ac */ /* 0x000e240008000800 */
[----:B------:R-:W-:Y:S02]  /*1f530*/  LEA.HI.X.SX32 R24, R24, R6, 0x1, P3 ;  /* 0x0000000618187211 */ /* 0x000fe400018f0eff */
[C---:B------:R-:W-:Y:S02]  /*1f540*/  ISETP.GT.U32.AND P3, PT, R8.reuse, R15, PT ;  /* 0x0000000f0800720c */ /* 0x040fe40003f64070 */
[----:B------:R-:W-:Y:S02]  /*1f550*/  ISETP.GT.U32.AND P6, PT, R8, R18, PT ;  /* 0x000000120800720c */ /* 0x000fe40003fc4070 */
[----:B------:R-:W-:Y:S01]  /*1f560*/  ISETP.GE.AND P1, PT, R25, RZ, PT ;  /* 0x000000ff1900720c */ /* 0x000fe20003f26270 */
[----:B------:R-:W-:Y:S01]  /*1f570*/  @P0 IMAD.MOV.U32 R25, RZ, RZ, R24 ;  /* 0x000000ffff190224 */ /* 0x000fe200078e0018 */
[----:B------:R-:W-:-:S07]  /*1f580*/  SEL R23, R11, R23, !P4 ;  /* 0x000000170b177207 */ /* 0x000fce0006000000 */
[--C-:B------:R-:W-:Y:S02]  /*1f590*/  @!P3 IMAD.IADD R15, R15, 0x1, -R8.reuse ;  /* 0x000000010f0fb824 */ /* 0x100fe400078e0a08 */
[----:B------:R-:W-:Y:S01]  /*1f5a0*/  @!P6 IMAD.IADD R18, R18, 0x1, -R8 ;  /* 0x000000011212e824 */ /* 0x000fe200078e0a08 */
[----:B--2---:R1:W-:Y:S04]  /*1f5b0*/  STL [R1+0x28], R0 ;  /* 0x0000280001007387 */ /* 0x0043e80000100800 */
[----:B------:R-:W2:Y:S04]  /*1f5c0*/  LDL R16, [R1+0x118c] ;  /* 0x00118c0001107983 */ /* 0x000ea80000100800 */
[----:B-1----:R-:W3:Y:S04]  /*1f5d0*/  LDL R0, [R1+0x1180] ;  /* 0x0011800001007983 */ /* 0x002ee80000100800 */
[----:B------:R-:W4:Y:S04]  /*1f5e0*/  LDL.LU R17, [R1+0x16c] ;  /* 0x00016c0001117983 */ /* 0x000f280000300800 */
[----:B------:R-:W4:Y:S04]  /*1f5f0*/  LDL.LU R4, [R1+0x1328] ;  /* 0x0013280001047983 */ /* 0x000f280000300800 */
[----:B------:R-:W-:Y:S04]  /*1f600*/  STL [R1+0x710], R22 ;  /* 0x0007101601007387 */ /* 0x000fe80000100800 */
[----:B------:R1:W-:Y:S02]  /*1f610*/  STL [R1+0x70c], R24 ;  /* 0x00070c1801007387 */ /* 0x0003e40000100800 */
[----:B-1----:R-:W-:-:S05]  /*1f620*/  @P0 IMAD.MOV.U32 R24, RZ, RZ, R22 ;  /* 0x000000ffff180224 */ /* 0x002fca00078e0016 */
[----:B------:R1:W4:Y:S01]  /*1f630*/  @P0 LDG.E.U8 R5, desc[UR18][R24.64] ;  /* 0x0000001218050981 */ /* 0x000322000c1e1100 */
[----:B------:R-:W-:Y:S02]  /*1f640*/  IMAD.MOV.U32 R22, RZ, RZ, R9 ;  /* 0x000000ffff167224 */ /* 0x000fe400078e0009 */
[----:B-1----:R-:W-:Y:S01]  /*1f650*/  IMAD R24, R23, UR4, RZ ;  /* 0x0000000417187c24 */ /* 0x002fe2000f8e02ff */
[----:B------:R-:W-:Y:S01]  /*1f660*/  ISETP.GT.U32.AND P5, PT, R8, R19, PT ;  /* 0x000000130800720c */ /* 0x000fe20003fa4070 */
[----:B------:R-:W-:Y:S01]  /*1f670*/  IMAD.MOV.U32 R23, RZ, RZ, R15 ;  /* 0x000000ffff177224 */ /* 0x000fe200078e000f */
[----:B------:R-:W1:Y:S02]  /*1f680*/  LDCU UR4, c[0x0][0x3b0] ;  /* 0x00007600ff0477ac */ /* 0x000e640008000800 */
[----:B------:R-:W-:-:S04]  /*1f690*/  IADD3 R9, P6, PT, R24, R7, RZ ;  /* 0x0000000718097210 */ /* 0x000fc80007fde0ff */
[----:B------:R-:W-:Y:S01]  /*1f6a0*/  LEA.HI.X.SX32 R15, R24, R6, 0x1, P6 ;  /* 0x00000006180f7211 */ /* 0x000fe200030f0eff */
[----:B------:R-:W-:-:S04]  /*1f6b0*/  @P0 IMAD.MOV.U32 R24, RZ, RZ, R9 ;  /* 0x000000ffff180224 */ /* 0x000fc800078e0009 */
[----:B------:R-:W-:-:S05]  /*1f6c0*/  @P0 IMAD.MOV.U32 R25, RZ, RZ, R15 ;  /* 0x000000ffff190224 */ /* 0x000fca00078e000f */
[----:B------:R0:W4:Y:S01]  /*1f6d0*/  @P0 LDG.E.U8 R2, desc[UR18][R24.64] ;  /* 0x0000001218020981 */ /* 0x000122000c1e1100 */
[----:B------:R-:W-:Y:S02]  /*1f6e0*/  @!P1 IMAD.MOV R22, RZ, RZ, -R22 ;  /* 0x000000ffff169224 */ /* 0x000fe400078e0a16 */
[----:B------:R-:W-:-:S03]  /*1f6f0*/  @!P5 IMAD.IADD R19, R19, 0x1, -R8 ;  /* 0x000000011313d824 */ /* 0x000fc600078e0a08 */
[----:B------:R-:W-:Y:S02]  /*1f700*/  SEL R22, R11, R22, !P4 ;  /* 0x000000160b167207 */ /* 0x000fe40006000000 */
[----:B------:R-:W-:-:S03]  /*1f710*/  ISETP.GT.U32.AND P5, PT, R8, R19, PT ;  /* 0x000000130800720c */ /* 0x000fc60003fa4070 */
[----:B0-----:R-:W-:Y:S01]  /*1f720*/  IMAD R22, R22, UR5, RZ ;  /* 0x0000000516167c24 */ /* 0x001fe2000f8e02ff */
[----:B--2---:R-:W-:Y:S02]  /*1f730*/  ISETP.GE.AND P3, PT, R16, RZ, PT ;  /* 0x000000ff1000720c */ /* 0x004fe40003f66270 */
[----:B---3--:R-:W-:-:S07]  /*1f740*/  ISETP.GE.AND P1, PT, R0, RZ, PT ;  /* 0x000000ff0000720c */ /* 0x008fce0003f26270 */
[----:B------:R-:W-:Y:S01]  /*1f750*/  @!P5 IMAD.IADD R19, R19, 0x1, -R8 ;  /* 0x000000011313d824 */ /* 0x000fe200078e0a08 */
[----:B----4-:R-:W-:Y:S01]  /*1f760*/  PRMT R4, RZ, 0x7610, R4 ;  /* 0x00007610ff047816 */ /* 0x010fe20000000004 */
[----:B------:R-:W0:Y:S04]  /*1f770*/  LDCU UR5, c[0x0][0x3b0] ;  /* 0x00007600ff0577ac */ /* 0x000e280008000800 */
[----:B------:R-:W-:Y:S01]  /*1f780*/  @!P1 IMAD.MOV R23, RZ, RZ, -R23 ;  /* 0x000000ffff179224 */ /* 0x000fe200078e0a17 */
[----:B------:R-:W-:Y:S01]  /*1f790*/  IADD3 R0, P1, PT, R22, R7, RZ ;  /* 0x0000000716007210 */ /* 0x000fe20007f3e0ff */
[----:B------:R2:W-:Y:S04]  /*1f7a0*/  STL [R1+0x24], R5 ;  /* 0x0000240501007387 */ /* 0x0005e80000100800 */
[----:B--2---:R-:W2:Y:S04]  /*1f7b0*/  LDL.LU R5, [R1+0x164] ;  /* 0x0001640001057983 */ /* 0x004ea80000300800 */
[----:B------:R-:W3:Y:S04]  /*1f7c0*/  LDL R16, [R1+0x11b8] ;  /* 0x0011b80001107983 */ /* 0x000ee80000100800 */
[----:B------:R4:W-:Y:S01]  /*1f7d0*/  STL [R1+0x718], R9 ;  /* 0x0007180901007387 */ /* 0x0009e20000100800 */
[----:B------:R-:W-:-:S03]  /*1f7e0*/  @P0 IMAD.MOV.U32 R24, RZ, RZ, R0 ;  /* 0x000000ffff180224 */ /* 0x000fc600078e0000 */
[----:B------:R0:W-:Y:S01]  /*1f7f0*/  STL [R1+0x714], R15 ;  /* 0x0007140f01007387 */ /* 0x0001e20000100800 */
[----:B----4-:R-:W-:-:S03]  /*1f800*/  LEA.HI.X.SX32 R9, R22, R6, 0x1, P1 ;  /* 0x0000000616097211 */ /* 0x010fc600008f0eff */
[----:B------:R-:W-:Y:S02]  /*1f810*/  STL [R1+0x720], R0 ;  /* 0x0007200001007387 */ /* 0x000fe40000100800 */
[----:B------:R-:W-:Y:S02]  /*1f820*/  @P0 IMAD.MOV.U32 R25, RZ, RZ, R9 ;  /* 0x000000ffff190224 */ /* 0x000fe400078e0009 */
[----:B0-----:R-:W4:Y:S01]  /*1f830*/  LDL.LU R15, [R1+0x160] ;  /* 0x00016000010f7983 */ /* 0x001f220000300800 */
[----:B------:R-:W-:-:S03]  /*1f840*/  IMAD.MOV.U32 R22, RZ, RZ, R19 ;  /* 0x000000ffff167224 */ /* 0x000fc600078e0013 */
[----:B------:R0:W-:Y:S04]  /*1f850*/  STL [R1+0x12d4], R2 ;  /* 0x0012d40201007387 */ /* 0x0001e80000100800 */
[----:B------:R0:W-:Y:S04]  /*1f860*/  STL [R1+0x71c], R9 ;  /* 0x00071c0901007387 */ /* 0x0001e80000100800 */
[----:B------:R-:W2:Y:S04]  /*1f870*/  LDL.LU R19, [R1+0x1324] ;  /* 0x0013240001137983 */ /* 0x000ea80000300800 */
[----:B------:R0:W4:Y:S04]  /*1f880*/  @P0 LDG.E.U8 R4, desc[UR18][R24.64] ;  /* 0x0000001218040981 */ /* 0x000128000c1e1100 */
[----:B------:R-:W4:Y:S01]  /*1f890*/  LDL R25, [R1+0x11b4] ;  /* 0x0011b40001197983 */ /* 0x000f220000100800 */
[----:B------:R-:W-:-:S02]  /*1f8a0*/  ISETP.GT.U32.AND P5, PT, R8, R17, PT ;  /* 0x000000110800720c */ /* 0x000fc40003fa4070 */
[----:B------:R-:W-:Y:S01]  /*1f8b0*/  ISETP.GT.U32.AND P6, PT, R8, R18, PT ;  /* 0x000000120800720c */ /* 0x000fe20003fc4070 */
[----:B------:R-:W-:Y:S01]  /*1f8c0*/  @!P3 IMAD.MOV R22, RZ, RZ, -R22 ;  /* 0x000000ffff16b224 */ /* 0x000fe200078e0a16 */
[----:B0-----:R-:W-:-:S09]  /*1f8d0*/  SEL R24, R11, R23, !P4 ;  /* 0x000000170b187207 */ /* 0x001fd20006000000 */
[--C-:B------:R-:W-:Y:S01]  /*1f8e0*/  @!P5 IMAD.IADD R17, R17, 0x1, -R8.reuse ;  /* 0x000000011111d824 */ /* 0x100fe200078e0a08 */
[----:B------:R-:W-:Y:S01]  /*1f8f0*/  SEL R23, R11, R22, !P4 ;  /* 0x000000160b177207 */ /* 0x000fe20006000000 */
[----:B------:R-:W-:-:S03]  /*1f900*/  @!P6 IMAD.IADD R18, R18, 0x1, -R8 ;  /* 0x000000011212e824 */ /* 0x000fc600078e0a08 */
[----:B------:R-:W-:Y:S01]  /*1f910*/  ISETP.GT.U32.AND P3, PT, R8, R17, PT ;  /* 0x000000110800720c */ /* 0x000fe20003f64070 */
[----:B------:R-:W-:Y:S01]  /*1f920*/  IMAD R24, R24, UR12, RZ ;  /* 0x0000000c18187c24 */ /* 0x000fe2000f8e02ff */
[----:B------:R-:W-:Y:S01]  /*1f930*/  PRMT R20, RZ, 0x7610, R20 ;  /* 0x00007610ff147816 */ /* 0x000fe20000000014 */
[----:B------:R-:W-:Y:S01]  /*1f940*/  IMAD.MOV.U32 R22, RZ, RZ, R18 ;  /* 0x000000ffff167224 */ /* 0x000fe200078e0012 */
[----:B------:R-:W-:Y:S01]  /*1f950*/  PRMT R2, RZ, 0x7610, R2 ;  /* 0x00007610ff027816 */ /* 0x000fe20000000002 */
[----:B-1----:R-:W-:Y:S01]  /*1f960*/  IMAD R23, R23, UR4, RZ ;  /* 0x0000000417177c24 */ /* 0x002fe2000f8e02ff */
[C---:B------:R-:W-:Y:S01]  /*1f970*/  IADD3 R0, P6, PT, R24.reuse, R7, RZ ;  /* 0x0000000718007210 */ /* 0x040fe20007fde0ff */
[----:B------:R-:W0:Y:S03]  /*1f980*/  LDCU UR4, c[0x0][0x3b0] ;  /* 0x00007600ff0477ac */ /* 0x000e260008000800 */
[----:B------:R-:W-:Y:S01]  /*1f990*/  LEA.HI.X.SX32 R9, R24, R6, 0x1, P6 ;  /* 0x0000000618097211 */ /* 0x000fe200030f0eff */
[----:B------:R-:W1:Y:S02]  /*1f9a0*/  LDCU UR12, c[0x0][0x3b0] ;  /* 0x00007600ff0c77ac */ /* 0x000e640008000800 */
[----:B------:R-:W-:Y:S01]  /*1f9b0*/  @!P3 IMAD.IADD R17, R17, 0x1, -R8 ;  /* 0x000000011111b824 */ /* 0x000fe200078e0a08 */
[----:B---3--:R-:W-:Y:S01]  /*1f9c0*/  ISETP.GE.AND P5, PT, R16, RZ, PT ;  /* 0x000000ff1000720c */ /* 0x008fe20003fa6270 */
[----:B------:R-:W-:-:S12]  /*1f9d0*/  IMAD.MOV.U32 R16, RZ, RZ, R14 ;  /* 0x000000ffff107224 */ /* 0x000fd800078e000e */
[----:B------:R-:W-:Y:S01]  /*1f9e0*/  @!P5 IMAD.MOV R22, RZ, RZ, -R22 ;  /* 0x000000ffff16d224 */ /* 0x000fe200078e0a16 */
[----:B------:R-:W-:-:S04]  /*1f9f0*/  IADD3 R18, P5, PT, R23, R7, RZ ;  /* 0x0000000717127210 */ /* 0x000fc80007fbe0ff */
[----:B------:R-:W-:Y:S01]  /*1fa00*/  SEL R24, R11, R22, !P4 ;  /* 0x000000160b187207 */ /* 0x000fe20006000000 */
[----:B------:R-:W-:Y:S01]  /*1fa10*/  @P0 IMAD.MOV.U32 R22, RZ, RZ, R0 ;  /* 0x000000ffff160224 */ /* 0x000fe200078e0000 */
[----:B--2---:R-:W-:Y:S01]  /*1fa20*/  PRMT R19, RZ, 0x7610, R19 ;  /* 0x00007610ff137816 */ /* 0x004fe20000000013 */
[----:B----4-:R2:W-:Y:S04]  /*1fa30*/  STL [R1+0x12d8], R4 ;  /* 0x0012d80401007387 */ /* 0x0105e80000100800 */
[----:B------:R-:W3:Y:S01]  /*1fa40*/  LDL R14, [R1+0x119c] ;  /* 0x00119c00010e7983 */ /* 0x000ee20000100800 */
[----:B------:R-:W-:Y:S02]  /*1fa50*/  ISETP.GE.AND P3, PT, R25, RZ, PT ;  /* 0x000000ff1900720c */ /* 0x000fe40003f66270 */
[----:B------:R-:W-:Y:S01]  /*1fa60*/  LEA.HI.X.SX32 R25, R23, R6, 0x1, P5 ;  /* 0x0000000617197211 */ /* 0x000fe200028f0eff */
[----:B------:R-:W-:-:S05]  /*1fa70*/  @P0 IMAD.MOV.U32 R23, RZ, RZ, R9 ;  /* 0x000000ffff170224 */ /* 0x000fca00078e0009 */
[----:B------:R4:W3:Y:S02]  /*1fa80*/  @P0 LDG.E.U8 R20, desc[UR18][R22.64] ;  /* 0x0000001216140981 */ /* 0x0008e4000c1e1100 */
[----:B----4-:R-:W-:Y:S02]  /*1fa90*/  @P0 IMAD.MOV.U32 R22, RZ, RZ, R18 ;  /* 0x000000ffff160224 */ /* 0x010fe400078e0012 */
[----:B------:R-:W-:-:S05]  /*1faa0*/  @P0 IMAD.MOV.U32 R23, RZ, RZ, R25 ;  /* 0x000000ffff170224 */ /* 0x000fca00078e0019 */
[----:B------:R4:W3:Y:S01]  /*1fab0*/  @P0 LDG.E.U8 R19, desc[UR18][R22.64] ;  /* 0x0000001216130981 */ /* 0x0008e2000c1e1100 */
[----:B------:R-:W-:Y:S01]  /*1fac0*/  IMAD R24, R24, UR5, RZ ;  /* 0x0000000518187c24 */ /* 0x000fe2000f8e02ff */
[----:B--2---:R-:W-:Y:S01]  /*1fad0*/  PRMT R4, RZ, 0x7610, R4 ;  /* 0x00007610ff047816 */ /* 0x004fe20000000004 */
[----:B------:R-:W2:Y:S01]  /*1fae0*/  LDCU UR5, c[0x0][0x3b0] ;  /* 0x00007600ff0577ac */ /* 0x000ea20008000800 */
[----:B------:R-:W-:Y:S04]  /*1faf0*/  STL [R1+0x738], R0 ;  /* 0x0007380001007387 */ /* 0x000fe80000100800 */
[----:B------:R-:W-:Y:S01]  /*1fb00*/  STL [R1+0x740], R18 ;  /* 0x0007401201007387 */ /* 0x000fe20000100800 */
[----:B----4-:R-:W-:-:S03]  /*1fb10*/  IMAD.MOV.U32 R22, RZ, RZ, R17 ;  /* 0x000000ffff167224 */ /* 0x010fc600078e0011 */
[----:B------:R4:W-:Y:S01]  /*1fb20*/  STL [R1+0x734], R9 ;  /* 0x0007340901007387 */ /* 0x0009e20000100800 */
[----:B------:R-:W-:-:S03]  /*1fb30*/  @!P3 IMAD.MOV R22, RZ, RZ, -R22 ;  /* 0x000000ffff16b224 */ /* 0x000fc600078e0a16 */
[----:B----4-:R-:W4:Y:S04]  /*1fb40*/  LDL.LU R9, [R1+0x1320] ;  /* 0x0013200001097983 */ /* 0x010f280000300800 */
[----:B------:R-:W2:Y:S04]  /*1fb50*/  LDL.LU R0, [R1+0x131c] ;  /* 0x00131c0001007983 */ /* 0x000ea80000300800 */
[----:B------:R-:W-:Y:S01]  /*1fb60*/  STL [R1+0x73c], R25 ;  /* 0x00073c1901007387 */ /* 0x000fe20000100800 */
[----:B---3--:R-:W-:Y:S02]  /*1fb70*/  ISETP.GE.AND P5, PT, R14, RZ, PT ;  /* 0x000000ff0e00720c */ /* 0x008fe40003fa6270 */
[C---:B------:R-:W-:Y:S01]  /*1fb80*/  IADD3 R14, P3, PT, R24.reuse, R7, RZ ;  /* 0x00000007180e7210 */ /* 0x040fe20007f7e0ff */
[----:B------:R3:W-:Y:S04]  /*1fb90*/  STL [R1+0x18], R20 ;  /* 0x0000181401007387 */ /* 0x0007e80000100800 */
[----:B---3--:R-:W3:Y:S04]  /*1fba0*/  LDL.LU R20, [R1+0x1318] ;  /* 0x0013180001147983 */ /* 0x008ee80000300800 */
[----:B------:R-:W2:Y:S04]  /*1fbb0*/  LDL R18, [R1+0x11a0] ;  /* 0x0011a00001127983 */ /* 0x000ea80000100800 */
[----:B------:R-:W3:Y:S04]  /*1fbc0*/  LDL.LU R17, [R1+0x14c] ;  /* 0x00014c0001117983 */ /* 0x000ee80000300800 */
[----:B------:R-:W-:Y:S04]  /*1fbd0*/  STL [R1+0x748], R14 ;  /* 0x0007480e01007387 */ /* 0x000fe80000100800 */
[----:B------:R0:W-:Y:S02]  /*1fbe0*/  STL [R1+0x14], R19 ;  /* 0x0000141301007387 */ /* 0x0001e40000100800 */
[----:B0-----:R-:W-:Y:S01]  /*1fbf0*/  LEA.HI.X.SX32 R19, R24, R6, 0x1, P3 ;  /* 0x0000000618137211 */ /* 0x001fe200018f0eff */
[----:B------:R-:W-:-:S04]  /*1fc00*/  @P0 IMAD.MOV.U32 R24, RZ, RZ, R14 ;  /* 0x000000ffff180224 */ /* 0x000fc800078e000e */
[----:B------:R-:W-:-:S05]  /*1fc10*/  @P0 IMAD.MOV.U32 R25, RZ, RZ, R19 ;  /* 0x000000ffff190224 */ /* 0x000fca00078e0013 */
[----:B------:R0:W3:Y:S01]  /*1fc20*/  @P0 LDG.E.U8 R4, desc[UR18][R24.64] ;  /* 0x0000001218040981 */ /* 0x0000e2000c1e1100 */
[----:B------:R-:W-:-:S13]  /*1fc30*/  ISETP.GT.U32.AND P1, PT, R8, R5, PT ;  /* 0x000000050800720c */ /* 0x000fda0003f24070 */
[----:B------:R-:W-:-:S05]  /*1fc40*/  @!P1 IMAD.IADD R5, R5, 0x1, -R8 ;  /* 0x0000000105059824 */ /* 0x000fca00078e0a08 */
[----:B------:R-:W-:Y:S02]  /*1fc50*/  ISETP.GT.U32.AND P1, PT, R8, R5, PT ;  /* 0x000000050800720c */ /* 0x000fe40003f24070 */
[----:B------:R-:W-:-:S11]  /*1fc60*/  SEL R23, R11, R22, !P4 ;  /* 0x000000160b177207 */ /* 0x000fd60006000000 */
[----:B------:R-:W-:Y:S01]  /*1fc70*/  @!P1 IMAD.IADD R5, R5, 0x1, -R8 ;  /* 0x0000000105059824 */ /* 0x000fe200078e0a08 */
[----:B------:R-:W-:-:S03]  /*1fc80*/  ISETP.GT.U32.AND P1, PT, R8, R16, PT ;  /* 0x000000100800720c */ /* 0x000fc60003f24070 */
[----:B------:R-:W-:Y:S02]  /*1fc90*/  IMAD.MOV.U32 R22, RZ, RZ, R5 ;  /* 0x000000ffff167224 */ /* 0x000fe400078e0005 */
[----:B------:R-:W4:Y:S04]  /*1fca0*/  LDL.LU R5, [R1+0x1314] ;  /* 0x0013140001057983 */ /* 0x000f280000300800 */
[----:B------:R0:W-:Y:S01]  /*1fcb0*/  STL [R1+0x744], R19 ;  /* 0x0007441301007387 */ /* 0x0001e20000100800 */
[----:B------:R-:W-:Y:S01]  /*1fcc0*/  IMAD R23, R23, UR13, RZ ;  /* 0x0000000d17177c24 */ /* 0x000fe2000f8e02ff */
[----:B------:R-:W-:Y:S01]  /*1fcd0*/  ISETP.GT.U32.AND P6, PT, R8, R15, PT ;  /* 0x0000000f0800720c */ /* 0x000fe20003fc4070 */
[----:B------:R-:W-:Y:S01]  /*1fce0*/  @!P5 IMAD.MOV R22, RZ, RZ, -R22 ;  /* 0x000000ffff16d224 */ /* 0x000fe200078e0a16 */
[----:B------:R-:W-:Y:S01]  /*1fcf0*/  PRMT R3, RZ, 0x7610, R3 ;  /* 0x00007610ff037816 */ /* 0x000fe20000000003 */
[----:B------:R-:W-:Y:S01]  /*1fd00*/  @!P1 IMAD.IADD R16, R16, 0x1, -R8 ;  /* 0x0000000110109824 */ /* 0x000fe200078e0a08 */
[----:B0-----:R-:W4:Y:S01]  /*1fd10*/  LDL.LU R19, [R1+0x150] ;  /* 0x0001500001137983 */ /* 0x001f220000300800 */
[----:B------:R-:W-:Y:S01]  /*1fd20*/  IADD3 R14, P5, PT, R23, R7, RZ ;  /* 0x00000007170e7210 */ /* 0x000fe20007fbe0ff */
[----:B------:R-:W0:Y:S01]  /*1fd30*/  LDCU UR13, c[0x0][0x3b0] ;  /* 0x00007600ff0d77ac */ /* 0x000e220008000800 */
[----:B------:R-:W-:-:S05]  /*1fd40*/  SEL R22, R11, R22, !P4 ;  /* 0x000000160b167207 */ /* 0x000fca0006000000 */
[----:B------:R-:W-:Y:S01]  /*1fd50*/  IMAD R24, R22, UR4, RZ ;  /* 0x0000000416187c24 */ /* 0x000fe2000f8e02ff */
[----:B------:R-:W0:Y:S01]  /*1fd60*/  LDCU UR4, c[0x0][0x3b0] ;  /* 0x00007600ff0477ac */ /* 0x000e220008000800 */
[----:B------:R-:W-:Y:S01]  /*1fd70*/  @P0 IMAD.MOV.U32 R22, RZ, RZ, R14 ;  /* 0x000000ffff160224 */ /* 0x000fe200078e000e */
[----:B--2---:R-:W-:Y:S02]  /*1fd80*/  ISETP.GE.AND P1, PT, R18, RZ, PT ;  /* 0x000000ff1200720c */ /* 0x004fe40003f26270 */
[----:B------:R-:W-:-:S05]  /*1fd90*/  LEA.HI.X.SX32 R18, R23, R6, 0x1, P5 ;  /* 0x0000000617127211 */ /* 0x000fca00028f0eff */
[----:B------:R-:W-:-:S05]  /*1fda0*/  @P0 IMAD.MOV.U32 R23, RZ, RZ, R18 ;  /* 0x000000ffff170224 */ /* 0x000fca00078e0012 */
[----:B------:R2:W4:Y:S04]  /*1fdb0*/  @P0 LDG.E.U8 R2, desc[UR18][R22.64] ;  /* 0x0000001216020981 */ /* 0x000528000c1e1100 */
[----:B---3--:R3:W-:Y:S04]  /*1fdc0*/  STL [R1+0x12dc], R4 ;  /* 0x0012dc0401007387 */ /* 0x0087e80000100800 */
[----:B---3--:R-:W3:Y:S04]  /*1fdd0*/  LDL.LU R4, [R1+0x154] ;  /* 0x0001540001047983 */ /* 0x008ee80000300800 */
[----:B------:R0:W-:Y:S04]  /*1fde0*/  STL [R1+0x750], R14 ;  /* 0x0007500e01007387 */ /* 0x0001e80000100800 */
[----:B------:R1:W-:Y:S04]  /*1fdf0*/  STL [R1+0x74c], R18 ;  /* 0x00074c1201007387 */ /* 0x0003e80000100800 */
[----:B------:R-:W3:Y:S04]  /*1fe00*/  LDL R25, [R1+0x1194] ;  /* 0x0011940001197983 */ /* 0x000ee80000100800 */
[----:B0-----:R-:W3:Y:S04]  /*1fe10*/  LDL.LU R14, [R1+0x148] ;  /* 0x00014800010e7983 */ /* 0x001ee80000300800 */
[----:B------:R-:W3:Y:S01]  /*1fe20*/  LDL R23, [R1+0x11b0] ;  /* 0x0011b00001177983 */ /* 0x000ee20000100800 */
[----:B------:R-:W-:-:S05]  /*1fe30*/  @!P6 IMAD.IADD R15, R15, 0x1, -R8 ;  /* 0x000000010f0fe824 */ /* 0x000fca00078e0a08 */
[----:B------:R-:W-:-:S13]  /*1fe40*/  ISETP.GT.U32.AND P6, PT, R8, R15, PT ;  /* 0x0000000f0800720c */ /* 0x000fda0003fc4070 */
[----:B------:R-:W-:-:S04]  /*1fe50*/  @!P6 IMAD.IADD R15, R15, 0x1, -R8 ;  /* 0x000000010f0fe824 */ /* 0x000fc800078e0a08 */
[----:B--2---:R-:W-:Y:S01]  /*1fe60*/  IMAD.MOV.U32 R22, RZ, RZ, R15 ;  /* 0x000000ffff167224 */ /* 0x004fe200078e000f */
[----:B------:R-:W-:-:S03]  /*1fe70*/  IADD3 R15, P6, PT, R24, R7, RZ ;  /* 0x00000007180f7210 */ /* 0x000fc60007fde0ff */
[----:B------:R-:W-:Y:S01]  /*1fe80*/  @!P1 IMAD.MOV R22, RZ, RZ, -R22 ;  /* 0x000000ffff169224 */ /* 0x000fe200078e0a16 */
[----:B-1----:R-:W-:-:S04]  /*1fe90*/  LEA.HI.X.SX32 R18, R24, R6, 0x1, P6 ;  /* 0x0000000618127211 */ /* 0x002fc800030f0eff */
[----:B------:R-:W-:Y:S01]  /*1fea0*/  SEL R24, R11, R22, !P4 ;  /* 0x000000160b187207 */ /* 0x000fe20006000000 */
[----:B------:R-:W-:Y:S01]  /*1feb0*/  @P0 IMAD.MOV.U32 R22, RZ, RZ, R15 ;  /* 0x000000ffff160224 */ /* 0x000fe200078e000f */
[----:B------:R-:W-:-:S03]  /*1fec0*/  ISETP.GT.U32.AND P1, PT, R8, R17, PT ;  /* 0x000000110800720c */ /* 0x000fc60003f24070 */
[----:B------:R-:W-:Y:S01]  /*1fed0*/  IMAD R24, R24, UR5, RZ ;  /* 0x0000000518187c24 */ /* 0x000fe2000f8e02ff */
[----:B------:R-:W-:Y:S01]  /*1fee0*/  ISETP.GT.U32.AND P5, PT, R8, R16, PT ;  /* 0x000000100800720c */ /* 0x000fe20003fa4070 */
[----:B------:R-:W0:Y:S01]  /*1fef0*/  LDCU UR5, c[0x0][0x3b0] ;  /* 0x00007600ff0577ac */ /* 0x000e220008000800 */
[----:B----4-:R-:W-:-:S07]  /*1ff00*/  PRMT R5, RZ, 0x7610, R5 ;  /* 0x00007610ff057816 */ /* 0x010fce0000000005 */
[----:B------:R-:W-:Y:S01]  /*1ff10*/  @!P1 IMAD.IADD R17, R17, 0x1, -R8 ;  /* 0x0000000111119824 */ /* 0x000fe200078e0a08 */
[----:B---3--:R-:W-:-:S13]  /*1ff20*/  ISETP.GT.U32.AND P3, PT, R8, R4, PT ;  /* 0x000000040800720c */ /* 0x008fda0003f64070 */
[----:B------:R-:W-:-:S05]  /*1ff30*/  @!P3 IMAD.IADD R4, R4, 0x1, -R8 ;  /* 0x000000010404b824 */ /* 0x000fca00078e0a08 */
[----:B------:R-:W-:Y:S02]  /*1ff40*/  ISETP.GT.U32.AND P3, PT, R8, R4, PT ;  /* 0x000000040800720c */ /* 0x000fe40003f64070 */
[----:B------:R-:W-:Y:S01]  /*1ff50*/  ISETP.GE.AND P6, PT, R23, RZ, PT ;  /* 0x000000ff1700720c */ /* 0x000fe20003fc6270 */
[----:B------:R-:W-:-:S05]  /*1ff60*/  @P0 IMAD.MOV.U32 R23, RZ, RZ, R18 ;  /* 0x000000ffff170224 */ /* 0x000fca00078e0012 */
[----:B------:R1:W2:Y:S05]  /*1ff70*/  @P0 LDG.E.U8 R3, desc[UR18][R22.64] ;  /* 0x0000001216030981 */ /* 0x0002aa000c1e1100 */
[----:B------:R-:W-:Y:S02]  /*1ff80*/  @!P3 IMAD.IADD R4, R4, 0x1, -R8 ;  /* 0x000000010404b824 */ /* 0x000fe400078e0a08 */
[----:B-1----:R-:W-:Y:S01]  /*1ff90*/  IMAD.MOV.U32 R23, RZ, RZ, R16 ;  /* 0x000000ffff177224 */ /* 0x002fe200078e0010 */
[----:B------:R-:W-:-:S04]  /*1ffa0*/  IADD3 R16, P3, PT, R24, R7, RZ ;  /* 0x0000000718107210 */ /* 0x000fc80007f7e0ff */
[----:B------:R-:W-:Y:S01]  /*1ffb0*/  LEA.HI.X.SX32 R22, R24, R6, 0x1, P3 ;  /* 0x0000000618167211 */ /* 0x000fe200018f0eff */
[----:B------:R-:W-:Y:S01]  /*1ffc0*/  @P0 IMAD.MOV.U32 R24, RZ, RZ, R16 ;  /* 0x000000ffff180224 */ /* 0x000fe200078e0010 */
[----:B------:R-:W-:Y:S01]  /*1ffd0*/  ISETP.GE.AND P1, PT, R25, RZ, PT ;  /* 0x000000ff1900720c */ /* 0x000fe20003f26270 */
[----:B------:R-:W-:Y:S02]  /*1ffe0*/  STL [R1+0x12e0], R2 ;  /* 0x0012e00201007387 */ /* 0x000fe40000100800 */
[----:B------:R-:W-:Y:S02]  /*1fff0*/  @P0 IMAD.MOV.U32 R25, RZ, RZ, R22 ;  /* 0x000000ffff190224 */ /* 0x000fe400078e0016 */
[----:B------:R1:W-:Y:S04]  /*20000*/  STL [R1+0x758], R15 ;  /* 0x0007580f01007387 */ /* 0x0003e80000100800 */
[----:B------:R3:W-:Y:S04]  /*20010*/  STL [R1+0x754], R18 ;  /* 0x0007541201007387 */ /* 0x0007e80000100800 */
[----:B------:R-:W4:Y:S04]  /*20020*/  @P0 LDG.E.U8 R5, desc[UR18][R24.64] ;  /* 0x0000001218050981 */ /* 0x000f28000c1e1100 */
[----:B-1----:R-:W4:Y:S04]  /*20030*/  LDL R15, [R1+0x11d8] ;  /* 0x0011d800010f7983 */ /* 0x002f280000100800 */
[----:B---3--:R-:W3:Y:S01]  /*20040*/  LDL.LU R18, [R1+0x144] ;  /* 0x0001440001127983 */ /* 0x008ee20000300800 */
[----:B------:R-:W-:-:S03]  /*20050*/  @!P5 IMAD.IADD R23, R23, 0x1, -R8 ;  /* 0x000000011717d824 */ /* 0x000fc600078e0a08 */
[----:B--2---:R1:W-:Y:S04]  /*20060*/  STL [R1+0x12e4], R3 ;  /* 0x0012e40301007387 */ /* 0x0043e80000100800 */
[----:B-1----:R-:W2:Y:S04]  /*20070*/  LDL R3, [R1+0x11d4] ;  /* 0x0011d40001037983 */ /* 0x002ea80000100800 */
[----:B------:R1:W-:Y:S04]  /*20080*/  STL [R1+0x760], R16 ;  /* 0x0007601001007387 */ /* 0x0003e80000100800 */
[----:B------:R0:W-:Y:S04]  /*20090*/  STL [R1+0x75c], R22 ;  /* 0x00075c1601007387 */ /* 0x0001e80000100800 */
[----:B-1----:R-:W2:Y:S01]  /*200a0*/  LDL.LU R16, [R1+0x140] ;  /* 0x0001400001107983 */ /* 0x002ea20000300800 */
[----:B0-----:R-:W-:-:S03]  /*200b0*/  IMAD.MOV.U32 R22, RZ, RZ, R4 ;  /* 0x000000ffff167224 */ /* 0x001fc600078e0004 */
[----:B----4-:R0:W-:Y:S01]  /*200c0*/  STL [R1+0x12e8], R5 ;  /* 0x0012e80501007387 */ /* 0x0101e20000100800 */
[----:B------:R-:W-:Y:S01]  /*200d0*/  @!P1 IMAD.MOV R22, RZ, RZ, -R22 ;  /* 0x000000ffff169224 */ /* 0x000fe200078e0a16 */
[----:B------:R-:W-:Y:S02]  /*200e0*/  ISETP.GE.AND P1, PT, R15, RZ, PT ;  /* 0x000000ff0f00720c */ /* 0x000fe40003f26270 */
[----:B------:R-:W4:Y:S01]  /*200f0*/  LDL R15, [R1+0x11c0] ;  /* 0x0011c000010f7983 */ /* 0x000f220000100800 */
[----:B------:R-:W-:Y:S01]  /*20100*/  @!P6 IMAD.MOV R23, RZ, RZ, -R23 ;  /* 0x000000ffff17e224 */ /* 0x000fe200078e0a17 */
[C---:B------:R-:W-:Y:S02]  /*20110*/  ISETP.GT.U32.AND P6, PT, R8.reuse, R14, PT ;  /* 0x0000000e0800720c */ /* 0x040fe40003fc4070 */
[----:B------:R-:W-:Y:S02]  /*20120*/  ISETP.GT.U32.AND P5, PT, R8, R19, PT ;  /* 0x000000130800720c */ /* 0x000fe40003fa4070 */
[----:B------:R-:W-:-:S05]  /*20130*/  SEL R23, R11, R23, !P4 ;  /* 0x000000170b177207 */ /* 0x000fca0006000000 */
[----:B------:R-:W-:Y:S01]  /*20140*/  IMAD R24, R23, UR4, RZ ;  /* 0x0000000417187c24 */ /* 0x000fe2000f8e02ff */
[----:B------:R-:W-:Y:S01]  /*20150*/  ISETP.GT.U32.AND P3, PT, R8, R17, PT ;  /* 0x000000110800720c */ /* 0x000fe20003f64070 */
[----:B------:R-:W1:Y:S02]  /*20160*/  LDCU UR4, c[0x0][0x3b0] ;  /* 0x00007600ff0477ac */ /* 0x000e640008000800 */
[--C-:B------:R-:W-:Y:S01]  /*20170*/  @!P6 IMAD.IADD R14, R14, 0x1, -R8.reuse ;  /* 0x000000010e0ee824 */ /* 0x100fe200078e0a08 */
[----:B------:R-:W-:Y:S01]  /*20180*/  IADD3 R4, P6, PT, R24, R7, RZ ;  /* 0x0000000718047210 */ /* 0x000fe20007fde0ff */
[----:B------:R-:W-:-:S03]  /*20190*/  @!P5 IMAD.IADD R19, R19, 0x1, -R8 ;  /* 0x000000011313d824 */ /* 0x000fc600078e0a08 */
[----:B0-----:R-:W-:Y:S01]  /*201a0*/  LEA.HI.X.SX32 R5, R24, R6, 0x1, P6 ;  /* 0x0000000618057211 */ /* 0x001fe200030f0eff */
[----:B------:R-:W-:Y:S01]  /*201b0*/  STL [R1+0x778], R4 ;  /* 0x0007780401007387 */ /* 0x000fe20000100800 */
[----:B------:R-:W-:-:S03]  /*201c0*/  ISETP.GT.U32.AND P5, PT, R8, R19, PT ;  /* 0x000000130800720c */ /* 0x000fc60003fa4070 */
[----:B------:R0:W-:Y:S01]  /*201d0*/  STL [R1+0x774], R5 ;  /* 0x0007740501007387 */ /* 0x0001e20000100800 */
[----:B------:R-:W-:-:S03]  /*201e0*/  @P0 IMAD.MOV.U32 R25, RZ, RZ, R5 ;  /* 0x000000ffff190224 */ /* 0x000fc600078e0005 */
[----:B0-----:R-:W4:Y:S01]  /*201f0*/  LDL R5, [R1+0x11c4] ;  /* 0x0011c40001057983 */ /* 0x001f220000100800 */
[----:B------:R-:W-:Y:S01]  /*20200*/  SEL R22, R11, R22, !P4 ;  /* 0x000000160b167207 */ /* 0x000fe20006000000 */
[----:B------:R-:W-:-:S04]  /*20210*/  @!P3 IMAD.IADD R17, R17, 0x1, -R8 ;  /* 0x000000011111b824 */ /* 0x000fc800078e0a08 */
[----:B------:R-:W-:Y:S01]  /*20220*/  @!P5 IMAD.IADD R19, R19, 0x1, -R8 ;  /* 0x000000011313d824 */ /* 0x000fe200078e0a08 */
[----:B---3--:R-:W-:Y:S01]  /*20230*/  ISETP.GT.U32.AND P5, PT, R8, R18, PT ;  /* 0x000000120800720c */ /* 0x008fe20003fa4070 */
[----:B------:R-:W-:Y:S02]  /*20240*/  IMAD.MOV.U32 R23, RZ, RZ, R17 ;  /* 0x000000ffff177224 */ /* 0x000fe400078e0011 */
[----:B------:R-:W-:Y:S01]  /*20250*/  IMAD R22, R22, UR5, RZ ;  /* 0x0000000516167c24 */ /* 0x000fe2000f8e02ff */
[----:B------:R-:W3:Y:S01]  /*20260*/  LDL.LU R17, [R1+0x13c] ;  /* 0x00013c0001117983 */ /* 0x000ee20000300800 */
[----:B------:R-:W-:Y:S02]  /*20270*/  @!P1 IMAD.MOV R23, RZ, RZ, -R23 ;  /* 0x000000ffff179224 */ /* 0x000fe400078e0a17 */
[----:B------:R-:W-:Y:S01]  /*20280*/  @P0 IMAD.MOV.U32 R24, RZ, RZ, R4 ;  /* 0x000000ffff180224 */ /* 0x000fe200078e0004 */
[----:B------:R-:W-:Y:S01]  /*20290*/  PRMT R2, RZ, 0x7610, R2 ;  /* 0x00007610ff027816 */ /* 0x000fe20000000002 */
[----:B------:R-:W0:Y:S04]  /*202a0*/  LDCU UR5, c[0x0][0x3b0] ;  /* 0x00007600ff0577ac */ /* 0x000e280008000800 */
[----:B------:R-:W-:Y:S01]  /*202b0*/  @!P5 IMAD.IADD R18, R18, 0x1, -R8 ;  /* 0x000000011212d824 */ /* 0x000fe200078e0a08 */
[----:B------:R-:W-:Y:S01]  /*202c0*/  ISETP.GT.U32.AND P6, PT, R8, R14, PT ;  /* 0x0000000e0800720c */ /* 0x000fe20003fc4070 */
[----:B------:R0:W3:Y:S01]  /*202d0*/  @P0 LDG.E.U8 R2, desc[UR18][R24.64] ;  /* 0x0000001218020981 */ /* 0x0000e2000c1e1100 */
[----:B--2---:R-:W-:-:S02]  /*202e0*/  ISETP.GE.AND P3, PT, R3, RZ, PT ;  /* 0x000000ff0300720c */ /* 0x004fc40003f66270 */
[----:B------:R-:W-:-:S04]  /*202f0*/  IADD3 R3, P1, PT, R22, R7, RZ ;  /* 0x0000000716037210 */ /* 0x000fc80007f3e0ff */
[----:B------:R-:W-:Y:S01]  /*20300*/  LEA.HI.X.SX32 R4, R22, R6, 0x1, P1 ;  /* 0x0000000616047211 */ /* 0x000fe200008f0eff */
[----:B------:R-:W-:Y:S01]  /*20310*/  STL [R1+0x780], R3 ;  /* 0x0007800301007387 */ /* 0x000fe20000100800 */
[----:B------:R-:W-:-:S03]  /*20320*/  IMAD.MOV.U32 R22, RZ, RZ, R19 ;  /* 0x000000ffff167224 */ /* 0x000fc600078e0013 */
[----:B------:R2:W-:Y:S04]  /*20330*/  STL [R1+0x77c], R4 ;  /* 0x00077c0401007387 */ /* 0x0005e80000100800 */
[----:B------:R-:W3:Y:S01]  /*20340*/  LDL.LU R19, [R1+0x1310] ;  /* 0x0013100001137983 */ /* 0x000ee20000300800 */
[----:B----4-:R-:W-:Y:S01]  /*20350*/  ISETP.GE.AND P5, PT, R15, RZ, PT ;  /* 0x000000ff0f00720c */ /* 0x010fe20003fa6270 */
[----:B------:R-:W-:Y:S02]  /*20360*/  IMAD.MOV.U32 R15, RZ, RZ, R10 ;  /* 0x000000ffff0f7224 */ /* 0x000fe400078e000a */
[----:B------:R-:W4:Y:S01]  /*20370*/  LDL R10, [R1+0x11d0] ;  /* 0x0011d000010a7983 */ /* 0x000f220000100800 */
[----:B------:R-:W-:Y:S01]  /*20380*/  PRMT R93, RZ, 0x7610, R93 ;  /* 0x00007610ff5d7816 */ /* 0x000fe2000000005d */
[----:B0-----:R-:W-:-:S02]  /*20390*/  @P0 IMAD.MOV.U32 R24, RZ, RZ, R3 ;  /* 0x000000ffff180224 */ /* 0x001fc400078e0003 */
[----:B------:R-:W-:Y:S02]  /*203a0*/  @P0 IMAD.MOV.U32 R25, RZ, RZ, R4 ;  /* 0x000000ffff190224 */ /* 0x000fe400078e0004 */
[----:B------:R-:W-:Y:S02]  /*203b0*/  @!P3 IMAD.MOV R22, RZ, RZ, -R22 ;  /* 0x000000ffff16b224 */ /* 0x000fe400078e0a16 */
[----:B------:R-:W-:Y:S01]  /*203c0*/  @!P6 IMAD.IADD R14, R14, 0x1, -R8 ;  /* 0x000000010e0ee824 */ /* 0x000fe200078e0a08 */
[----:B------:R0:W4:Y:S01]  /*203d0*/  @P0 LDG.E.U8 R93, desc[UR18][R24.64] ;  /* 0x00000012185d0981 */ /* 0x000122000c1e1100 */
[----:B------:R-:W-:Y:S02]  /*203e0*/  ISETP.GT.U32.AND P3, PT, R8, R18, PT ;  /* 0x000000120800720c */ /* 0x000fe40003f64070 */
[----:B------:R-:W-:Y:S01]  /*203f0*/  PRMT R92, RZ, 0x7610, R92 ;  /* 0x00007610ff5c7816 */ /* 0x000fe2000000005c */
[----:B--2---:R-:W2:Y:S01]  /*20400*/  LDL.LU R4, [R1+0x12c] ;  /* 0x00012c0001047983 */ /* 0x004ea20000300800 */
[----:B0-----:R-:W-:-:S02]  /*20410*/  SEL R24, R11, R23, !P4 ;  /* 0x000000170b187207 */ /* 0x001fc40006000000 */
[----:B------:R-:W-:-:S03]  /*20420*/  SEL R23, R11, R22, !P4 ;  /* 0x000000160b177207 */ /* 0x000fc60006000000 */
[----:B------:R-:W-:Y:S01]  /*20430*/  IMAD R24, R24, UR12, RZ ;  /* 0x0000000c18187c24 */ /* 0x000fe2000f8e02ff */
[----:B------:R-:W-:Y:S01]  /*20440*/  ISETP.GT.U32.AND P1, PT, R8, R16, PT ;  /* 0x000000100800720c */ /* 0x000fe20003f24070 */
[----:B------:R-:W-:Y:S01]  /*20450*/  IMAD.MOV.U32 R22, RZ, RZ, R14 ;  /* 0x000000ffff167224 */ /* 0x000fe200078e000e */
[----:B------:R-:W-:Y:S01]  /*20460*/  PRMT R91, RZ, 0x7610, R91 ;  /* 0x00007610ff5b7816 */ /* 0x000fe2000000005b */
[----:B-1----:R-:W-:Y:S01]  /*20470*/  IMAD R23, R23, UR4, RZ ;  /* 0x0000000417177c24 */ /* 0x002fe2000f8e02ff */
[-C--:B------:R-:W-:Y:S01]  /*20480*/  IADD3 R14, P6, PT, R24, R7.reuse, RZ ;  /* 0x00000007180e7210 */ /* 0x080fe20007fde0ff */
[----:B------:R-:W-:Y:S01]  /*20490*/  @!P5 IMAD.MOV R22, RZ, RZ, -R22 ;  /* 0x000000ffff16d224 */ /* 0x000fe200078e0a16 */
[----:B------:R-:W-:Y:S01]  /*204a0*/  PRMT R90, RZ, 0x7610, R90 ;  /* 0x00007610ff5a7816 */ /* 0x000fe2000000005a */
[----:B------:R-:W-:Y:S01]  /*204b0*/  @!P3 IMAD.IADD R18, R18, 0x1, -R8 ;  /* 0x000000011212b824 */ /* 0x000fe200078e0a08 */
[----:B------:R-:W-:Y:S01]  /*204c0*/  IADD3 R3, P5, PT, R23, R7, RZ ;  /* 0x0000000717037210 */ /* 0x000fe20007fbe0ff */
[----:B------:R-:W0:Y:S01]  /*204d0*/  LDCU UR4, c[0x0][0x3b0] ;  /* 0x00007600ff0477ac */ /* 0x000e220008000800 */
[----:B------:R-:W-:-:S02]  /*204e0*/  LEA.HI.X.SX32 R25, R24, R6, 0x1, P6 ;  /* 0x0000000618197211 */ /* 0x000fc400030f0eff */
[----:B------:R-:W-:Y:S01]  /*204f0*/  ISETP.GE.AND P3, PT, R5, RZ, PT ;  /* 0x000000ff0500720c */ /* 0x000fe20003f66270 */
[----:B------:R-:W1:Y:S01]  /*20500*/  LDCU UR12, c[0x0][0x3b0] ;  /* 0x00007600ff0c77ac */ /* 0x000e620008000800 */
[----:B------:R-:W-:Y:S01]  /*20510*/  LEA.HI.X.SX32 R5, R23, R6, 0x1, P5 ;  /* 0x0000000617057211 */ /* 0x000fe200028f0eff */
[----:B------:R-:W-:Y:S01]  /*20520*/  @P0 IMAD.MOV.U32 R23, RZ, RZ, R25 ;  /* 0x000000ffff170224 */ /* 0x000fe200078e0019 */
[----:B------:R-:W-:Y:S01]  /*20530*/  SEL R24, R11, R22, !P4 ;  /* 0x000000160b187207 */ /* 0x000fe20006000000 */
[----:B------:R-:W-:-:S05]  /*20540*/  @P0 IMAD.MOV.U32 R22, RZ, RZ, R14 ;  /* 0x000000ffff160224 */ /* 0x000fca00078e000e */
[----:B------:R0:W2:Y:S01]  /*20550*/  @P0 LDG.E.U8 R92, desc[UR18][R22.64] ;  /* 0x00000012165c0981 */ /* 0x0000a2000c1e1100 */
[----:B------:R-:W-:Y:S02]  /*20560*/  IMAD R24, R24, UR5, RZ ;  /* 0x0000000518187c24 */ /* 0x000fe4000f8e02ff */
[----:B------:R-:W-:Y:S01]  /*20570*/  @!P1 IMAD.IADD R16, R16, 0x1, -R8 ;  /* 0x0000000110109824 */ /* 0x000fe200078e0a08 */
[----:B------:R-:W-:Y:S01]  /*20580*/  STL [R1+0x788], R14 ;  /* 0x0007880e01007387 */ /* 0x000fe20000100800 */
[----:B---3--:R-:W-:Y:S01]  /*20590*/  ISETP.GT.U32.AND P6, PT, R8, R17, PT ;  /* 0x000000110800720c */ /* 0x008fe20003fc4070 */
[----:B------:R-:W3:Y:S01]  /*205a0*/  LDCU UR5, c[0x0][0x3b0] ;  /* 0x00007600ff0577ac */ /* 0x000ee20008000800 */
[----:B0-----:R-:W-:Y:S02]  /*205b0*/  @P0 IMAD.MOV.U32 R22, RZ, RZ, R3 ;  /* 0x000000ffff160224 */ /* 0x001fe400078e0003 */
[----:B------:R-:W-:-:S05]  /*205c0*/  @P0 IMAD.MOV.U32 R23, RZ, RZ, R5 ;  /* 0x000000ffff170224 */ /* 0x000fca00078e0005 */
[----:B------:R0:W3:Y:S01]  /*205d0*/  @P0 LDG.E.U8 R91, desc[UR18][R22.64] ;  /* 0x00000012165b0981 */ /* 0x0000e2000c1e1100 */
[----:B------:R-:W-:-:S03]  /*205e0*/  ISETP.GT.U32.AND P1, PT, R8, R16, PT ;  /* 0x000000100800720c */ /* 0x000fc60003f24070 */
[----:B------:R1:W-:Y:S01]  /*205f0*/  STL [R1+0x790], R3 ;  /* 0x0007900301007387 */ /* 0x0003e20000100800 */
[----:B0-----:R-:W-:-:S03]  /*20600*/  IMAD.MOV.U32 R22, RZ, RZ, R18 ;  /* 0x000000ffff167224 */ /* 0x001fc600078e0012 */
[----:B------:R-:W-:Y:S01]  /*20610*/  STL [R1+0x784], R25 ;  /* 0x0007841901007387 */ /* 0x000fe20000100800 */
[----:B------:R-:W-:Y:S01]  /*20620*/  @!P3 IMAD.MOV R22, RZ, RZ, -R22 ;  /* 0x000000ffff16b224 */ /* 0x000fe200078e0a16 */
[C---:B-1----:R-:W-:Y:S02]  /*20630*/  IADD3 R3, P3, PT, R24.reuse, R7, RZ ;  /* 0x0000000718037210 */ /* 0x042fe40007f7e0ff */
[----:B------:R0:W-:Y:S04]  /*20640*/  STL [R1+0x78c], R5 ;  /* 0x00078c0501007387 */ /* 0x0001e80000100800 */
[----:B------:R-:W3:Y:S01]  /*20650*/  LDL R14, [R1+0x11bc] ;  /* 0x0011bc00010e7983 */ /* 0x000ee20000100800 */
[----:B0-----:R-:W-:Y:S01]  /*20660*/  LEA.HI.X.SX32 R5, R24, R6, 0x1, P3 ;  /* 0x0000000618057211 */ /* 0x001fe200018f0eff */
[----:B------:R-:W-:-:S04]  /*20670*/  @P0 IMAD.MOV.U32 R24, RZ, RZ, R3 ;  /* 0x000000ffff180224 */ /* 0x000fc800078e0003 */
[----:B------:R-:W-:Y:S02]  /*20680*/  @P0 IMAD.MOV.U32 R25, RZ, RZ, R5 ;  /* 0x000000ffff190224 */ /* 0x000fe400078e0005 */
[--C-:B------:R-:W-:Y:S01]  /*20690*/  @!P1 IMAD.IADD R16, R16, 0x1, -R8.reuse ;  /* 0x0000000110109824 */ /* 0x100fe200078e0a08 */
[----:B------:R-:W-:Y:S02]  /*206a0*/  ISETP.GT.U32.AND P1, PT, R8, R15, PT ;  /* 0x0000000f0800720c */ /* 0x000fe40003f24070 */
[----:B------:R0:W3:Y:S02]  /*206b0*/  @P0 LDG.E.U8 R90, desc[UR18][R24.64] ;  /* 0x00000012185a0981 */ /* 0x0000e4000c1e1100 */
[----:B0-----:R-:W-:Y:S01]  /*206c0*/  IMAD.MOV.U32 R25, RZ, RZ, R15 ;  /* 0x000000ffff197224 */ /* 0x001fe200078e000f */
[----:B----4-:R-:W-:Y:S02]  /*206d0*/  ISETP.GE.AND P5, PT, R10, RZ, PT ;  /* 0x000000ff0a00720c */ /* 0x010fe40003fa6270 */
[----:B------:R-:W4:Y:S04]  /*206e0*/  LDL.LU R10, [R1+0x124] ;  /* 0x00012400010a7983 */ /* 0x000f280000300800 */
[----:B------:R0:W-:Y:S04]  /*206f0*/  STL [R1+0x798], R3 ;  /* 0x0007980301007387 */ /* 0x0001e80000100800 */
[----:B------:R1:W-:Y:S04]  /*20700*/  STL [R1+0x794], R5 ;  /* 0x0007940501007387 */ /* 0x0003e80000100800 */
[----:B------:R-:W4:Y:S04]  /*20710*/  LDL.LU R18, [R1+0x128] ;  /* 0x0001280001127983 */ /* 0x000f280000300800 */
[----:B------:R-:W4:Y:S01]  /*20720*/  LDL R15, [R1+0x1200] ;  /* 0x00120000010f7983 */ /* 0x000f220000100800 */
[----:B------:R-:W-:Y:S01]  /*20730*/  SEL R23, R11, R22, !P4 ;  /* 0x000000160b177207 */ /* 0x000fe20006000000 */
[----:B------:R-:W-:-:S02]  /*20740*/  @!P6 IMAD.IADD R17, R17, 0x1, -R8 ;  /* 0x000000011111e824 */ /* 0x000fc400078e0a08 */
[----:B------:R-:W-:Y:S02]  /*20750*/  IMAD.MOV.U32 R22, RZ, RZ, R16 ;  /* 0x000000ffff167224 */ /* 0x000fe400078e0010 */
[----:B------:R-:W-:Y:S01]  /*20760*/  IMAD R23, R23, UR13, RZ ;  /* 0x0000000d17177c24 */ /* 0x000fe2000f8e02ff */
[C---:B------:R-:W-:Y:S01]  /*20770*/  ISETP.GT.U32.AND P6, PT, R8.reuse, R17, PT ;  /* 0x000000110800720c */ /* 0x040fe20003fc4070 */
[----:B------:R-:W-:Y:S01]  /*20780*/  @!P5 IMAD.MOV R22, RZ, RZ, -R22 ;  /* 0x000000ffff16d224 */ /* 0x000fe200078e0a16 */
[----:B------:R-:W4:Y:S01]  /*20790*/  LDL R16, [R1+0x11e4] ;  /* 0x0011e40001107983 */ /* 0x000f220000100800 */
[----:B------:R-:W-:Y:S01]  /*207a0*/  @!P1 IMAD.IADD R25, R25, 0x1, -R8 ;  /* 0x0000000119199824 */ /* 0x000fe200078e0a08 */
[----:B--2---:R-:W-:Y:S01]  /*207b0*/  ISETP.GT.U32.AND P3, PT, R8, R4, PT ;  /* 0x000000040800720c */ /* 0x004fe20003f64070 */
[----:B------:R-:W2:Y:S01]  /*207c0*/  LDCU UR13, c[0x0][0x3b0] ;  /* 0x00007600ff0d77ac */ /* 0x000ea20008000800 */
[----:B------:R-:W-:Y:S02]  /*207d0*/  SEL R22, R11, R22, !P4 ;  /* 0x000000160b167207 */ /* 0x000fe40006000000 */
[----:B0-----:R-:W-:-:S03]  /*207e0*/  IADD3 R3, P5, PT, R23, R7, RZ ;  /* 0x0000000717037210 */ /* 0x001fc60007fbe0ff */
[----:B------:R-:W-:Y:S01]  /*207f0*/  IMAD R24, R22, UR4, RZ ;  /* 0x0000000416187c24 */ /* 0x000fe2000f8e02ff */
[----:B-1----:R-:W-:Y:S01]  /*20800*/  LEA.HI.X.SX32 R5, R23, R6, 0x1, P5 ;  /* 0x0000000617057211 */ /* 0x002fe200028f0eff */
[----:B------:R0:W-:Y:S01]  /*20810*/  STL [R1+0x7a0], R3 ;  /* 0x0007a00301007387 */ /* 0x0001e20000100800 */
[----:B------:R-:W-:Y:S01]  /*20820*/  @!P6 IMAD.IADD R17, R17, 0x1, -R8 ;  /* 0x000000011111e824 */ /* 0x000fe200078e0a08 */
[----:B------:R-:W-:Y:S01]  /*20830*/  PRMT R89, RZ, 0x7610, R89 ;  /* 0x00007610ff597816 */ /* 0x000fe20000000059 */
[----:B------:R-:W-:Y:S01]  /*20840*/  @P0 IMAD.MOV.U32 R22, RZ, RZ, R3 ;  /* 0x000000ffff160224 */ /* 0x000fe200078e0003 */
[----:B------:R-:W-:Y:S01]  /*20850*/  PRMT R88, RZ, 0x7610, R88 ;  /* 0x00007610ff587816 */ /* 0x000fe20000000058 */
[----:B------:R-:W-:Y:S01]  /*20860*/  @P0 IMAD.MOV.U32 R23, RZ, RZ, R5 ;  /* 0x000000ffff170224 */ /* 0x000fe200078e0005 */
[----:B------:R-:W1:Y:S01]  /*20870*/  LDCU UR4, c[0x0][0x3b0] ;  /* 0x00007600ff0477ac */ /* 0x000e620008000800 */
[----:B0-----:R-:W-:-:S03]  /*20880*/  IADD3 R3, P6, PT, R24, R7, RZ ;  /* 0x0000000718037210 */ /* 0x001fc60007fde0ff */
[----:B------:R0:W2:Y:S01]  /*20890*/  @P0 LDG.E.U8 R89, desc[UR18][R22.64] ;  /* 0x0000001216590981 */ /* 0x0000a2000c1e1100 */
[----:B---3--:R-:W-:-:S03]  /*208a0*/  ISETP.GE.AND P1, PT, R14, RZ, PT ;  /* 0x000000ff0e00720c */ /* 0x008fc60003f26270 */
[----:B------:R-:W3:Y:S04]  /*208b0*/  LDL.LU R14, [R1+0x118] ;  /* 0x00011800010e7983 */ /* 0x000ee80000300800 */
[----:B------:R0:W-:Y:S04]  /*208c0*/  STL [R1+0x79c], R5 ;  /* 0x00079c0501007387 */ /* 0x0001e80000100800 */
[----:B------:R1:W-:Y:S01]  /*208d0*/  STL [R1+0x7b8], R3 ;  /* 0x0007b80301007387 */ /* 0x0003e20000100800 */
[----:B0-----:R-:W-:-:S05]  /*208e0*/  LEA.HI.X.SX32 R5, R24, R6, 0x1, P6 ;  /* 0x0000000618057211 */ /* 0x001fca00030f0eff */
[----:B------:R0:W-:Y:S01]  /*208f0*/  STL [R1+0x7b4], R5 ;  /* 0x0007b40501007387 */ /* 0x0001e20000100800 */
[----:B----4-:R-:W-:-:S03]  /*20900*/  ISETP.GE.AND P6, PT, R15, RZ, PT ;  /* 0x000000ff0f00720c */ /* 0x010fc60003fc6270 */
[----:B------:R-:W4:Y:S01]  /*20910*/  LDL R15, [R1+0x11e8] ;  /* 0x0011e800010f7983 */ /* 0x000f220000100800 */
[----:B------:R-:W-:Y:S02]  /*20920*/  IMAD.MOV.U32 R22, RZ, RZ, R17 ;  /* 0x000000ffff167224 */ /* 0x000fe400078e0011 */
[----:B------:R-:W-:Y:S02]  /*20930*/  @!P3 IMAD.IADD R4, R4, 0x1, -R8 ;  /* 0x000000010404b824 */ /* 0x000fe400078e0a08 */
[----:B------:R-:W-:Y:S01]  /*20940*/  @!P1 IMAD.MOV R22, RZ, RZ, -R22 ;  /* 0x000000ffff169224 */ /* 0x000fe200078e0a16 */
[C---:B------:R-:W-:Y:S02]  /*20950*/  ISETP.GT.U32.AND P1, PT, R8.reuse, R10, PT ;  /* 0x0000000a0800720c */ /* 0x040fe40003f24070 */
[C---:B------:R-:W-:Y:S02]  /*20960*/  ISETP.GT.U32.AND P5, PT, R8.reuse, R25, PT ;  /* 0x000000190800720c */ /* 0x040fe40003fa4070 */
[----:B------:R-:W-:-:S02]  /*20970*/  ISETP.GT.U32.AND P3, PT, R8, R4, PT ;  /* 0x000000040800720c */ /* 0x000fc40003f64070 */
[----:B------:R-:W-:Y:S01]  /*20980*/  SEL R24, R11, R22, !P4 ;  /* 0x000000160b187207 */ /* 0x000fe20006000000 */
[----:B------:R-:W-:Y:S02]  /*20990*/  @P0 IMAD.MOV.U32 R22, RZ, RZ, R3 ;  /* 0x000000ffff160224 */ /* 0x000fe400078e0003 */
[----:B------:R-:W-:Y:S01]  /*209a0*/  @P0 IMAD.MOV.U32 R23, RZ, RZ, R5 ;  /* 0x000000ffff170224 */ /* 0x000fe200078e0005 */
[----:B-1----:R-:W2:Y:S01]  /*209b0*/  LDL R3, [R1+0x11ec] ;  /* 0x0011ec0001037983 */ /* 0x002ea20000100800 */
[----:B------:R-:W-:Y:S01]  /*209c0*/  IMAD R24, R24, UR5, RZ ;  /* 0x0000000518187c24 */ /* 0x000fe2000f8e02ff */
[----:B------:R-:W-:Y:S01]  /*209d0*/  PRMT R87, RZ, 0x7610, R87 ;  /* 0x00007610ff577816 */ /* 0x000fe20000000057 */
[--C-:B------:R-:W-:Y:S01]  /*209e0*/  @!P1 IMAD.IADD R10, R10, 0x1, -R8.reuse ;  /* 0x000000010a0a9824 */ /* 0x100fe200078e0a08 */
[----:B------:R-:W-:Y:S01]  /*209f0*/  ISETP.GE.AND P1, PT, R16, RZ, PT ;  /* 0x000000ff1000720c */ /* 0x000fe20003f26270 */
[--C-:B------:R-:W-:Y:S01]  /*20a00*/  @!P5 IMAD.IADD R25, R25, 0x1, -R8.reuse ;  /* 0x000000011919d824 */ /* 0x100fe200078e0a08 */
[----:B------:R-:W2:Y:S01]  /*20a10*/  LDL.LU R17, [R1+0x120] ;  /* 0x0001200001117983 */ /* 0x000ea20000300800 */
[----:B------:R-:W-:Y:S01]  /*20a20*/  @!P3 IMAD.IADD R4, R4, 0x1, -R8 ;  /* 0x000000010404b824 */ /* 0x000fe200078e0a08 */
[C---:B0-----:R-:W-:Y:S01]  /*20a30*/  IADD3 R5, P3, PT, R24.reuse, R7, RZ ;  /* 0x0000000718057210 */ /* 0x041fe20007f7e0ff */
[----:B------:R-:W0:Y:S01]  /*20a40*/  LDCU UR5, c[0x0][0x3b0] ;  /* 0x00007600ff0577ac */ /* 0x000e220008000800 */
[----:B------:R1:W2:Y:S02]  /*20a50*/  @P0 LDG.E.U8 R88, desc[UR18][R22.64] ;  /* 0x0000001216580981 */ /* 0x0002a4000c1e1100 */
[----:B------:R-:W-:Y:S01]  /*20a60*/  LEA.HI.X.SX32 R16, R24, R6, 0x1, P3 ;  /* 0x0000000618107211 */ /* 0x000fe200018f0eff */
[----:B-1----:R-:W-:-:S02]  /*20a70*/  IMAD.MOV.U32 R23, RZ, RZ, R25 ;  /* 0x000000ffff177224 */ /* 0x002fc400078e0019 */
[----:B------:R-:W-:Y:S02]  /*20a80*/  IMAD.MOV.U32 R22, RZ, RZ, R4 ;  /* 0x000000ffff167224 */ /* 0x000fe400078e0004 */
[----:B------:R-:W-:Y:S01]  /*20a90*/  @!P6 IMAD.MOV R23, RZ, RZ, -R23 ;  /* 0x000000ffff17e224 */ /* 0x000fe200078e0a17 */
[----:B------:R-:W-:Y:S01]  /*20aa0*/  STL [R1+0x7c0], R5 ;  /* 0x0007c00501007387 */ /* 0x000fe20000100800 */
[----:B------:R-:W-:Y:S02]  /*20ab0*/  @P0 IMAD.MOV.U32 R24, RZ, RZ, R5 ;  /* 0x000000ffff180224 */ /* 0x000fe400078e0005 */
[----:B------:R-:W-:Y:S01]  /*20ac0*/  @P0 IMAD.MOV.U32 R25, RZ, RZ, R16 ;  /* 0x000000ffff190224 */ /* 0x000fe200078e0010 */
[----:B------:R1:W-:Y:S01]  /*20ad0*/  STL [R1+0x7bc], R16 ;  /* 0x0007bc1001007387 */ /* 0x0003e20000100800 */
[----:B------:R-:W-:Y:S01]  /*20ae0*/  SEL R23, R11, R23, !P4 ;  /* 0x000000170b177207 */ /* 0x000fe20006000000 */
[----:B------:R-:W-:Y:S02]  /*20af0*/  @!P1 IMAD.MOV R22, RZ, RZ, -R22 ;  /* 0x000000ffff169224 */ /* 0x000fe400078e0a16 */
[----:B------:R0:W2:Y:S04]  /*20b00*/  @P0 LDG.E.U8 R87, desc[UR18][R24.64] ;  /* 0x0000001218570981 */ /* 0x0000a8000c1e1100 */
[----:B-1----:R-:W2:Y:S01]  /*20b10*/  LDL.LU R16, [R1+0x11c] ;  /* 0x00011c0001107983 */ /* 0x002ea20000300800 */
[----:B---3--:R-:W-:Y:S01]  /*20b20*/  ISETP.GT.U32.AND P6, PT, R8, R14, PT ;  /* 0x0000000e0800720c */ /* 0x008fe20003fc4070 */
[----:B0-----:R-:W-:Y:S01]  /*20b30*/  IMAD R24, R23, UR4, RZ ;  /* 0x0000000417187c24 */ /* 0x001fe2000f8e02ff */
[----:B----4-:R-:W-:-:S11]  /*20b40*/  ISETP.GE.AND P1, PT, R15, RZ, PT ;  /* 0x000000ff0f00720c */ /* 0x010fd60003f26270 */
[----:B------:R-:W-:Y:S01]  /*20b50*/  @!P6 IMAD.IADD R14, R14, 0x1, -R8 ;  /* 0x000000010e0ee824 */ /* 0x000fe200078e0a08 */
[----:B------:R-:W3:Y:S01]  /*20b60*/  LDL R15, [R1+0x11e0] ;  /* 0x0011e000010f7983 */ /* 0x000ee20000100800 */
[C---:B------:R-:W-:Y:S01]  /*20b70*/  IADD3 R4, P6, PT, R24.reuse, R7, RZ ;  /* 0x0000000718047210 */ /* 0x040fe20007fde0ff */
[----:B------:R-:W0:Y:S03]  /*20b80*/  LDCU UR4, c[0x0][0x3b0] ;  /* 0x00007600ff0477ac */ /* 0x000e260008000800 */
[----:B------:R-:W-:Y:S01]  /*20b90*/  LEA.HI.X.SX32 R5, R24, R6, 0x1, P6 ;  /* 0x0000000618057211 */ /* 0x000fe200030f0eff */
[----:B------:R-:W-:Y:S04]  /*20ba0*/  STL [R1+0x7c8], R4 ;  /* 0x0007c80401007387 */ /* 0x000fe80000100800 */
[----:B------:R1:W-:Y:S01]  /*20bb0*/  STL [R1+0x7c4], R5 ;  /* 0x0007c40501007387 */ /* 0x0003e20000100800 */
[----:B------:R-:W-:-:S03]  /*20bc0*/  @P0 IMAD.MOV.U32 R25, RZ, RZ, R5 ;  /* 0x000000ffff190224 */ /* 0x000fc600078e0005 */
[----:B-1----:R-:W4:Y:S01]  /*20bd0*/  LDL R5, [R1+0x11dc] ;  /* 0x0011dc0001057983 */ /* 0x002f220000100800 */
[C---:B------:R-:W-:Y:S02]  /*20be0*/  ISETP.GT.U32.AND P5, PT, R8.reuse, R18, PT ;  /* 0x000000120800720c */ /* 0x040fe40003fa4070 */
[----:B------:R-:W-:-:S11]  /*20bf0*/  ISETP.GT.U32.AND P3, PT, R8, R10, PT ;  /* 0x0000000a0800720c */ /* 0x000fd60003f64070 */
[----:B------:R-:W-:-:S05]  /*20c00*/  @!P5 IMAD.IADD R18, R18, 0x1, -R8 ;  /* 0x000000011212d824 */ /* 0x000fca00078e0a08 */
[----:B------:R-:W-:Y:S01]  /*20c10*/  ISETP.GT.U32.AND P5, PT, R8, R18, PT ;  /* 0x000000120800720c */ /* 0x000fe20003fa4070 */
[----:B------:R-:W-:Y:S01]  /*20c20*/  @!P3 IMAD.IADD R10, R10, 0x1, -R8 ;  /* 0x000000010a0ab824 */ /* 0x000fe200078e0a08 */
[----:B------:R-:W-:-:S03]  /*20c30*/  SEL R22, R11, R22, !P4 ;  /* 0x000000160b167207 */ /* 0x000fc60006000000 */
[----:B------:R-:W-:Y:S02]  /*20c40*/  IMAD.MOV.U32 R23, RZ, RZ, R10 ;  /* 0x000000ffff177224 */ /* 0x000fe400078e000a */
[----:B------:R-:W-:Y:S01]  /*20c50*/  IMAD R22, R22, UR5, RZ ;  /* 0x0000000516167c24 */ /* 0x000fe2000f8e02ff */
[----:B--2---:R-:W-:Y:S01]  /*20c60*/  ISETP.GE.AND P3, PT, R3, RZ, PT ;  /* 0x000000ff0300720c */ /* 0x004fe20003f66270 */
[----:B------:R-:W-:Y:S01]  /*20c70*/  @!P1 IMAD.MOV R23, RZ, RZ, -R23 ;  /* 0x000000ffff179224 */ /* 0x000fe200078e0a17 */
[----:B------:R-:W-:Y:S01]  /*20c80*/  PRMT R86, RZ, 0x7610, R86 ;  /* 0x00007610ff567816 */ /* 0x000fe20000000056 */
[----:B------:R-:W-:Y:S02]  /*20c90*/  @P0 IMAD.MOV.U32 R24, RZ, RZ, R4 ;  /* 0x000000ffff180224 */ /* 0x000fe400078e0004 */
[----:B------:R-:W-:Y:S01]  /*20ca0*/  @!P5 IMAD.IADD R18, R18, 0x1, -R8 ;  /* 0x000000011212d824 */ /* 0x000fe200078e0a08 */
[----:B------:R-:W-:Y:S01]  /*20cb0*/  ISETP.GT.U32.AND P5, PT, R8, R17, PT ;  /* 0x000000110800720c */ /* 0x000fe20003fa4070 */
[----:B------:R-:W2:Y:S01]  /*20cc0*/  LDL.LU R10, [R1+0x114] ;  /* 0x00011400010a7983 */ /* 0x000ea20000300800 */
[----:B------:R-:W-:Y:S01]  /*20cd0*/  IADD3 R3, P1, PT, R22, R7, RZ ;  /* 0x0000000716037210 */ /* 0x000fe20007f3e0ff */
[----:B------:R-:W1:Y:S01]  /*20ce0*/  LDCU UR5, c[0x0][0x3b0] ;  /* 0x00007600ff0577ac */ /* 0x000e620008000800 */
[----:B------:R-:W-:Y:S01]  /*20cf0*/  ISETP.GT.U32.AND P6, PT, R8, R14, PT ;  /* 0x0000000e0800720c */ /* 0x000fe20003fc4070 */
[----:B------:R0:W2:Y:S01]  /*20d00*/  @P0 LDG.E.U8 R86, desc[UR18][R24.64] ;  /* 0x0000001218560981 */ /* 0x0000a2000c1e1100 */
[----:B------:R-:W-:Y:S01]  /*20d10*/  LEA.HI.X.SX32 R4, R22, R6, 0x1, P1 ;  /* 0x0000000616047211 */ /* 0x000fe200008f0eff */
[----:B------:R-:W-:Y:S01]  /*20d20*/  IMAD.MOV.U32 R22, RZ, RZ, R18 ;  /* 0x000000ffff167224 */ /* 0x000fe200078e0012 */
[----:B------:R-:W-:Y:S01]  /*20d30*/  PRMT R84, RZ, 0x7610, R84 ;  /* 0x00007610ff547816 */ /* 0x000fe20000000054 */
[----:B------:R-:W-:Y:S02]  /*20d40*/  STL [R1+0x7d0], R3 ;  /* 0x0007d00301007387 */ /* 0x000fe40000100800 */
[----:B------:R-:W-:-:S02]  /*20d50*/  @!P3 IMAD.MOV R22, RZ, RZ, -R22 ;  /* 0x000000ffff16b224 */ /* 0x000fc400078e0a16 */
[----:B------:R-:W-:Y:S02]  /*20d60*/  @!P5 IMAD.IADD R17, R17, 0x1, -R8 ;  /* 0x000000011111d824 */ /* 0x000fe400078e0a08 */
[----:B0-----:R-:W-:Y:S02]  /*20d70*/  @P0 IMAD.MOV.U32 R24, RZ, RZ, R3 ;  /* 0x000000ffff180224 */ /* 0x001fe400078e0003 */
[----:B------:R-:W-:Y:S01]  /*20d80*/  @P0 IMAD.MOV.U32 R25, RZ, RZ, R4 ;  /* 0x000000ffff190224 */ /* 0x000fe200078e0004 */
[----:B------:R0:W-:Y:S01]  /*20d90*/  STL [R1+0x7cc], R4 ;  /* 0x0007cc0401007387 */ /* 0x0001e20000100800 */
[----:B------:R-:W-:-:S03]  /*20da0*/  ISETP.GT.U32.AND P3, PT, R8, R17, PT ;  /* 0x000000110800720c */ /* 0x000fc60003f64070 */
[----:B------:R-:W2:Y:S01]  /*20db0*/  LDL.LU R18, [R1+0x130c] ;  /* 0x00130c0001127983 */ /* 0x000ea20000300800 */
[----:B------:R-:W-:-:S03]  /*20dc0*/  @!P6 IMAD.IADD R14, R14, 0x1, -R8 ;  /* 0x000000010e0ee824 */ /* 0x000fc600078e0a08 */
[----:B------:R0:W2:Y:S02]  /*20dd0*/  @P0 LDG.E.U8 R84, desc[UR18][R24.64] ;  /* 0x0000001218540981 */ /* 0x0000a4000c1e1100 */
[C---:B0-----:R-:W-:Y:S02]  /*20de0*/  SEL R24, R11.reuse, R23, !P4 ;  /* 0x000000170b187207 */ /* 0x041fe40006000000 */
[----:B------:R-:W-:Y:S01]  /*20df0*/  SEL R23, R11, R22, !P4 ;  /* 0x000000160b177207 */ /* 0x000fe20006000000 */
[----:B------:R-:W-:Y:S02]  /*20e00*/  IMAD.MOV.U32 R22, RZ, RZ, R14 ;  /* 0x000000ffff167224 */ /* 0x000fe400078e000e */
[----:B------:R-:W-:Y:S01]  /*20e10*/  IMAD R24, R24, UR12, RZ ;  /* 0x0000000c18187c24 */ /* 0x000fe2000f8e02ff */
[----:B------:R-:W-:Y:S01]  /*20e20*/  ISETP.GT.U32.AND P1, PT, R8, R16, PT ;  /* 0x000000100800720c */ /* 0x000fe20003f24070 */
[----:B------:R-:W-:Y:S01]  /*20e30*/  IMAD R23, R23, UR4, RZ ;  /* 0x0000000417177c24 */ /* 0x000fe2000f8e02ff */
[----:B------:R-:W-:Y:S01]  /*20e40*/  PRMT R83, RZ, 0x7610, R83 ;  /* 0x00007610ff537816 */ /* 0x000fe20000000053 */
[----:B------:R-:W-:Y:S01]  /*20e50*/  @!P3 IMAD.IADD R17, R17, 0x1, -R8 ;  /* 0x000000011111b824 */ /* 0x000fe200078e0a08 */
[C---:B------:R-:W-:Y:S01]  /*20e60*/  IADD3 R14, P6, PT, R24.reuse, R7, RZ ;  /* 0x00000007180e7210 */ /* 0x040fe20007fde0ff */
[----:B------:R-:W0:Y:S03]  /*20e70*/  LDCU UR4, c[0x0][0x3b0] ;  /* 0x00007600ff0477ac */ /* 0x000e260008000800 */
[----:B------:R-:W-:Y:S01]  /*20e80*/  LEA.HI.X.SX32 R25, R24, R6, 0x1, P6 ;  /* 0x0000000618197211 */ /* 0x000fe200030f0eff */
[----:B------:R-:W0:Y:S01]  /*20e90*/  LDCU UR12, c[0x0][0x3b0] ;  /* 0x00007600ff0c77ac */ /* 0x000e220008000800 */
[----:B---3--:R-:W-:Y:S01]  /*20ea0*/  ISETP.GE.AND P5, PT, R15, RZ, PT ;  /* 0x000000ff0f00720c */ /* 0x008fe20003fa6270 */
[----:B------:R-:W-:-:S02]  /*20eb0*/  IMAD.MOV.U32 R15, RZ, RZ, R12 ;  /* 0x000000ffff0f7224 */ /* 0x000fc400078e000c */
[----:B------:R-:W3:Y:S04]  /*20ec0*/  LDL R12, [R1+0x122c] ;  /* 0x00122c00010c7983 */ /* 0x000ee80000100800 */
[----:B------:R-:W3:Y:S06]  /*20ed0*/  LDL.LU R4, [R1+0x108] ;  /* 0x0001080001047983 */ /* 0x000eec0000300800 */
[----:B------:R-:W-:Y:S01]  /*20ee0*/  @!P5 IMAD.MOV R22, RZ, RZ, -R22 ;  /* 0x000000ffff16d224 */ /* 0x000fe200078e0a16 */
[----:B------:R-:W-:Y:S01]  /*20ef0*/  IADD3 R3, P5, PT, R23, R7, RZ ;  /* 0x0000000717037210 */ /* 0x000fe20007fbe0ff */
[----:B------:R0:W-:Y:S01]  /*20f00*/  STL [R1+0x7d8], R14 ;  /* 0x0007d80e01007387 */ /* 0x0001e20000100800 */
[----:B----4-:R-:W-:-:S02]  /*20f10*/  ISETP.GE.AND P3, PT, R5, RZ, PT ;  /* 0x000000ff0500720c */ /* 0x010fc40003f66270 */
[----:B------:R-:W-:Y:S01]  /*20f20*/  LEA.HI.X.SX32 R5, R23, R6, 0x1, P5 ;  /* 0x0000000617057211 */ /* 0x000fe200028f0eff */
[----:B------:R4:W-:Y:S01]  /*20f30*/  STL [R1+0x7e0], R3 ;  /* 0x0007e00301007387 */ /* 0x0009e20000100800 */
[----:B------:R-:W-:Y:S01]  /*20f40*/  SEL R24, R11, R22, !P4 ;  /* 0x000000160b187207 */ /* 0x000fe20006000000 */
[----:B------:R-:W-:Y:S02]  /*20f50*/  @P0 IMAD.MOV.U32 R22, RZ, RZ, R14 ;  /* 0x000000ffff160224 */ /* 0x000fe400078e000e */
[----:B------:R-:W-:Y:S04]  /*20f60*/  STL [R1+0x7d4], R25 ;  /* 0x0007d41901007387 */ /* 0x000fe80000100800 */
[----:B------:R1:W-:Y:S04]  /*20f70*/  STL [R1+0x7dc], R5 ;  /* 0x0007dc0501007387 */ /* 0x0003e80000100800 */
[----:B0-----:R-:W3:Y:S01]  /*20f80*/  LDL R14, [R1+0x120c] ;  /* 0x00120c00010e7983 */ /* 0x001ee20000100800 */
[----:B------:R-:W-:Y:S01]  /*20f90*/  @P0 IMAD.MOV.U32 R23, RZ, RZ, R25 ;  /* 0x000000ffff170224 */ /* 0x000fe200078e0019 */
[----:B------:R-:W-:Y:S01]  /*20fa0*/  PRMT R82, RZ, 0x7610, R82 ;  /* 0x00007610ff527816 */ /* 0x000fe20000000052 */
[----:B------:R-:W-:-:S03]  /*20fb0*/  @!P1 IMAD.IADD R16, R16, 0x1, -R8 ;  /* 0x0000000110109824 */ /* 0x000fc600078e0a08 */
[----:B------:R0:W3:Y:S01]  /*20fc0*/  @P0 LDG.E.U8 R83, desc[UR18][R22.64] ;  /* 0x0000001216530981 */ /* 0x0000e2000c1e1100 */
[----:B-1----:R-:W-:Y:S01]  /*20fd0*/  IMAD R24, R24, UR5, RZ ;  /* 0x0000000518187c24 */ /* 0x002fe2000f8e02ff */
[----:B------:R-:W-:Y:S01]  /*20fe0*/  ISETP.GT.U32.AND P1, PT, R8, R16, PT ;  /* 0x000000100800720c */ /* 0x000fe20003f24070 */
[----:B------:R-:W1:Y:S01]  /*20ff0*/  LDCU UR5, c[0x0][0x3b0] ;  /* 0x00007600ff0577ac */ /* 0x000e620008000800 */
[----:B0-----:R-:W-:Y:S02]  /*21000*/  @P0 IMAD.MOV.U32 R22, RZ, RZ, R3 ;  /* 0x000000ffff160224 */ /* 0x001fe400078e0003 */
[----:B------:R-:W-:-:S05]  /*21010*/  @P0 IMAD.MOV.U32 R23, RZ, RZ, R5 ;  /* 0x000000ffff170224 */ /* 0x000fca00078e0005 */
[----:B------:R0:W3:Y:S01]  /*21020*/  @P0 LDG.E.U8 R82, desc[UR18][R22.64] ;  /* 0x0000001216520981 */ /* 0x0000e2000c1e1100 */
[----:B--2---:R-:W-:Y:S01]  /*21030*/  ISETP.GT.U32.AND P6, PT, R8, R10, PT ;  /* 0x0000000a0800720c */ /* 0x004fe20003fc4070 */
[----:B0-----:R-:W-:-:S04]  /*21040*/  IMAD.MOV.U32 R22, RZ, RZ, R17 ;  /* 0x000000ffff167224 */ /* 0x001fc800078e0011 */
[----:B------:R-:W-:Y:S01]  /*21050*/  @!P3 IMAD.MOV R22, RZ, RZ, -R22 ;  /* 0x000000ffff16b224 */ /* 0x000fe200078e0a16 */
[----:B----4-:R-:W-:-:S04]  /*21060*/  IADD3 R3, P3, PT, R24, R7, RZ ;  /* 0x0000000718037210 */ /* 0x010fc80007f7e0ff */
[----:B------:R-:W-:Y:S01]  /*21070*/  LEA.HI.X.SX32 R5, R24, R6, 0x1, P3 ;  /* 0x0000000618057211 */ /* 0x000fe200018f0eff */
[--C-:B------:R-:W-:Y:S01]  /*21080*/  @!P1 IMAD.IADD R16, R16, 0x1, -R8.reuse ;  /* 0x0000000110109824 */ /* 0x100fe200078e0a08 */
[----:B------:R-:W-:Y:S01]  /*21090*/  PRMT R81, RZ, 0x7610, R81 ;  /* 0x00007610ff517816 */ /* 0x000fe20000000051 */
[----:B------:R-:W-:Y:S01]  /*210a0*/  @P0 IMAD.MOV.U32 R24, RZ, RZ, R3 ;  /* 0x000000ffff180224 */ /* 0x000fe200078e0003 */
[----:B------:R-:W-:Y:S01]  /*210b0*/  ISETP.GT.U32.AND P1, PT, R8, R15, PT ;  /* 0x0000000f0800720c */ /* 0x000fe20003f24070 */
[----:B------:R-:W-:Y:S01]  /*210c0*/  @P0 IMAD.MOV.U32 R25, RZ, RZ, R5 ;  /* 0x000000ffff190224 */ /* 0x000fe200078e0005 */
[----:B------:R-:W-:Y:S01]  /*210d0*/  SEL R23, R11, R22, !P4 ;  /* 0x000000160b177207 */ /* 0x000fe20006000000 */
[----:B------:R-:W-:Y:S02]  /*210e0*/  @!P6 IMAD.IADD R10, R10, 0x1, -R8 ;  /* 0x000000010a0ae824 */ /* 0x000fe400078e0a08 */
[----:B------:R-:W-:Y:S01]  /*210f0*/  IMAD.MOV.U32 R22, RZ, RZ, R16 ;  /* 0x000000ffff167224 */ /* 0x000fe200078e0010 */
[----:B------:R0:W2:Y:S01]  /*21100*/  @P0 LDG.E.U8 R81, desc[UR18][R24.64] ;  /* 0x0000001218510981 */ /* 0x0000a2000c1e1100 */
[----:B------:R-:W-:Y:S01]  /*21110*/  IMAD R23, R23, UR13, RZ ;  /* 0x0000000d17177c24 */ /* 0x000fe2000f8e02ff */
[----:B------:R-:W-:Y:S01]  /*21120*/  ISETP.GT.U32.AND P6, PT, R8, R10, PT ;  /* 0x0000000a0800720c */ /* 0x000fe20003fc4070 */
[----:B------:R-:W4:Y:S01]  /*21130*/  LDCU UR13, c[0x0][0x3b0] ;  /* 0x00007600ff0d77ac */ /* 0x000f220008000800 */
[----:B0-----:R-:W-:-:S04]  /*21140*/  IMAD.MOV.U32 R25, RZ, RZ, R15 ;  /* 0x000000ffff197224 */ /* 0x001fc800078e000f */
[----:B------:R-:W-:Y:S01]  /*21150*/  @!P1 IMAD.IADD R25, R25, 0x1, -R8 ;  /* 0x0000000119199824 */ /* 0x000fe200078e0a08 */
[----:B------:R-:W-:-:S06]  /*21160*/  PRMT R80, RZ, 0x7610, R80 ;  /* 0x00007610ff507816 */ /* 0x000fcc0000000050 */
[----:B------:R-:W-:Y:S01]  /*21170*/  @!P6 IMAD.IADD R10, R10, 0x1, -R8 ;  /* 0x000000010a0ae824 */ /* 0x000fe200078e0a08 */
[----:B---3--:R-:W-:Y:S01]  /*21180*/  ISETP.GE.AND P5, PT, R12, RZ, PT ;  /* 0x000000ff0c00720c */ /* 0x008fe20003fa6270 */
[----:B------:R-:W-:Y:S02]  /*21190*/  IMAD.MOV.U32 R12, RZ, RZ, R13 ;  /* 0x000000ffff0c7224 */ /* 0x000fe400078e000d */
[----:B------:R-:W3:Y:S04]  /*211a0*/  LDL.LU R13, [R1+0x100] ;  /* 0x00010000010d7983 */ /* 0x000ee80000300800 */
[----:B------:R-:W-:Y:S04]  /*211b0*/  STL [R1+0x7f8], R3 ;  /* 0x0007f80301007387 */ /* 0x000fe80000100800 */
[----:B------:R0:W-:Y:S02]  /*211c0*/  STL [R1+0x7f4], R5 ;  /* 0x0007f40501007387 */ /* 0x0001e40000100800 */
[----:B------:R-:W-:-:S02]  /*211d0*/  @!P5 IMAD.MOV R22, RZ, RZ, -R22 ;  /* 0x000000ffff16d224 */ /* 0x000fc400078e0a16 */
[----:B0-----:R-:W2:Y:S04]  /*211e0*/  LDL.LU R5, [R1+0xfc] ;  /* 0x0000fc0001057983 */ /* 0x001ea80000300800 */
[----:B------:R-:W2:Y:S04]  /*211f0*/  LDL R17, [R1+0x1210] ;  /* 0x0012100001117983 */ /* 0x000ea80000100800 */
[----:B------:R-:W4:Y:S01]  /*21200*/  LDL R15, [R1+0x11f8] ;  /* 0x0011f800010f7983 */ /* 0x000f220000100800 */
[----:B------:R-:W-:Y:S02]  /*21210*/  IADD3 R3, P5, PT, R23, R7, RZ ;  /* 0x0000000717037210 */ /* 0x000fe40007fbe0ff */
[----:B------:R-:W-:-:S02]  /*21220*/  ISETP.GE.AND P1, PT, R14, RZ, PT ;  /* 0x000000ff0e00720c */ /* 0x000fc40003f26270 */
[----:B------:R-:W-:Y:S01]  /*21230*/  SEL R22, R11, R22, !P4 ;  /* 0x000000160b167207 */ /* 0x000fe20006000000 */
[----:B------:R0:W-:Y:S01]  /*21240*/  STL [R1+0x800], R3 ;  /* 0x0008000301007387 */ /* 0x0001e20000100800 */
[----:B------:R-:W-:-:S03]  /*21250*/  LEA.HI.X.SX32 R14, R23, R6, 0x1, P5 ;  /* 0x00000006170e7211 */ /* 0x000fc600028f0eff */
[----:B------:R-:W4:Y:S01]  /*21260*/  LDL.LU R16, [R1+0xf0] ;  /* 0x0000f00001107983 */ /* 0x000f220000300800 */
[----:B------:R-:W-:Y:S01]  /*21270*/  IMAD R24, R22, UR4, RZ ;  /* 0x0000000416187c24 */ /* 0x000fe2000f8e02ff */
[----:B------:R-:W-:Y:S01]  /*21280*/  ISETP.GT.U32.AND P3, PT, R8, R4, PT ;  /* 0x000000040800720c */ /* 0x000fe20003f64070 */
[----:B------:R-:W-:Y:S01]  /*21290*/  @P0 IMAD.MOV.U32 R23, RZ, RZ, R14 ;  /* 0x000000ffff170224 */ /* 0x000fe200078e000e */
[----:B------:R1:W-:Y:S01]  /*212a0*/  STL [R1+0x7fc], R14 ;  /* 0x0007fc0e01007387 */ /* 0x0003e20000100800 */
[----:B------:R-:W-:Y:S01]  /*212b0*/  @P0 IMAD.MOV.U32 R22, RZ, RZ, R3 ;  /* 0x000000ffff160224 */ /* 0x000fe200078e0003 */
[C---:B0-----:R-:W-:Y:S01]  /*212c0*/  IADD3 R3, P6, PT, R24.reuse, R7, RZ ;  /* 0x0000000718037210 */ /* 0x041fe20007fde0ff */
[----:B------:R-:W0:Y:S03]  /*212d0*/  LDCU UR4, c[0x0][0x3b0] ;  /* 0x00007600ff0477ac */ /* 0x000e260008000800 */
[----:B------:R0:W4:Y:S04]  /*212e0*/  @P0 LDG.E.U8 R80, desc[UR18][R22.64] ;  /* 0x0000001216500981 */ /* 0x000128000c1e1100 */
[----:B-1----:R-:W4:Y:S01]  /*212f0*/  LDL R14, [R1+0x1208] ;  /* 0x00120800010e7983 */ /* 0x002f220000100800 */
[----:B0-----:R-:W-:Y:S01]  /*21300*/  IMAD.MOV.U32 R22, RZ, RZ, R10 ;  /* 0x000000ffff167224 */ /* 0x001fe200078e000a */
[----:B------:R-:W-:-:S02]  /*21310*/  LEA.HI.X.SX32 R10, R24, R6, 0x1, P6 ;  /* 0x00000006180a7211 */ /* 0x000fc400030f0eff */
[----:B------:R-:W-:Y:S04]  /*21320*/  STL [R1+0x808], R3 ;  /* 0x0008080301007387 */ /* 0x000fe80000100800 */
[----:B------:R0:W-:Y:S01]  /*21330*/  STL [R1+0x804], R10 ;  /* 0x0008040a01007387 */ /* 0x0001e20000100800 */
[----:B------:R-:W-:-:S03]  /*21340*/  @P0 IMAD.MOV.U32 R23, RZ, RZ, R10 ;  /* 0x000000ffff170224 */ /* 0x000fc600078e000a */
[----:B0-----:R-:W4:Y:S01]  /*21350*/  LDL R10, [R1+0x1204] ;  /* 0x00120400010a7983 */ /* 0x001f220000100800 */
[----:B------:R-:W-:Y:S02]  /*21360*/  @!P3 IMAD.IADD R4, R4, 0x1, -R8 ;  /* 0x000000010404b824 */ /* 0x000fe400078e0a08 */
[----:B------:R-:W-:Y:S01]  /*21370*/  @!P1 IMAD.MOV R22, RZ, RZ, -R22 ;  /* 0x000000ffff169224 */ /* 0x000fe200078e0a16 */
[C---:B------:R-:W-:Y:S02]  /*21380*/  ISETP.GT.U32.AND P5, PT, R8.reuse, R25, PT ;  /* 0x000000190800720c */ /* 0x040fe40003fa4070 */
[----:B------:R-:W-:Y:S02]  /*21390*/  ISETP.GT.U32.AND P3, PT, R8, R4, PT ;  /* 0x000000040800720c */ /* 0x000fe40003f64070 */
[----:B------:R-:W-:Y:S01]  /*213a0*/  SEL R24, R11, R22, !P4 ;  /* 0x000000160b187207 */ /* 0x000fe20006000000 */
[----:B------:R-:W-:Y:S01]  /*213b0*/  @P0 IMAD.MOV.U32 R22, RZ, RZ, R3 ;  /* 0x000000ffff160224 */ /* 0x000fe200078e0003 */
[----:B------:R-:W-:-:S03]  /*213c0*/  PRMT R79, RZ, 0x7610, R79 ;  /* 0x00007610ff4f7816 */ /* 0x000fc6000000004f */
[----:B------:R-:W-:Y:S01]  /*213d0*/  IMAD R24, R24, UR5, RZ ;  /* 0x0000000518187c24 */ /* 0x000fe2000f8e02ff */
[----:B------:R-:W-:Y:S01]  /*213e0*/  PRMT R78, RZ, 0x7610, R78 ;  /* 0x00007610ff4e7816 */ /* 0x000fe2000000004e */
[----:B------:R-:W0:Y:S01]  /*213f0*/  LDCU UR5, c[0x0][0x3b0] ;  /* 0x00007600ff0577ac */ /* 0x000e220008000800 */
[----:B------:R1:W4:Y:S01]  /*21400*/  @P0 LDG.E.U8 R79, desc[UR18][R22.64] ;  /* 0x00000012164f0981 */ /* 0x000322000c1e1100 */
[--C-:B------:R-:W-:Y:S02]  /*21410*/  @!P5 IMAD.IADD R25, R25, 0x1, -R8.reuse ;  /* 0x000000011919d824 */ /* 0x100fe400078e0a08 */
[----:B------:R-:W-:Y:S01]  /*21420*/  @!P3 IMAD.IADD R4, R4, 0x1, -R8 ;  /* 0x000000010404b824 */ /* 0x000fe200078e0a08 */
[----:B------:R-:W-:Y:S01]  /*21430*/  IADD3 R3, P3, PT, R24, R7, RZ ;  /* 0x0000000718037210 */ /* 0x000fe20007f7e0ff */
[----:B-1----:R-:W-:Y:S02]  /*21440*/  IMAD.MOV.U32 R23, RZ, RZ, R25 ;  /* 0x000000ffff177224 */ /* 0x002fe400078e0019 */
[----:B------:R-:W-:Y:S01]  /*21450*/  IMAD.MOV.U32 R22, RZ, RZ, R4 ;  /* 0x000000ffff167224 */ /* 0x000fe200078e0004 */
[----:B---3--:R-:W-:-:S13]  /*21460*/  ISETP.GT.U32.AND P1, PT, R8, R13, PT ;  /* 0x0000000d0800720c */ /* 0x008fda0003f24070 */
[----:B------:R-:W-:Y:S01]  /*21470*/  @!P1 IMAD.IADD R13, R13, 0x1, -R8 ;  /* 0x000000010d0d9824 */ /* 0x000fe200078e0a08 */
[----:B--2---:R-:W-:Y:S02]  /*21480*/  ISETP.GE.AND P6, PT, R17, RZ, PT ;  /* 0x000000ff1100720c */ /* 0x004fe40003fc6270 */
[----:B------:R-:W2:Y:S01]  /*21490*/  LDL.LU R17, [R1+0xf8] ;  /* 0x0000f80001117983 */ /* 0x000ea20000300800 */
[----:B----4-:R-:W-:Y:S02]  /*214a0*/  ISETP.GE.AND P1, PT, R15, RZ, PT ;  /* 0x000000ff0f00720c */ /* 0x010fe40003f26270 */
[----:B------:R-:W-:Y:S01]  /*214b0*/  LEA.HI.X.SX32 R15, R24, R6, 0x1, P3 ;  /* 0x00000006180f7211 */ /* 0x000fe200018f0eff */
[----:B------:R-:W-:Y:S01]  /*214c0*/  STL [R1+0x810], R3 ;  /* 0x0008100301007387 */ /* 0x000fe20000100800 */
[----:B------:R-:W-:Y:S01]  /*214d0*/  ISETP.GT.U32.AND P3, PT, R8, R13, PT ;  /* 0x0000000d0800720c */ /* 0x000fe20003f64070 */
[----:B------:R-:W-:-:S05]  /*214e0*/  @P0 IMAD.MOV.U32 R24, RZ, RZ, R3 ;  /* 0x000000ffff180224 */ /* 0x000fca00078e0003 */
[----:B------:R-:W-:Y:S01]  /*214f0*/  @!P6 IMAD.MOV R23, RZ, RZ, -R23 ;  /* 0x000000ffff17e224 */ /* 0x000fe200078e0a17 */
[----:B------:R-:W-:Y:S01]  /*21500*/  ISETP.GT.U32.AND P6, PT, R8, R16, PT ;  /* 0x000000100800720c */ /* 0x000fe20003fc4070 */
[----:B------:R1:W-:Y:S01]  /*21510*/  STL [R1+0x80c], R15 ;  /* 0x00080c0f01007387 */ /* 0x0003e20000100800 */
[----:B------:R-:W-:Y:S02]  /*21520*/  @P0 IMAD.MOV.U32 R25, RZ, RZ, R15 ;  /* 0x000000ffff190224 */ /* 0x000fe400078e000f */
[----:B------:R-:W-:Y:S01]  /*21530*/  @!P1 IMAD.MOV R22, RZ, RZ, -R22 ;  /* 0x000000ffff169224 */ /* 0x000fe200078e0a16 */
[----:B------:R-:W-:Y:S02]  /*21540*/  SEL R23, R11, R23, !P4 ;  /* 0x000000170b177207 */ /* 0x000fe40006000000 */
[----:B------:R3:W4:Y:S04]  /*21550*/  @P0 LDG.E.U8 R78, desc[UR18][R24.64] ;  /* 0x00000012184e0981 */ /* 0x000728000c1e1100 */
[----:B-1----:R-:W4:Y:S01]  /*21560*/  LDL.LU R15, [R1+0xf4] ;  /* 0x0000f400010f7983 */ /* 0x002f220000300800 */
[----:B------:R-:W-:-:S03]  /*21570*/  ISETP.GE.AND P1, PT, R14, RZ, PT ;  /* 0x000000ff0e00720c */ /* 0x000fc60003f26270 */
[----:B------:R-:W4:Y:S01]  /*21580*/  LDL R14, [R1+0x1234] ;  /* 0x00123400010e7983 */ /* 0x000f220000100800 */
[----:B---3--:R-:W-:Y:S02]  /*21590*/  IMAD R24, R23, UR4, RZ ;  /* 0x0000000417187c24 */ /* 0x008fe4000f8e02ff */
[--C-:B------:R-:W-:Y:S02]  /*215a0*/  @!P6 IMAD.IADD R16, R16, 0x1, -R8.reuse ;  /* 0x000000011010e824 */ /* 0x100fe400078e0a08 */
[----:B------:R-:W-:Y:S01]  /*215b0*/  @!P3 IMAD.IADD R13, R13, 0x1, -R8 ;  /* 0x000000010d0db824 */ /* 0x000fe200078e0a08 */
[----:B------:R-:W-:Y:S01]  /*215c0*/  IADD3 R4, P6, PT, R24, R7, RZ ;  /* 0x0000000718047210 */ /* 0x000fe20007fde0ff */
[----:B------:R-:W1:Y:S02]  /*215d0*/  LDCU UR4, c[0x0][0x3b0] ;  /* 0x00007600ff0477ac */ /* 0x000e640008000800 */
[----:B------:R-:W-:Y:S02]  /*215e0*/  IMAD.MOV.U32 R23, RZ, RZ, R13 ;  /* 0x000000ffff177224 */ /* 0x000fe400078e000d */
[----:B------:R-:W-:Y:S01]  /*215f0*/  STL [R1+0x818], R4 ;  /* 0x0008180401007387 */ /* 0x000fe20000100800 */
[----:B------:R-:W-:-:S02]  /*21600*/  ISETP.GE.AND P3, PT, R10, RZ, PT ;  /* 0x000000ff0a00720c */ /* 0x000fc40003f66270 */
[----:B------:R-:W-:-:S05]  /*21610*/  LEA.HI.X.SX32 R10, R24, R6, 0x1, P6 ;  /* 0x00000006180a7211 */ /* 0x000fca00030f0eff */
[----:B------:R3:W-:Y:S04]  /*21620*/  STL [R1+0x814], R10 ;  /* 0x0008140a01007387 */ /* 0x0007e80000100800 */
[----:B------:R-:W4:Y:S01]  /*21630*/  LDL R13, [R1+0x1228] ;  /* 0x00122800010d7983 */ /* 0x000f220000100800 */
[----:B------:R-:W-:Y:S02]  /*21640*/  ISETP.GT.U32.AND P5, PT, R8, R5, PT ;  /* 0x000000050800720c */ /* 0x000fe40003fa4070 */
[----:B------:R-:W-:-:S11]  /*21650*/  SEL R22, R11, R22, !P4 ;  /* 0x000000160b167207 */ /* 0x000fd60006000000 */
[----:B------:R-:W-:-:S05]  /*21660*/  @!P5 IMAD.IADD R5, R5, 0x1, -R8 ;  /* 0x000000010505d824 */ /* 0x000fca00078e0a08 */
[----:B------:R-:W-:Y:S01]  /*21670*/  ISETP.GT.U32.AND P5, PT, R8, R5, PT ;  /* 0x000000050800720c */ /* 0x000fe20003fa4070 */
[----:B0-----:R-:W-:Y:S02]  /*21680*/  IMAD R22, R22, UR5, RZ ;  /* 0x0000000516167c24 */ /* 0x001fe4000f8e02ff */
[----:B------:R-:W-:Y:S01]  /*21690*/  @!P1 IMAD.MOV R23, RZ, RZ, -R23 ;  /* 0x000000ffff179224 */ /* 0x000fe200078e0a17 */
[----:B------:R-:W-:Y:S01]  /*216a0*/  PRMT R77, RZ, 0x7610, R77 ;  /* 0x00007610ff4d7816 */ /* 0x000fe2000000004d */
[----:B------:R-:W-:Y:S01]  /*216b0*/  @P0 IMAD.MOV.U32 R24, RZ, RZ, R4 ;  /* 0x000000ffff180224 */ /* 0x000fe200078e0004 */
[----:B------:R-:W-:Y:S01]  /*216c0*/  IADD3 R3, P1, PT, R22, R7, RZ ;  /* 0x0000000716037210 */ /* 0x000fe20007f3e0ff */
[----:B------:R-:W-:Y:S01]  /*216d0*/  @P0 IMAD.MOV.U32 R25, RZ, RZ, R10 ;  /* 0x000000ffff190224 */ /* 0x000fe200078e000a */
[----:B------:R-:W-:Y:S01]  /*216e0*/  ISETP.GT.U32.AND P6, PT, R8, R16, PT ;  /* 0x000000100800720c */ /* 0x000fe20003fc4070 */
[----:B---3--:R-:W3:Y:S04]  /*216f0*/  LDL.LU R10, [R1+0xec] ;  /* 0x0000ec00010a7983 */ /* 0x008ee80000300800 */
[----:B------:R-:W-:Y:S01]  /*21700*/  @!P5 IMAD.IADD R5, R5, 0x1, -R8 ;  /* 0x000000010505d824 */ /* 0x000fe200078e0a08 */
[----:B------:R-:W-:Y:S01]  /*21710*/  LEA.HI.X.SX32 R4, R22, R6, 0x1, P1 ;  /* 0x0000000616047211 */ /* 0x000fe200008f0eff */
[----:B------:R0:W3:Y:S01]  /*21720*/  @P0 LDG.E.U8 R77, desc[UR18][R24.64] ;  /* 0x00000012184d0981 */ /* 0x0000e2000c1e1100 */
[----:B------:R-:W-:Y:S01]  /*21730*/  PRMT R76, RZ, 0x7610, R76 ;  /* 0x00007610ff4c7816 */ /* 0x000fe2000000004c */
[----:B------:R-:W-:Y:S01]  /*21740*/  IMAD.MOV.U32 R22, RZ, RZ, R5 ;  /* 0x000000ffff167224 */ /* 0x000fe200078e0005 */
[----:B------:R-:W1:Y:S03]  /*21750*/  LDCU UR5, c[0x0][0x3b0] ;  /* 0x00007600ff0577ac */ /* 0x000e660008000800 */
[----:B------:R-:W-:-:S02]  /*21760*/  @!P3 IMAD.MOV R22, RZ, RZ, -R22 ;  /* 0x000000ffff16b224 */ /* 0x000fc400078e0a16 */
[----:B0-----:R-:W-:Y:S02]  /*21770*/  @P0 IMAD.MOV.U32 R24, RZ, RZ, R3 ;  /* 0x000000ffff180224 */ /* 0x001fe400078e0003 */
[----:B------:R-:W-:Y:S01]  /*21780*/  @P0 IMAD.MOV.U32 R25, RZ, RZ, R4 ;  /* 0x000000ffff190224 */ /* 0x000fe200078e0004 */
[----:B------:R-:W-:Y:S01]  /*21790*/  STL [R1+0x820], R3 ;  /* 0x0008200301007387 */ /* 0x000fe20000100800 */
[----:B------:R-:W-:-:S03]  /*217a0*/  @!P6 IMAD.IADD R16, R16, 0x1, -R8 ;  /* 0x000000011010e824 */ /* 0x000fc600078e0a08 */
[----:B------:R0:W3:Y:S04]  /*217b0*/  @P0 LDG.E.U8 R76, desc[UR18][R24.64] ;  /* 0x00000012184c0981 */ /* 0x0000e8000c1e1100 */
[----:B------:R1:W-:Y:S01]  /*217c0*/  STL [R1+0x81c], R4 ;  /* 0x00081c0401007387 */ /* 0x0003e20000100800 */
[C---:B0-----:R-:W-:Y:S02]  /*217d0*/  SEL R24, R11.reuse, R23, !P4 ;  /* 0x000000170b187207 */ /* 0x041fe40006000000 */
[----:B------:R-:W-:Y:S01]  /*217e0*/  SEL R23, R11, R22, !P4 ;  /* 0x000000160b177207 */ /* 0x000fe20006000000 */
[----:B------:R-:W-:Y:S02]  /*217f0*/  IMAD.MOV.U32 R22, RZ, RZ, R16 ;  /* 0x000000ffff167224 */ /* 0x000fe400078e0010 */
[----:B------:R-:W-:Y:S01]  /*21800*/  IMAD R24, R24, UR12, RZ ;  /* 0x0000000c18187c24 */ /* 0x000fe2000f8e02ff */
[----:B------:R-:W-:Y:S01]  /*21810*/  PRMT R75, RZ, 0x7610, R75 ;  /* 0x00007610ff4b7816 */ /* 0x000fe2000000004b */
[----:B-1----:R-:W-:Y:S01]  /*21820*/  IMAD R23, R23, UR4, RZ ;  /* 0x0000000417177c24 */ /* 0x002fe2000f8e02ff */
[----:B------:R-:W-:Y:S01]  /*21830*/  PRMT R74, RZ, 0x7610, R74 ;  /* 0x00007610ff4a7816 */ /* 0x000fe2000000004a */
[----:B------:R-:W0:Y:S01]  /*21840*/  LDCU UR4, c[0x0][0x3b0] ;  /* 0x00007600ff0477ac */ /* 0x000e220008000800 */
[----:B------:R-:W-:-:S02]  /*21850*/  IADD3 R25, P6, PT, R24, R7, RZ ;  /* 0x0000000718197210 */ /* 0x000fc40007fde0ff */
[----:B------:R-:W-:Y:S01]  /*21860*/  PRMT R73, RZ, 0x7610, R73 ;  /* 0x00007610ff497816 */ /* 0x000fe20000000049 */
[----:B------:R-:W1:Y:S01]  /*21870*/  LDCU UR12, c[0x0][0x3b0] ;  /* 0x00007600ff0c77ac */ /* 0x000e620008000800 */
[----:B--2---:R-:W-:-:S13]  /*21880*/  ISETP.GT.U32.AND P5, PT, R8, R17, PT ;  /* 0x000000110800720c */ /* 0x004fda0003fa4070 */
[----:B------:R-:W-:-:S05]  /*21890*/  @!P5 IMAD.IADD R17, R17, 0x1, -R8 ;  /* 0x000000011111d824 */ /* 0x000fca00078e0a08 */
[----:B------:R-:W-:Y:S02]  /*218a0*/  ISETP.GT.U32.AND P3, PT, R8, R17, PT ;  /* 0x000000110800720c */ /* 0x000fe40003f64070 */
[----:B----4-:R-:W-:Y:S01]  /*218b0*/  ISETP.GE.AND P5, PT, R14, RZ, PT ;  /* 0x000000ff0e00720c */ /* 0x010fe20003fa6270 */
[----:B------:R-:W-:Y:S02]  /*218c0*/  IMAD.MOV.U32 R14, RZ, RZ, R12 ;  /* 0x000000ffff0e7224 */ /* 0x000fe400078e000c */
[----:B------:R-:W2:Y:S08]  /*218d0*/  LDL R12, [R1+0x123c] ;  /* 0x00123c00010c7983 */ /* 0x000eb00000100800 */
[----:B------:R-:W-:Y:S01]  /*218e0*/  @!P3 IMAD.IADD R17, R17, 0x1, -R8 ;  /* 0x000000011111b824 */ /* 0x000fe200078e0a08 */
[----:B------:R-:W4:Y:S01]  /*218f0*/  LDL.LU R4, [R1+0xe4] ;  /* 0x0000e40001047983 */ /* 0x000f220000300800 */
[----:B------:R-:W-:Y:S01]  /*21900*/  @!P5 IMAD.MOV R22, RZ, RZ, -R22 ;  /* 0x000000ffff16d224 */ /* 0x000fe200078e0a16 */
[----:B------:R-:W-:-:S02]  /*21910*/  IADD3 R3, P5, PT, R23, R7, RZ ;  /* 0x0000000717037210 */ /* 0x000fc40007fbe0ff */
[----:B------:R-:W-:Y:S04]  /*21920*/  STL [R1+0x838], R25 ;  /* 0x0008381901007387 */ /* 0x000fe80000100800 */
[----:B------:R0:W-:Y:S01]  /*21930*/  STL [R1+0x840], R3 ;  /* 0x0008400301007387 */ /* 0x0001e20000100800 */
[----:B------:R-:W-:-:S03]  /*21940*/  ISETP.GE.AND P3, PT, R13, RZ, PT ;  /* 0x000000ff0d00720c */ /* 0x000fc60003f66270 */
[----:B------:R-:W4:Y:S01]  /*21950*/  LDL R13, [R1+0x1218] ;  /* 0x00121800010d7983 */ /* 0x000f220000100800 */
[----:B------:R-:W-:Y:S02]  /*21960*/  ISETP.GT.U32.AND P1, PT, R8, R15, PT ;  /* 0x0000000f0800720c */ /* 0x000fe40003f24070 */
[-C--:B------:R-:W-:Y:S02]  /*21970*/  LEA.HI.X.SX32 R16, R24, R6.reuse, 0x1, P6 ;  /* 0x0000000618107211 */ /* 0x080fe400030f0eff */
[----:B------:R-:W-:Y:S02]  /*21980*/  LEA.HI.X.SX32 R5, R23, R6, 0x1, P5 ;  /* 0x0000000617057211 */ /* 0x000fe400028f0eff */
[----:B------:R-:W-:Y:S01]  /*21990*/  SEL R24, R11, R22, !P4 ;  /* 0x000000160b187207 */ /* 0x000fe20006000000 */
[----:B------:R-:W-:Y:S02]  /*219a0*/  @P0 IMAD.MOV.U32 R22, RZ, RZ, R25 ;  /* 0x000000ffff160224 */ /* 0x000fe400078e0019 */
[----:B------:R-:W-:-:S04]  /*219b0*/  @P0 IMAD.MOV.U32 R23, RZ, RZ, R16 ;  /* 0x000000ffff170224 */ /* 0x000fc800078e0010 */
[----:B------:R-:W-:Y:S01]  /*219c0*/  @!P1 IMAD.IADD R15, R15, 0x1, -R8 ;  /* 0x000000010f0f9824 */ /* 0x000fe200078e0a08 */
[----:B------:R0:W4:Y:S01]  /*219d0*/  @P0 LDG.E.U8 R75, desc[UR18][R22.64] ;  /* 0x00000012164b0981 */ /* 0x000122000c1e1100 */
[----:B------:R-:W-:Y:S01]  /*219e0*/  IMAD R24, R24, UR5, RZ ;  /* 0x0000000518187c24 */ /* 0x000fe2000f8e02ff */
[----:B------:R-:W-:Y:S01]  /*219f0*/  PRMT R72, RZ, 0x7610, R72 ;  /* 0x00007610ff487816 */ /* 0x000fe20000000048 */
[----:B------:R-:W1:Y:S01]  /*21a00*/  LDCU UR5, c[0x0][0x3b0] ;  /* 0x00007600ff0577ac */ /* 0x000e620008000800 */
[----:B------:R-:W-:Y:S01]  /*21a10*/  ISETP.GT.U32.AND P1, PT, R8, R15, PT ;  /* 0x0000000f0800720c */ /* 0x000fe20003f24070 */
[----:B0-----:R-:W-:Y:S02]  /*21a20*/  @P0 IMAD.MOV.U32 R22, RZ, RZ, R3 ;  /* 0x000000ffff160224 */ /* 0x001fe400078e0003 */
[----:B------:R-:W-:-:S05]  /*21a30*/  @P0 IMAD.MOV.U32 R23, RZ, RZ, R5 ;  /* 0x000000ffff170224 */ /* 0x000fca00078e0005 */
[----:B------:R0:W4:Y:S04]  /*21a40*/  @P0 LDG.E.U8 R74, desc[UR18][R22.64] ;  /* 0x00000012164a0981 */ /* 0x000128000c1e1100 */
[----:B------:R1:W-:Y:S01]  /*21a50*/  STL [R1+0x834], R16 ;  /* 0x0008341001007387 */ /* 0x0003e20000100800 */
[----:B0-----:R-:W-:-:S04]  /*21a60*/  IMAD.MOV.U32 R22, RZ, RZ, R17 ;  /* 0x000000ffff167224 */ /* 0x001fc800078e0011 */
[----:B------:R-:W-:Y:S01]  /*21a70*/  @!P3 IMAD.MOV R22, RZ, RZ, -R22 ;  /* 0x000000ffff16b224 */ /* 0x000fe200078e0a16 */
[----:B------:R-:W-:Y:S01]  /*21a80*/  IADD3 R3, P3, PT, R24, R7, RZ ;  /* 0x0000000718037210 */ /* 0x000fe20007f7e0ff */
[----:B-1----:R-:W4:Y:S01]  /*21a90*/  LDL.LU R16, [R1+0x1308] ;  /* 0x0013080001107983 */ /* 0x002f220000300800 */
[----:B------:R-:W-:-:S03]  /*21aa0*/  @!P1 IMAD.IADD R15, R15, 0x1, -R8 ;  /* 0x000000010f0f9824 */ /* 0x000fc600078e0a08 */
[----:B------:R0:W-:Y:S01]  /*21ab0*/  STL [R1+0x83c], R5 ;  /* 0x00083c0501007387 */ /* 0x0001e20000100800 */
[----:B------:R-:W-:Y:S02]  /*21ac0*/  ISETP.GT.U32.AND P1, PT, R8, R14, PT ;  /* 0x0000000e0800720c */ /* 0x000fe40003f24070 */
[----:B0-----:R-:W-:Y:S01]  /*21ad0*/  LEA.HI.X.SX32 R5, R24, R6, 0x1, P3 ;  /* 0x0000000618057211 */ /* 0x001fe200018f0eff */
[----:B------:R-:W-:-:S04]  /*21ae0*/  @P0 IMAD.MOV.U32 R24, RZ, RZ, R3 ;  /* 0x000000ffff180224 */ /* 0x000fc800078e0003 */
[----:B------:R-:W-:Y:S01]  /*21af0*/  @P0 IMAD.MOV.U32 R25, RZ, RZ, R5 ;  /* 0x000000ffff190224 */ /* 0x000fe200078e0005 */
[----:B------:R-:W-:-:S04]  /*21b00*/  SEL R23, R11, R22, !P4 ;  /* 0x000000160b177207 */ /* 0x000fc80006000000 */
[----:B------:R0:W4:Y:S01]  /*21b10*/  @P0 LDG.E.U8 R73, desc[UR18][R24.64] ;  /* 0x0000001218490981 */ /* 0x000122000c1e1100 */
[----:B------:R-:W-:Y:S02]  /*21b20*/  IMAD.MOV.U32 R22, RZ, RZ, R15 ;  /* 0x000000ffff167224 */ /* 0x000fe400078e000f */
[----:B------:R-:W-:Y:S01]  /*21b30*/  IMAD R23, R23, UR13, RZ ;  /* 0x0000000d17177c24 */ /* 0x000fe2000f8e02ff */
[----:B---3--:R-:W-:Y:S01]  /*21b40*/  ISETP.GT.U32.AND P6, PT, R8, R10, PT ;  /* 0x0000000a0800720c */ /* 0x008fe20003fc4070 */
[----:B------:R-:W1:Y:S01]  /*21b50*/  LDCU UR13, c[0x0][0x3b0] ;  /* 0x00007600ff0d77ac */ /* 0x000e620008000800 */
[----:B0-----:R-:W-:-:S04]  /*21b60*/  IMAD.MOV.U32 R25, RZ, RZ, R14 ;  /* 0x000000ffff197224 */ /* 0x001fc800078e000e */
[----:B------:R-:W-:Y:S01]  /*21b70*/  @!P1 IMAD.IADD R25, R25, 0x1, -R8 ;  /* 0x0000000119199824 */ /* 0x000fe200078e0a08 */
[----:B--2---:R-:W-:Y:S02]  /*21b80*/  ISETP.GE.AND P5, PT, R12, RZ, PT ;  /* 0x000000ff0c00720c */ /* 0x004fe40003fa6270 */
[----:B------:R-:W2:Y:S04]  /*21b90*/  LDL.LU R12, [R1+0xd8] ;  /* 0x0000d800010c7983 */ /* 0x000ea80000300800 */
[----:B------:R-:W-:Y:S04]  /*21ba0*/  STL [R1+0x848], R3 ;  /* 0x0008480301007387 */ /* 0x000fe80000100800 */
[----:B------:R0:W-:Y:S03]  /*21bb0*/  STL [R1+0x844], R5 ;  /* 0x0008440501007387 */ /* 0x0001e60000100800 */
[----:B------:R-:W-:Y:S01]  /*21bc0*/  @!P5 IMAD.MOV R22, RZ, RZ, -R22 ;  /* 0x000000ffff16d224 */ /* 0x000fe200078e0a16 */
[----:B0-----:R-:W3:Y:S01]  /*21bd0*/  LDL.LU R5, [R1+0xd4] ;  /* 0x0000d40001057983 */ /* 0x001ee20000300800 */
[----:B------:R-:W-:-:S03]  /*21be0*/  IADD3 R3, P5, PT, R23, R7, RZ ;  /* 0x0000000717037210 */ /* 0x000fc60007fbe0ff */
[----:B------:R-:W3:Y:S01]  /*21bf0*/  LDL R14, [R1+0x1224] ;  /* 0x00122400010e7983 */ /* 0x000ee20000100800 */
[----:B----4-:R-:W-:-:S03]  /*21c00*/  ISETP.GE.AND P1, PT, R13, RZ, PT ;  /* 0x000000ff0d00720c */ /* 0x010fc60003f26270 */
[----:B------:R-:W4:Y:S01]  /*21c10*/  LDL R13, [R1+0x1230] ;  /* 0x00123000010d7983 */ /* 0x000f220000100800 */
[----:B------:R-:W-:-:S03]  /*21c20*/  LEA.HI.X.SX32 R17, R23, R6, 0x1, P5 ;  /* 0x0000000617117211 */ /* 0x000fc600028f0eff */
[----:B------:R-:W-:Y:S02]  /*21c30*/  STL [R1+0x850], R3 ;  /* 0x0008500301007387 */ /* 0x000fe40000100800 */
[----:B------:R-:W-:Y:S02]  /*21c40*/  @P0 IMAD.MOV.U32 R23, RZ, RZ, R17 ;  /* 0x000000ffff170224 */ /* 0x000fe400078e0011 */
[----:B------:R-:W4:Y:S04]  /*21c50*/  LDL.LU R15, [R1+0xcc] ;  /* 0x0000cc00010f7983 */ /* 0x000f280000300800 */
[----:B------:R0:W-:Y:S04]  /*21c60*/  STL [R1+0x84c], R17 ;  /* 0x00084c1101007387 */ /* 0x0001e80000100800 */
[----:B0-----:R-:W4:Y:S01]  /*21c70*/  LDL R17, [R1+0x1260] ;  /* 0x0012600001117983 */ /* 0x001f220000100800 */
[----:B------:R-:W-:-:S05]  /*21c80*/  @!P6 IMAD.IADD R10, R10, 0x1, -R8 ;  /* 0x000000010a0ae824 */ /* 0x000fca00078e0a08 */
[C---:B------:R-:W-:Y:S02]  /*21c90*/  ISETP.GT.U32.AND P6, PT, R8.reuse, R10, PT ;  /* 0x0000000a0800720c */ /* 0x040fe40003fc4070 */
[----:B------:R-:W-:Y:S02]  /*21ca0*/  SEL R22, R11, R22, !P4 ;  /* 0x000000160b167207 */ /* 0x000fe40006000000 */
[----:B------:R-:W-:-:S03]  /*21cb0*/  ISETP.GT.U32.AND P3, PT, R8, R4, PT ;  /* 0x000000040800720c */ /* 0x000fc60003f64070 */
[----:B------:R-:W-:Y:S01]  /*21cc0*/  IMAD R24, R22, UR4, RZ ;  /* 0x0000000416187c24 */ /* 0x000fe2000f8e02ff */
[----:B------:R-:W-:Y:S01]  /*21cd0*/  ISETP.GT.U32.AND P5, PT, R8, R25, PT ;  /* 0x000000190800720c */ /* 0x000fe20003fa4070 */
[----:B------:R-:W-:Y:S01]  /*21ce0*/  @P0 IMAD.MOV.U32 R22, RZ, RZ, R3 ;  /* 0x000000ffff160224 */ /* 0x000fe200078e0003 */
[----:B------:R-:W-:Y:S01]  /*21cf0*/  PRMT R71, RZ, 0x7610, R71 ;  /* 0x00007610ff477816 */ /* 0x000fe20000000047 */
[----:B------:R-:W0:Y:S02]  /*21d00*/  LDCU UR4, c[0x0][0x3b0] ;  /* 0x00007600ff0477ac */ /* 0x000e240008000800 */
[--C-:B------:R-:W-:Y:S01]  /*21d10*/  @!P6 IMAD.IADD R10, R10, 0x1, -R8.reuse ;  /* 0x000000010a0ae824 */ /* 0x100fe200078e0a08 */
[----:B------:R1:W4:Y:S01]  /*21d20*/  @P0 LDG.E.U8 R72, desc[UR18][R22.64] ;  /* 0x0000001216480981 */ /* 0x000322000c1e1100 */
[----:B------:R-:W-:Y:S02]  /*21d30*/  IADD3 R3, P6, PT, R24, R7, RZ ;  /* 0x0000000718037210 */ /* 0x000fe40007fde0ff */
[----:B------:R-:W-:-:S02]  /*21d40*/  @!P3 IMAD.IADD R4, R4, 0x1, -R8 ;  /* 0x000000010404b824 */ /* 0x000fc400078e0a08 */
[----:B-1----:R-:W-:Y:S01]  /*21d50*/  IMAD.MOV.U32 R22, RZ, RZ, R10 ;  /* 0x000000ffff167224 */ /* 0x002fe200078e000a */
[----:B------:R-:W-:-:S03]  /*21d60*/  LEA.HI.X.SX32 R10, R24, R6, 0x1, P6 ;  /* 0x00000006180a7211 */ /* 0x000fc600030f0eff */
[----:B------:R-:W-:Y:S01]  /*21d70*/  @!P1 IMAD.MOV R22, RZ, RZ, -R22 ;  /* 0x000000ffff169224 */ /* 0x000fe200078e0a16 */
[----:B------:R-:W-:Y:S01]  /*21d80*/  STL [R1+0x858], R3 ;  /* 0x0008580301007387 */ /* 0x000fe20000100800 */
[----:B------:R-:W-:Y:S01]  /*21d90*/  @P0 IMAD.MOV.U32 R23, RZ, RZ, R10 ;  /* 0x000000ffff170224 */ /* 0x000fe200078e000a */
[----:B------:R-:W-:Y:S02]  /*21da0*/  ISETP.GT.U32.AND P3, PT, R8, R4, PT ;  /* 0x000000040800720c */ /* 0x000fe40003f64070 */
[----:B------:R1:W-:Y:S01]  /*21db0*/  STL [R1+0x854], R10 ;  /* 0x0008540a01007387 */ /* 0x0003e20000100800 */
[----:B------:R-:W-:-:S03]  /*21dc0*/  SEL R24, R11, R22, !P4 ;  /* 0x000000160b187207 */ /* 0x000fc60006000000 */
[----:B-1----:R-:W4:Y:S02]  /*21dd0*/  LDL R10, [R1+0x125c] ;  /* 0x00125c00010a7983 */ /* 0x002f240000100800 */
[----:B------:R-:W-:Y:S01]  /*21de0*/  IMAD R24, R24, UR5, RZ ;  /* 0x0000000518187c24 */ /* 0x000fe2000f8e02ff */
[----:B------:R-:W-:Y:S01]  /*21df0*/  PRMT R70, RZ, 0x7610, R70 ;  /* 0x00007610ff467816 */ /* 0x000fe20000000046 */
[----:B------:R-:W-:Y:S01]  /*21e00*/  @P0 IMAD.MOV.U32 R22, RZ, RZ, R3 ;  /* 0x000000ffff160224 */ /* 0x000fe200078e0003 */
[----:B------:R-:W1:Y:S02]  /*21e10*/  LDCU UR5, c[0x0][0x3b0] ;  /* 0x00007600ff0577ac */ /* 0x000e640008000800 */
[--C-:B------:R-:W-:Y:S01]  /*21e20*/  @!P3 IMAD.IADD R4, R4, 0x1, -R8.reuse ;  /* 0x000000010404b824 */ /* 0x100fe200078e0a08 */
[----:B------:R-:W-:Y:S01]  /*21e30*/  IADD3 R3, P3, PT, R24, R7, RZ ;  /* 0x0000000718037210 */ /* 0x000fe20007f7e0ff */
[----:B------:R-:W-:Y:S01]  /*21e40*/  @!P5 IMAD.IADD R25, R25, 0x1, -R8 ;  /* 0x000000011919d824 */ /* 0x000fe200078e0a08 */
[----:B------:R0:W4:Y:S02]  /*21e50*/  @P0 LDG.E.U8 R71, desc[UR18][R22.64] ;  /* 0x0000001216470981 */ /* 0x000124000c1e1100 */
[----:B0-----:R-:W-:-:S02]  /*21e60*/  IMAD.MOV.U32 R22, RZ, RZ, R4 ;  /* 0x000000ffff167224 */ /* 0x001fc400078e0004 */
[----:B------:R-:W-:Y:S01]  /*21e70*/  IMAD.MOV.U32 R23, RZ, RZ, R25 ;  /* 0x000000ffff177224 */ /* 0x000fe200078e0019 */
[----:B--2---:R-:W-:-:S13]  /*21e80*/  ISETP.GT.U32.AND P1, PT, R8, R12, PT ;  /* 0x0000000c0800720c */ /* 0x004fda0003f24070 */
[----:B------:R-:W-:Y:S01]  /*21e90*/  @!P1 IMAD.IADD R12, R12, 0x1, -R8 ;  /* 0x000000010c0c9824 */ /* 0x000fe200078e0a08 */
[----:B---3--:R-:W-:Y:S02]  /*21ea0*/  ISETP.GE.AND P6, PT, R14, RZ, PT ;  /* 0x000000ff0e00720c */ /* 0x008fe40003fc6270 */
[----:B------:R-:W2:Y:S01]  /*21eb0*/  LDL.LU R14, [R1+0xd0] ;  /* 0x0000d000010e7983 */ /* 0x000ea20000300800 */
[----:B----4-:R-:W-:Y:S02]  /*21ec0*/  ISETP.GE.AND P1, PT, R13, RZ, PT ;  /* 0x000000ff0d00720c */ /* 0x010fe40003f26270 */
[----:B------:R-:W-:Y:S01]  /*21ed0*/  LEA.HI.X.SX32 R13, R24, R6, 0x1, P3 ;  /* 0x00000006180d7211 */ /* 0x000fe200018f0eff */
[----:B------:R-:W-:Y:S04]  /*21ee0*/  STL [R1+0x860], R3 ;  /* 0x0008600301007387 */ /* 0x000fe80000100800 */
[----:B------:R0:W-:Y:S01]  /*21ef0*/  STL [R1+0x85c], R13 ;  /* 0x00085c0d01007387 */ /* 0x0001e20000100800 */
[----:B------:R-:W-:-:S05]  /*21f00*/  @P0 IMAD.MOV.U32 R25, RZ, RZ, R13 ;  /* 0x000000ffff190224 */ /* 0x000fca00078e000d */
[----:B------:R-:W-:Y:S01]  /*21f10*/  @!P1 IMAD.MOV R22, RZ, RZ, -R22 ;  /* 0x000000ffff169224 */ /* 0x000fe200078e0a16 */
[----:B0-----:R-:W3:Y:S01]  /*21f20*/  LDL.LU R13, [R1+0xc8] ;  /* 0x0000c800010d7983 */ /* 0x001ee20000300800 */
[----:B------:R-:W-:Y:S01]  /*21f30*/  ISETP.GE.AND P1, PT, R17, RZ, PT ;  /* 0x000000ff1100720c */ /* 0x000fe20003f26270 */
[----:B------:R-:W-:Y:S02]  /*21f40*/  IMAD.MOV.U32 R17, RZ, RZ, R85 ;  /* 0x000000ffff117224 */ /* 0x000fe400078e0055 */
[----:B------:R-:W4:Y:S01]  /*21f50*/  LDL R85, [R1+0x1240] ;  /* 0x0012400001557983 */ /* 0x000f220000100800 */
[C---:B------:R-:W-:Y:S01]  /*21f60*/  ISETP.GT.U32.AND P5, PT, R8.reuse, R5, PT ;  /* 0x000000050800720c */ /* 0x040fe20003fa4070 */
[----:B------:R-:W-:Y:S01]  /*21f70*/  @!P6 IMAD.MOV R23, RZ, RZ, -R23 ;  /* 0x000000ffff17e224 */ /* 0x000fe200078e0a17 */
[C---:B------:R-:W-:Y:S01]  /*21f80*/  ISETP.GT.U32.AND P6, PT, R8.reuse, R15, PT ;  /* 0x0000000f0800720c */ /* 0x040fe20003fc4070 */
[----:B------:R-:W-:Y:S01]  /*21f90*/  @P0 IMAD.MOV.U32 R24, RZ, RZ, R3 ;  /* 0x000000ffff180224 */ /* 0x000fe200078e0003 */
[----:B------:R-:W-:-:S02]  /*21fa0*/  ISETP.GT.U32.AND P3, PT, R8, R12, PT ;  /* 0x0000000c0800720c */ /* 0x000fc40003f64070 */
[----:B------:R-:W-:Y:S02]  /*21fb0*/  SEL R23, R11, R23, !P4 ;  /* 0x000000170b177207 */ /* 0x000fe40006000000 */
[----:B------:R0:W3:Y:S05]  /*21fc0*/  @P0 LDG.E.U8 R70, desc[UR18][R24.64] ;  /* 0x0000001218460981 */ /* 0x0000ea000c1e1100 */
[--C-:B------:R-:W-:Y:S02]  /*21fd0*/  @!P5 IMAD.IADD R5, R5, 0x1, -R8.reuse ;  /* 0x000000010505d824 */ /* 0x100fe400078e0a08 */
[----:B0-----:R-:W-:Y:S02]  /*21fe0*/  IMAD R24, R23, UR4, RZ ;  /* 0x0000000417187c24 */ /* 0x001fe4000f8e02ff */
[--C-:B------:R-:W-:Y:S01]  /*21ff0*/  @!P6 IMAD.IADD R15, R15, 0x1, -R8.reuse ;  /* 0x000000010f0fe824 */ /* 0x100fe200078e0a08 */
[----:B------:R-:W-:Y:S01]  /*22000*/  ISETP.GT.U32.AND P5, PT, R8, R5, PT ;  /* 0x000000050800720c */ /* 0x000fe20003fa4070 */
[----:B------:R-:W-:Y:S01]  /*22010*/  @!P3 IMAD.IADD R12, R12, 0x1, -R8 ;  /* 0x000000010c0cb824 */ /* 0x000fe200078e0a08 */
[----:B------:R-:W-:Y:S01]  /*22020*/  IADD3 R4, P6, PT, R24, R7, RZ ;  /* 0x0000000718047210 */ /* 0x000fe20007fde0ff */
[----:B------:R-:W0:Y:S01]  /*22030*/  LDCU UR4, c[0x0][0x3b0] ;  /* 0x00007600ff0477ac */ /* 0x000e220008000800 */
[----:B------:R-:W-:-:S03]  /*22040*/  SEL R22, R11, R22, !P4 ;  /* 0x000000160b167207 */ /* 0x000fc60006000000 */
[----:B------:R-:W-:Y:S01]  /*22050*/  STL [R1+0x878], R4 ;  /* 0x0008780401007387 */ /* 0x000fe20000100800 */
[----:B------:R-:W-:Y:S02]  /*22060*/  IMAD.MOV.U32 R23, RZ, RZ, R12 ;  /* 0x000000ffff177224 */ /* 0x000fe400078e000c */
[----:B-1----:R-:W-:Y:S01]  /*22070*/  IMAD R22, R22, UR5, RZ ;  /* 0x0000000516167c24 */ /* 0x002fe2000f8e02ff */
[----:B------:R-:W-:Y:S02]  /*22080*/  PRMT R69, RZ, 0x7610, R69 ;  /* 0x00007610ff457816 */ /* 0x000fe40000000045 */
[----:B------:R-:W-:Y:S01]  /*22090*/  @!P5 IMAD.IADD R5, R5, 0x1, -R8 ;  /* 0x000000010505d824 */ /* 0x000fe200078e0a08 */
[----:B------:R-:W-:Y:S02]  /*220a0*/  PRMT R68, RZ, 0x7610, R68 ;  /* 0x00007610ff447816 */ /* 0x000fe40000000044 */
[----:B------:R-:W-:Y:S01]  /*220b0*/  ISETP.GE.AND P3, PT, R10, RZ, PT ;  /* 0x000000ff0a00720c */ /* 0x000fe20003f66270 */
[----:B------:R-:W-:Y:S01]  /*220c0*/  @!P1 IMAD.MOV R23, RZ, RZ, -R23 ;  /* 0x000000ffff179224 */ /* 0x000fe200078e0a17 */
[----:B------:R-:W-:Y:S01]  /*220d0*/  LEA.HI.X.SX32 R10, R24, R6, 0x1, P6 ;  /* 0x00000006180a7211 */ /* 0x000fe200030f0eff */
[----:B------:R-:W1:Y:S04]  /*220e0*/  LDCU UR5, c[0x0][0x3b0] ;  /* 0x00007600ff0577ac */ /* 0x000e680008000800 */
[----:B------:R0:W-:Y:S01]  /*220f0*/  STL [R1+0x874], R10 ;  /* 0x0008740a01007387 */ /* 0x0001e20000100800 */
[----:B------:R-:W-:-:S03]  /*22100*/  @P0 IMAD.MOV.U32 R25, RZ, RZ, R10 ;  /* 0x000000ffff190224 */ /* 0x000fc600078e000a */
[----:B0-----:R-:W3:Y:S01]  /*22110*/  LDL R10, [R1+0x1248] ;  /* 0x00124800010a7983 */ /* 0x001ee20000100800 */
[C---:B------:R-:W-:Y:S01]  /*22120*/  IADD3 R3, P1, PT, R22.reuse, R7, RZ ;  /* 0x0000000716037210 */ /* 0x040fe20007f3e0ff */
[----:B------:R-:W-:Y:S02]  /*22130*/  @P0 IMAD.MOV.U32 R24, RZ, RZ, R4 ;  /* 0x000000ffff180224 */ /* 0x000fe400078e0004 */
[----:B------:R-:W3:Y:S01]  /*22140*/  LDL.LU R12, [R1+0xc4] ;  /* 0x0000c400010c7983 */ /* 0x000ee20000300800 */
[----:B------:R-:W-:-:S03]  /*22150*/  LEA.HI.X.SX32 R4, R22, R6, 0x1, P1 ;  /* 0x0000000616047211 */ /* 0x000fc600008f0eff */
[----:B------:R0:W-:Y:S04]  /*22160*/  STL [R1+0x880], R3 ;  /* 0x0008800301007387 */ /* 0x0001e80000100800 */
[----:B------:R0:W-:Y:S01]  /*22170*/  STL [R1+0x87c], R4 ;  /* 0x00087c0401007387 */ /* 0x0001e20000100800 */
[----:B--2---:R-:W-:-:S03]  /*22180*/  ISETP.GT.U32.AND P5, PT, R8, R14, PT ;  /* 0x0000000e0800720c */ /* 0x004fc60003fa4070 */
[----:B------:R2:W3:Y:S10]  /*22190*/  @P0 LDG.E.U8 R69, desc[UR18][R24.64] ;  /* 0x0000001218450981 */ /* 0x0004f4000c1e1100 */
[----:B------:R-:W-:Y:S01]  /*221a0*/  @!P5 IMAD.IADD R14, R14, 0x1, -R8 ;  /* 0x000000010e0ed824 */ /* 0x000fe200078e0a08 */
[----:B----4-:R-:W-:-:S02]  /*221b0*/  ISETP.GE.AND P5, PT, R85, RZ, PT ;  /* 0x000000ff5500720c */ /* 0x010fc40003fa6270 */
[----:B------:R-:W4:Y:S01]  /*221c0*/  LDL R85, [R1+0x1258] ;  /* 0x0012580001557983 */ /* 0x000f220000100800 */
[C---:B------:R-:W-:Y:S01]  /*221d0*/  ISETP.GT.U32.AND P6, PT, R8.reuse, R15, PT ;  /* 0x0000000f0800720c */ /* 0x040fe20003fc4070 */
[----:B--2---:R-:W-:Y:S02]  /*221e0*/  @P0 IMAD.MOV.U32 R24, RZ, RZ, R3 ;  /* 0x000000ffff180224 */ /* 0x004fe400078e0003 */
[----:B------:R-:W-:Y:S02]  /*221f0*/  @P0 IMAD.MOV.U32 R25, RZ, RZ, R4 ;  /* 0x000000ffff190224 */ /* 0x000fe400078e0004 */
[----:B------:R-:W-:Y:S01]  /*22200*/  IMAD.MOV.U32 R22, RZ, RZ, R5 ;  /* 0x000000ffff167224 */ /* 0x000fe200078e0005 */
[----:B---3--:R-:W-:Y:S01]  /*22210*/  ISETP.GT.U32.AND P1, PT, R8, R13, PT ;  /* 0x0000000d0800720c */ /* 0x008fe20003f24070 */
[----:B0-----:R-:W2:Y:S02]  /*22220*/  LDL.LU R3, [R1+0xbc] ;  /* 0x0000bc0001037983 */ /* 0x001ea40000300800 */
[----:B------:R-:W-:-:S02]  /*22230*/  @!P3 IMAD.MOV R22, RZ, RZ, -R22 ;  /* 0x000000ffff16b224 */ /* 0x000fc400078e0a16 */
[----:B------:R0:W3:Y:S02]  /*22240*/  @P0 LDG.E.U8 R68, desc[UR18][R24.64] ;  /* 0x0000001218440981 */ /* 0x0000e4000c1e1100 */
[----:B------:R-:W-:Y:S01]  /*22250*/  @!P6 IMAD.IADD R15, R15, 0x1, -R8 ;  /* 0x000000010f0fe824 */ /* 0x000fe200078e0a08 */
[C---:B0-----:R-:W-:Y:S02]  /*22260*/  SEL R24, R11.reuse, R23, !P4 ;  /* 0x000000170b187207 */ /* 0x041fe40006000000 */
[----:B------:R-:W-:-:S03]  /*22270*/  SEL R23, R11, R22, !P4 ;  /* 0x000000160b177207 */ /* 0x000fc60006000000 */
[----:B------:R-:W-:Y:S01]  /*22280*/  IMAD R24, R24, UR12, RZ ;  /* 0x0000000c18187c24 */ /* 0x000fe2000f8e02ff */
[----:B------:R-:W-:Y:S01]  /*22290*/  ISETP.GT.U32.AND P3, PT, R8, R14, PT ;  /* 0x0000000e0800720c */ /* 0x000fe20003f64070 */
[----:B------:R-:W-:Y:S01]  /*222a0*/  IMAD.MOV.U32 R22, RZ, RZ, R15 ;  /* 0x000000ffff167224 */ /* 0x000fe200078e000f */
[----:B------:R-:W-:Y:S01]  /*222b0*/  PRMT R67, RZ, 0x7610, R67 ;  /* 0x00007610ff437816 */ /* 0x000fe20000000043 */
[----:B------:R-:W-:Y:S01]  /*222c0*/  IMAD R23, R23, UR4, RZ ;  /* 0x0000000417177c24 */ /* 0x000fe2000f8e02ff */
[CC--:B------:R-:W-:Y:S01]  /*222d0*/  IADD3 R25, P6, PT, R24.reuse, R7.reuse, RZ ;  /* 0x0000000718197210 */ /* 0x0c0fe20007fde0ff */
[----:B------:R-:W-:Y:S01]  /*222e0*/  @!P5 IMAD.MOV R22, RZ, RZ, -R22 ;  /* 0x000000ffff16d224 */ /* 0x000fe200078e0a16 */
[----:B------:R-:W-:Y:S01]  /*222f0*/  PRMT R66, RZ, 0x7610, R66 ;  /* 0x00007610ff427816 */ /* 0x000fe20000000042 */
[----:B------:R-:W-:Y:S01]  /*22300*/  @!P1 IMAD.IADD R13, R13, 0x1, -R8 ;  /* 0x000000010d0d9824 */ /* 0x000fe200078e0a08 */
[----:B------:R-:W-:Y:S01]  /*22310*/  IADD3 R4, P5, PT, R23, R7, RZ ;  /* 0x0000000717047210 */ /* 0x000fe20007fbe0ff */
[----:B------:R-:W0:Y:S01]  /*22320*/  LDCU UR4, c[0x0][0x3b0] ;  /* 0x00007600ff0477ac */ /* 0x000e220008000800 */
[----:B------:R-:W-:-:S02]  /*22330*/  LEA.HI.X.SX32 R15, R24, R6, 0x1, P6 ;  /* 0x00000006180f7211 */ /* 0x000fc400030f0eff */
[----:B------:R-:W-:Y:S01]  /*22340*/  LEA.HI.X.SX32 R5, R23, R6, 0x1, P5 ;  /* 0x0000000617057211 */ /* 0x000fe200028f0eff */
[----:B------:R-:W0:Y:S01]  /*22350*/  LDCU UR12, c[0x0][0x3b0] ;  /* 0x00007600ff0c77ac */ /* 0x000e220008000800 */
[----:B------:R-:W-:Y:S01]  /*22360*/  SEL R24, R11, R22, !P4 ;  /* 0x000000160b187207 */ /* 0x000fe20006000000 */
[----:B------:R-:W-:Y:S02]  /*22370*/  @P0 IMAD.MOV.U32 R22, RZ, RZ, R25 ;  /* 0x000000ffff160224 */ /* 0x000fe400078e0019 */
[----:B------:R-:W-:Y:S02]  /*22380*/  @P0 IMAD.MOV.U32 R23, RZ, RZ, R15 ;  /* 0x000000ffff170224 */ /* 0x000fe400078e000f */
[----:B------:R-:W-:-:S03]  /*22390*/  @!P3 IMAD.IADD R14, R14, 0x1, -R8 ;  /* 0x000000010e0eb824 */ /* 0x000fc600078e0a08 */
[----:B------:R0:W3:Y:S01]  /*223a0*/  @P0 LDG.E.U8 R67, desc[UR18][R22.64] ;  /* 0x0000001216430981 */ /* 0x0000e2000c1e1100 */
[----:B------:R-:W-:-:S03]  /*223b0*/  ISETP.GT.U32.AND P1, PT, R8, R13, PT ;  /* 0x0000000d0800720c */ /* 0x000fc60003f24070 */
[----:B------:R-:W-:Y:S01]  /*223c0*/  STL [R1+0x888], R25 ;  /* 0x0008881901007387 */ /* 0x000fe20000100800 */
[----:B------:R-:W-:Y:S01]  /*223d0*/  ISETP.GE.AND P3, PT, R10, RZ, PT ;  /* 0x000000ff0a00720c */ /* 0x000fe20003f66270 */
[----:B0-----:R-:W-:Y:S02]  /*223e0*/  @P0 IMAD.MOV.U32 R22, RZ, RZ, R4 ;  /* 0x000000ffff160224 */ /* 0x001fe400078e0004 */
[----:B------:R-:W-:Y:S01]  /*223f0*/  @P0 IMAD.MOV.U32 R23, RZ, RZ, R5 ;  /* 0x000000ffff170224 */ /* 0x000fe200078e0005 */
[----:B------:R0:W-:Y:S01]  /*22400*/  STL [R1+0x890], R4 ;  /* 0x0008900401007387 */ /* 0x0001e20000100800 */
[----:B-1----:R-:W-:Y:S01]  /*22410*/  IMAD R24, R24, UR5, RZ ;  /* 0x0000000518187c24 */ /* 0x002fe2000f8e02ff */
[----:B------:R-:W-:-:S03]  /*22420*/  ISETP.GT.U32.AND P6, PT, R8, R12, PT ;  /* 0x0000000c0800720c */ /* 0x000fc60003fc4070 */
[----:B------:R-:W-:Y:S01]  /*22430*/  @!P1 IMAD.IADD R13, R13, 0x1, -R8 ;  /* 0x000000010d0d9824 */ /* 0x000fe200078e0a08 */
[----:B------:R-:W3:Y:S01]  /*22440*/  LDL R10, [R1+0x1238] ;  /* 0x00123800010a7983 */ /* 0x000ee20000100800 */
[----:B------:R-:W-:Y:S01]  /*22450*/  PRMT R65, RZ, 0x7610, R65 ;  /* 0x00007610ff417816 */ /* 0x000fe20000000041 */
[----:B------:R-:W1:Y:S02]  /*22460*/  LDCU UR5, c[0x0][0x3b0] ;  /* 0x00007600ff0577ac */ /* 0x000e640008000800 */
[----:B------:R0:W3:Y:S04]  /*22470*/  @P0 LDG.E.U8 R66, desc[UR18][R22.64] ;  /* 0x0000001216420981 */ /* 0x0000e8000c1e1100 */
[----:B------:R1:W-:Y:S01]  /*22480*/  STL [R1+0x884], R15 ;  /* 0x0008840f01007387 */ /* 0x0003e20000100800 */
[----:B0-----:R-:W-:-:S04]  /*22490*/  IMAD.MOV.U32 R22, RZ, RZ, R14 ;  /* 0x000000ffff167224 */ /* 0x001fc800078e000e */
[----:B------:R-:W-:Y:S01]  /*224a0*/  @!P3 IMAD.MOV R22, RZ, RZ, -R22 ;  /* 0x000000ffff16b224 */ /* 0x000fe200078e0a16 */
[C---:B------:R-:W-:Y:S01]  /*224b0*/  IADD3 R4, P3, PT, R24.reuse, R7, RZ ;  /* 0x0000000718047210 */ /* 0x040fe20007f7e0ff */
[----:B-1----:R-:W3:Y:S04]  /*224c0*/  LDL.LU R15, [R1+0x1304] ;  /* 0x00130400010f7983 */ /* 0x002ee80000300800 */
[----:B------:R0:W-:Y:S01]  /*224d0*/  STL [R1+0x88c], R5 ;  /* 0x00088c0501007387 */ /* 0x0001e20000100800 */
[----:B------:R-:W-:Y:S01]  /*224e0*/  SEL R23, R11, R22, !P4 ;  /* 0x000000160b177207 */ /* 0x000fe20006000000 */
[----:B------:R-:W-:Y:S01]  /*224f0*/  IMAD.MOV.U32 R22, RZ, RZ, R13 ;  /* 0x000000ffff167224 */ /* 0x000fe200078e000d */
[----:B0-----:R-:W-:Y:S02]  /*22500*/  LEA.HI.X.SX32 R5, R24, R6, 0x1, P3 ;  /* 0x0000000618057211 */ /* 0x001fe400018f0eff */
[----:B----4-:R-:W-:-:S02]  /*22510*/  ISETP.GE.AND P5, PT, R85, RZ, PT ;  /* 0x000000ff5500720c */ /* 0x010fc40003fa6270 */
[----:B------:R-:W4:Y:S04]  /*22520*/  LDL.LU R85, [R1+0xb8] ;  /* 0x0000b80001557983 */ /* 0x000f280000300800 */
[----:B------:R0:W-:Y:S04]  /*22530*/  STL [R1+0x898], R4 ;  /* 0x0008980401007387 */ /* 0x0001e80000100800 */
[----:B------:R1:W-:Y:S04]  /*22540*/  STL [R1+0x894], R5 ;  /* 0x0008940501007387 */ /* 0x0003e80000100800 */
[----:B------:R-:W4:Y:S01]  /*22550*/  LDL R13, [R1+0x1288] ;  /* 0x00128800010d7983 */ /* 0x000f220000100800 */
[----:B------:R-:W-:Y:S01]  /*22560*/  ISETP.GT.U32.AND P1, PT, R8, R17, PT ;  /* 0x000000110800720c */ /* 0x000fe20003f24070 */
[----:B------:R-:W-:-:S02]  /*22570*/  @!P6 IMAD.IADD R12, R12, 0x1, -R8 ;  /* 0x000000010c0ce824 */ /* 0x000fc400078e0a08 */
[----:B------:R-:W-:Y:S01]  /*22580*/  @P0 IMAD.MOV.U32 R24, RZ, RZ, R4 ;  /* 0x000000ffff180224 */ /* 0x000fe200078e0004 */
[----:B------:R-:W4:Y:S01]  /*22590*/  LDL.LU R14, [R1+0xb4] ;  /* 0x0000b400010e7983 */ /* 0x000f220000300800 */
[----:B------:R-:W-:Y:S02]  /*225a0*/  @P0 IMAD.MOV.U32 R25, RZ, RZ, R5 ;  /* 0x000000ffff190224 */ /* 0x000fe400078e0005 */
[----:B------:R-:W-:Y:S01]  /*225b0*/  IMAD R23, R23, UR13, RZ ;  /* 0x0000000d17177c24 */ /* 0x000fe2000f8e02ff */
[----:B------:R-:W-:Y:S01]  /*225c0*/  ISETP.GT.U32.AND P6, PT, R8, R12, PT ;  /* 0x0000000c0800720c */ /* 0x000fe20003fc4070 */
[----:B------:R-:W-:Y:S01]  /*225d0*/  @!P5 IMAD.MOV R22, RZ, RZ, -R22 ;  /* 0x000000ffff16d224 */ /* 0x000fe200078e0a16 */
[----:B------:R1:W4:Y:S01]  /*225e0*/  @P0 LDG.E.U8 R65, desc[UR18][R24.64] ;  /* 0x0000001218410981 */ /* 0x000322000c1e1100 */
[----:B------:R-:W-:Y:S01]  /*225f0*/  PRMT R64, RZ, 0x7610, R64 ;  /* 0x00007610ff407816 */ /* 0x000fe20000000040 */
[----:B------:R-:W3:Y:S01]  /*22600*/  LDCU UR13, c[0x0][0x3b0] ;  /* 0x00007600ff0d77ac */ /* 0x000ee20008000800 */
[----:B0-----:R-:W-:-:S02]  /*22610*/  IADD3 R4, P5, PT, R23, R7, RZ ;  /* 0x0000000717047210 */ /* 0x001fc40007fbe0ff */
[----:B------:R-:W-:Y:S01]  /*22620*/  SEL R22, R11, R22, !P4 ;  /* 0x000000160b167207 */ /* 0x000fe20006000000 */
[----:B-1----:R-:W-:Y:S02]  /*22630*/  IMAD.MOV.U32 R25, RZ, RZ, R17 ;  /* 0x000000ffff197224 */ /* 0x002fe400078e0011 */
[----:B------:R-:W4:Y:S01]  /*22640*/  LDL R17, [R1+0x1284] ;  /* 0x0012840001117983 */ /* 0x000f220000100800 */
[----:B------:R-:W-:Y:S01]  /*22650*/  LEA.HI.X.SX32 R5, R23, R6, 0x1, P5 ;  /* 0x0000000617057211 */ /* 0x000fe200028f0eff */
[----:B------:R-:W-:Y:S02]  /*22660*/  @!P1 IMAD.IADD R25, R25, 0x1, -R8 ;  /* 0x0000000119199824 */ /* 0x000fe400078e0a08 */
[----:B------:R0:W-:Y:S01]  /*22670*/  STL [R1+0x8a0], R4 ;  /* 0x0008a00401007387 */ /* 0x0001e20000100800 */
[----:B------:R-:W-:Y:S01]  /*22680*/  IMAD R24, R22, UR4, RZ ;  /* 0x0000000416187c24 */ /* 0x000fe2000f8e02ff */
[----:B--2---:R-:W-:Y:S01]  /*22690*/  ISETP.GT.U32.AND P3, PT, R8, R3, PT ;  /* 0x000000030800720c */ /* 0x004fe20003f64070 */
[----:B------:R-:W-:-:S02]  /*226a0*/  @P0 IMAD.MOV.U32 R22, RZ, RZ, R4 ;  /* 0x000000ffff160224 */ /* 0x000fc400078e0004 */
[----:B------:R-:W-:Y:S02]  /*226b0*/  @P0 IMAD.MOV.U32 R23, RZ, RZ, R5 ;  /* 0x000000ffff170224 */ /* 0x000fe400078e0005 */
[----:B------:R-:W-:Y:S01]  /*226c0*/  @!P6 IMAD.IADD R12, R12, 0x1, -R8 ;  /* 0x000000010c0ce824 */ /* 0x000fe200078e0a08 */
[----:B---3--:R-:W-:Y:S02]  /*226d0*/  ISETP.GE.AND P1, PT, R10, RZ, PT ;  /* 0x000000ff0a00720c */ /* 0x008fe40003f26270 */
[----:B------:R1:W2:Y:S01]  /*226e0*/  @P0 LDG.E.U8 R64, desc[UR18][R22.64] ;  /* 0x0000001216400981 */ /* 0x0002a2000c1e1100 */
[----:B------:R-:W-:Y:S01]  /*226f0*/  ISETP.GT.U32.AND P5, PT, R8, R25, PT ;  /* 0x000000190800720c */ /* 0x000fe20003fa4070 */
[----:B------:R-:W3:Y:S02]  /*22700*/  LDCU UR4, c[0x0][0x3b0] ;  /* 0x00007600ff0477ac */ /* 0x000ee40008000800 */
[----:B------:R-:W2:Y:S04]  /*22710*/  LDL.LU R10, [R1+0xac] ;  /* 0x0000ac00010a7983 */ /* 0x000ea80000300800 */
[----:B------:R3:W-:Y:S01]  /*22720*/  STL [R1+0x89c], R5 ;  /* 0x00089c0501007387 */ /* 0x0007e20000100800 */
[----:B-1----:R-:W-:-:S03]  /*22730*/  IMAD.MOV.U32 R22, RZ, RZ, R12 ;  /* 0x000000ffff167224 */ /* 0x002fc600078e000c */
[----:B0-----:R-:W2:Y:S01]  /*22740*/  LDL R4, [R1+0x1268] ;  /* 0x0012680001047983 */ /* 0x001ea20000100800 */
[----:B---3--:R-:W-:-:S04]  /*22750*/  IADD3 R5, P6, PT, R24, R7, RZ ;  /* 0x0000000718057210 */ /* 0x008fc80007fde0ff */
[----:B------:R-:W-:Y:S01]  /*22760*/  LEA.HI.X.SX32 R12, R24, R6, 0x1, P6 ;  /* 0x00000006180c7211 */ /* 0x000fe200030f0eff */
[----:B------:R-:W-:Y:S04]  /*22770*/  STL [R1+0x8b8], R5 ;  /* 0x0008b80501007387 */ /* 0x000fe80000100800 */
[----:B------:R0:W-:Y:S01]  /*22780*/  STL [R1+0x8b4], R12 ;  /* 0x0008b40c01007387 */ /* 0x0001e20000100800 */
[----:B----4-:R-:W-:-:S03]  /*22790*/  ISETP.GE.AND P6, PT, R13, RZ, PT ;  /* 0x000000ff0d00720c */ /* 0x010fc60003fc6270 */
[----:B------:R-:W3:Y:S01]  /*227a0*/  LDL R13, [R1+0x126c] ;  /* 0x00126c00010d7983 */ /* 0x000ee20000100800 */
[----:B------:R-:W-:Y:S02]  /*227b0*/  @!P3 IMAD.IADD R3, R3, 0x1, -R8 ;  /* 0x000000010303b824 */ /* 0x000fe400078e0a08 */
[----:B------:R-:W-:-:S03]  /*227c0*/  @!P1 IMAD.MOV R22, RZ, RZ, -R22 ;  /* 0x000000ffff169224 */ /* 0x000fc600078e0a16 */
[C---:B------:R-:W-:Y:S02]  /*227d0*/  ISETP.GT.U32.AND P3, PT, R8.reuse, R3, PT ;  /* 0x000000030800720c */ /* 0x040fe40003f64070 */
[----:B------:R-:W-:Y:S02]  /*227e0*/  ISETP.GT.U32.AND P1, PT, R8, R85, PT ;  /* 0x000000550800720c */ /* 0x000fe40003f24070 */
[----:B------:R-:W-:Y:S01]  /*227f0*/  SEL R24, R11, R22, !P4 ;  /* 0x000000160b187207 */ /* 0x000fe20006000000 */
[----:B------:R-:W-:Y:S01]  /*22800*/  @P0 IMAD.MOV.U32 R22, RZ, RZ, R5 ;  /* 0x000000ffff160224 */ /* 0x000fe200078e0005 */
[----:B------:R-:W-:Y:S01]  /*22810*/  PRMT R63, RZ, 0x7610, R63 ;  /* 0x00007610ff3f7816 */ /* 0x000fe2000000003f */
[----:B------:R-:W-:Y:S02]  /*22820*/  @P0 IMAD.MOV.U32 R23, RZ, RZ, R12 ;  /* 0x000000ffff170224 */ /* 0x000fe400078e000c */
[----:B------:R-:W-:Y:S01]  /*22830*/  IMAD R24, R24, UR5, RZ ;  /* 0x0000000518187c24 */ /* 0x000fe2000f8e02ff */
[----:B0-----:R-:W4:Y:S01]  /*22840*/  LDL.LU R12, [R1+0xa4] ;  /* 0x0000a400010c7983 */ /* 0x001f220000300800 */
[----:B------:R-:W-:-:S02]  /*22850*/  @!P5 IMAD.IADD R25, R25, 0x1, -R8 ;  /* 0x000000011919d824 */ /* 0x000fc400078e0a08 */
[--C-:B------:R-:W-:Y:S01]  /*22860*/  @!P3 IMAD.IADD R3, R3, 0x1, -R8.reuse ;  /* 0x000000010303b824 */ /* 0x100fe200078e0a08 */
[----:B------:R0:W4:Y:S01]  /*22870*/  @P0 LDG.E.U8 R63, desc[UR18][R22.64] ;  /* 0x00000012163f0981 */ /* 0x000122000c1e1100 */
[C---:B------:R-:W-:Y:S01]  /*22880*/  IADD3 R5, P3, PT, R24.reuse, R7, RZ ;  /* 0x0000000718057210 */ /* 0x040fe20007f7e0ff */
[----:B------:R-:W-:Y:S01]  /*22890*/  @!P1 IMAD.IADD R85, R85, 0x1, -R8 ;  /* 0x0000000155559824 */ /* 0x000fe200078e0a08 */
[----:B------:R-:W-:Y:S01]  /*228a0*/  ISETP.GE.AND P1, PT, R17, RZ, PT ;  /* 0x000000ff1100720c */ /* 0x000fe20003f26270 */
[----:B------:R-:W1:Y:S01]  /*228b0*/  LDCU UR5, c[0x0][0x3b0] ;  /* 0x00007600ff0577ac */ /* 0x000e620008000800 */
[----:B------:R-:W-:Y:S01]  /*228c0*/  LEA.HI.X.SX32 R17, R24, R6, 0x1, P3 ;  /* 0x0000000618117211 */ /* 0x000fe200018f0eff */
[----:B0-----:R-:W-:Y:S01]  /*228d0*/  IMAD.MOV.U32 R23, RZ, RZ, R25 ;  /* 0x000000ffff177224 */ /* 0x001fe200078e0019 */
[----:B------:R-:W-:-:S03]  /*228e0*/  PRMT R62, RZ, 0x7610, R62 ;  /* 0x00007610ff3e7816 */ /* 0x000fc6000000003e */
[----:B------:R-:W-:Y:S01]  /*228f0*/  @!P6 IMAD.MOV R23, RZ, RZ, -R23 ;  /* 0x000000ffff17e224 */ /* 0x000fe200078e0a17 */
[C---:B------:R-:W-:Y:S01]  /*22900*/  ISETP.GT.U32.AND P3, PT, R8.reuse, R85, PT ;  /* 0x000000550800720c */ /* 0x040fe20003f64070 */
[----:B------:R-:W-:Y:S01]  /*22910*/  @P0 IMAD.MOV.U32 R24, RZ, RZ, R5 ;  /* 0x000000ffff180224 */ /* 0x000fe200078e0005 */
[----:B------:R-:W-:Y:S01]  /*22920*/  STL [R1+0x8c0], R5 ;  /* 0x0008c00501007387 */ /* 0x000fe20000100800 */
[----:B------:R-:W-:Y:S01]  /*22930*/  @P0 IMAD.MOV.U32 R25, RZ, RZ, R17 ;  /* 0x000000ffff190224 */ /* 0x000fe200078e0011 */
[----:B------:R-:W-:Y:S01]  /*22940*/  SEL R23, R11, R23, !P4 ;  /* 0x000000170b177207 */ /* 0x000fe20006000000 */
[----:B------:R-:W-:Y:S01]  /*22950*/  IMAD.MOV.U32 R22, RZ, RZ, R3 ;  /* 0x000000ffff167224 */ /* 0x000fe200078e0003 */
[----:B------:R0:W-:Y:S04]  /*22960*/  STL [R1+0x8bc], R17 ;  /* 0x0008bc1101007387 */ /* 0x0001e80000100800 */
[----:B------:R1:W4:Y:S04]  /*22970*/  @P0 LDG.E.U8 R62, desc[UR18][R24.64] ;  /* 0x00000012183e0981 */ /* 0x000328000c1e1100 */
[----:B0-----:R-:W4:Y:S04]  /*22980*/  LDL.LU R17, [R1+0xa0] ;  /* 0x0000a00001117983 */ /* 0x001f280000300800 */
[----:B------:R-:W4:Y:S01]  /*22990*/  LDL R3, [R1+0x1280] ;  /* 0x0012800001037983 */ /* 0x000f220000100800 */
[C---:B--2---:R-:W-:Y:S01]  /*229a0*/  ISETP.GT.U32.AND P6, PT, R8.reuse, R10, PT ;  /* 0x0000000a0800720c */ /* 0x044fe20003fc4070 */
[----:B-1----:R-:W-:Y:S01]  /*229b0*/  IMAD R24, R23, UR4, RZ ;  /* 0x0000000417187c24 */ /* 0x002fe2000f8e02ff */
[----:B------:R-:W-:Y:S01]  /*229c0*/  ISETP.GT.U32.AND P5, PT, R8, R14, PT ;  /* 0x0000000e0800720c */ /* 0x000fe20003fa4070 */
[----:B------:R-:W-:Y:S01]  /*229d0*/  @!P1 IMAD.MOV R22, RZ, RZ, -R22 ;  /* 0x000000ffff169224 */ /* 0x000fe200078e0a16 */
[----:B------:R-:W-:Y:S01]  /*229e0*/  PRMT R61, RZ, 0x7610, R61 ;  /* 0x00007610ff3d7816 */ /* 0x000fe2000000003d */
[----:B------:R-:W-:Y:S01]  /*229f0*/  @!P3 IMAD.IADD R85, R85, 0x1, -R8 ;  /* 0x000000015555b824 */ /* 0x000fe200078e0a08 */
[----:B------:R-:W0:Y:S01]  /*22a00*/  LDCU UR4, c[0x0][0x3b0] ;  /* 0x00007600ff0477ac */ /* 0x000e220008000800 */
[----:B------:R-:W-:-:S06]  /*22a10*/  ISETP.GE.AND P1, PT, R4, RZ, PT ;  /* 0x000000ff0400720c */ /* 0x000fcc0003f26270 */
[--C-:B------:R-:W-:Y:S01]  /*22a20*/  @!P6 IMAD.IADD R10, R10, 0x1, -R8.reuse ;  /* 0x000000010a0ae824 */ /* 0x100fe200078e0a08 */
[----:B------:R-:W-:Y:S01]  /*22a30*/  IADD3 R4, P6, PT, R24, R7, RZ ;  /* 0x0000000718047210 */ /* 0x000fe20007fde0ff */
[----:B------:R-:W-:-:S04]  /*22a40*/  @!P5 IMAD.IADD R14, R14, 0x1, -R8 ;  /* 0x000000010e0ed824 */ /* 0x000fc800078e0a08 */
[----:B------:R1:W-:Y:S01]  /*22a50*/  STL [R1+0x8c8], R4 ;  /* 0x0008c80401007387 */ /* 0x0003e20000100800 */
[----:B------:R-:W-:Y:S02]  /*22a60*/  SEL R22, R11, R22, !P4 ;  /* 0x000000160b167207 */ /* 0x000fe40006000000 */
[----:B------:R-:W-:Y:S01]  /*22a70*/  ISETP.GT.U32.AND P5, PT, R8, R14, PT ;  /* 0x0000000e0800720c */ /* 0x000fe20003fa4070 */
[----:B------:R-:W-:Y:S02]  /*22a80*/  IMAD.MOV.U32 R23, RZ, RZ, R85 ;  /* 0x000000ffff177224 */ /* 0x000fe400078e0055 */
[----:B------:R-:W-:Y:S01]  /*22a90*/  IMAD R22, R22, UR5, RZ ;  /* 0x0000000516167c24 */ /* 0x000fe2000f8e02ff */
[----:B------:R-:W-:Y:S01]  /*22aa0*/  PRMT R60, RZ, 0x7610, R60 ;  /* 0x00007610ff3c7816 */ /* 0x000fe2000000003c */
[----:B------:R-:W-:Y:S01]  /*22ab0*/  @!P1 IMAD.MOV R23, RZ, RZ, -R23 ;  /* 0x000000ffff179224 */ /* 0x000fe200078e0a17 */
[----:B------:R-:W2:Y:S02]  /*22ac0*/  LDCU UR5, c[0x0][0x3b0] ;  /* 0x00007600ff0577ac */ /* 0x000ea40008000800 */
[----:B------:R-:W-:-:S04]  /*22ad0*/  IADD3 R5, P1, PT, R22, R7, RZ ;  /* 0x0000000716057210 */ /* 0x000fc80007f3e0ff */
[----:B------:R-:W-:Y:S01]  /*22ae0*/  LEA.HI.X.SX32 R85, R22, R6, 0x1, P1 ;  /* 0x0000000616557211 */ /* 0x000fe200008f0eff */
[----:B------:R-:W-:-:S04]  /*22af0*/  @!P5 IMAD.IADD R14, R14, 0x1, -R8 ;  /* 0x000000010e0ed824 */ /* 0x000fc800078e0a08 */
[----:B------:R-:W-:Y:S01]  /*22b00*/  IMAD.MOV.U32 R22, RZ, RZ, R14 ;  /* 0x000000ffff167224 */ /* 0x000fe200078e000e */
[----:B---3--:R-:W-:Y:S02]  /*22b10*/  ISETP.GE.AND P3, PT, R13, RZ, PT ;  /* 0x000000ff0d00720c */ /* 0x008fe40003f66270 */
[----:B------:R-:W-:Y:S01]  /*22b20*/  LEA.HI.X.SX32 R13, R24, R6, 0x1, P6 ;  /* 0x00000006180d7211 */ /* 0x000fe200030f0eff */
[----:B------:R-:W-:-:S04]  /*22b30*/  @P0 IMAD.MOV.U32 R24, RZ, RZ, R4 ;  /* 0x000000ffff180224 */ /* 0x000fc800078e0004 */
[----:B------:R3:W-:Y:S04]  /*22b40*/  STL [R1+0x8c4], R13 ;  /* 0x0008c40d01007387 */ /* 0x0007e80000100800 */
[----:B-1----:R-:W2:Y:S01]  /*22b50*/  LDL R4, [R1+0x1264] ;  /* 0x0012640001047983 */ /* 0x002ea20000100800 */
[----:B------:R-:W-:-:S03]  /*22b60*/  @P0 IMAD.MOV.U32 R25, RZ, RZ, R13 ;  /* 0x000000ffff190224 */ /* 0x000fc600078e000d */
[----:B---3--:R-:W3:Y:S04]  /*22b70*/  LDL.LU R13, [R1+0x9c] ;  /* 0x00009c00010d7983 */ /* 0x008ee80000300800 */
[----:B------:R-:W-:Y:S04]  /*22b80*/  STL [R1+0x8d0], R5 ;  /* 0x0008d00501007387 */ /* 0x000fe80000100800 */
[----:B------:R1:W3:Y:S04]  /*22b90*/  @P0 LDG.E.U8 R61, desc[UR18][R24.64] ;  /* 0x00000012183d0981 */ /* 0x0002e8000c1e1100 */
[----:B------:R0:W-:Y:S04]  /*22ba0*/  STL [R1+0x8cc], R85 ;  /* 0x0008cc5501007387 */ /* 0x0001e80000100800 */
[----:B------:R-:W3:Y:S01]  /*22bb0*/  LDL.LU R14, [R1+0x1300] ;  /* 0x00130000010e7983 */ /* 0x000ee20000300800 */
[----:B-1----:R-:W-:-:S03]  /*22bc0*/  @P0 IMAD.MOV.U32 R25, RZ, RZ, R85 ;  /* 0x000000ffff190224 */ /* 0x002fc600078e0055 */
[----:B0-----:R-:W3:Y:S01]  /*22bd0*/  LDL R85, [R1+0x12a8] ;  /* 0x0012a80001557983 */ /* 0x001ee20000100800 */
[C---:B----4-:R-:W-:Y:S02]  /*22be0*/  ISETP.GT.U32.AND P5, PT, R8.reuse, R12, PT ;  /* 0x0000000c0800720c */ /* 0x050fe40003fa4070 */
[----:B------:R-:W-:Y:S01]  /*22bf0*/  ISETP.GT.U32.AND P6, PT, R8, R10, PT ;  /* 0x0000000a0800720c */ /* 0x000fe20003fc4070 */
[----:B------:R-:W-:Y:S02]  /*22c00*/  @P0 IMAD.MOV.U32 R24, RZ, RZ, R5 ;  /* 0x000000ffff180224 */ /* 0x000fe400078e0005 */
[----:B------:R-:W-:Y:S01]  /*22c10*/  @!P3 IMAD.MOV R22, RZ, RZ, -R22 ;  /* 0x000000ffff16b224 */ /* 0x000fe200078e0a16 */
[----:B------:R-:W-:Y:S01]  /*22c20*/  PRMT R59, RZ, 0x7610, R59 ;  /* 0x00007610ff3b7816 */ /* 0x000fe2000000003b */
[----:B------:R-:W4:Y:S04]  /*22c30*/  LDL.LU R5, [R1+0x98] ;  /* 0x0000980001057983 */ /* 0x000f280000300800 */
[----:B------:R0:W3:Y:S02]  /*22c40*/  @P0 LDG.E.U8 R60, desc[UR18][R24.64] ;  /* 0x00000012183c0981 */ /* 0x0000e4000c1e1100 */
[--C-:B------:R-:W-:Y:S01]  /*22c50*/  @!P5 IMAD.IADD R12, R12, 0x1, -R8.reuse ;  /* 0x000000010c0cd824 */ /* 0x100fe200078e0a08 */
[----:B------:R-:W-:Y:S01]  /*22c60*/  ISETP.GE.AND P5, PT, R3, RZ, PT ;  /* 0x000000ff0300720c */ /* 0x000fe20003fa6270 */
[----:B------:R-:W-:-:S03]  /*22c70*/  @!P6 IMAD.IADD R10, R10, 0x1, -R8 ;  /* 0x000000010a0ae824 */ /* 0x000fc600078e0a08 */
[----:B------:R-:W-:Y:S02]  /*22c80*/  ISETP.GT.U32.AND P3, PT, R8, R12, PT ;  /* 0x0000000c0800720c */ /* 0x000fe40003f64070 */
[C---:B0-----:R-:W-:Y:S02]  /*22c90*/  SEL R24, R11.reuse, R23, !P4 ;  /* 0x000000170b187207 */ /* 0x041fe40006000000 */
[----:B------:R-:W-:-:S03]  /*22ca0*/  SEL R23, R11, R22, !P4 ;  /* 0x000000160b177207 */ /* 0x000fc60006000000 */
[----:B------:R-:W-:Y:S01]  /*22cb0*/  IMAD R24, R24, UR12, RZ ;  /* 0x0000000c18187c24 */ /* 0x000fe2000f8e02ff */
[----:B------:R-:W-:Y:S01]  /*22cc0*/  ISETP.GT.U32.AND P1, PT, R8, R17, PT ;  /* 0x000000110800720c */ /* 0x000fe20003f24070 */
[----:B------:R-:W-:Y:S01]  /*22cd0*/  IMAD.MOV.U32 R22, RZ, RZ, R10 ;  /* 0x000000ffff167224 */ /* 0x000fe200078e000a */
[----:B------:R-:W-:Y:S01]  /*22ce0*/  PRMT R58, RZ, 0x7610, R58 ;  /* 0x00007610ff3a7816 */ /* 0x000fe2000000003a */
[----:B------:R-:W-:Y:S01]  /*22cf0*/  IMAD R23, R23, UR4, RZ ;  /* 0x0000000417177c24 */ /* 0x000fe2000f8e02ff */
[-C--:B------:R-:W-:Y:S01]  /*22d00*/  IADD3 R25, P6, PT, R24, R7.reuse, RZ ;  /* 0x0000000718197210 */ /* 0x080fe20007fde0ff */
[----:B------:R-:W-:Y:S01]  /*22d10*/  @!P5 IMAD.MOV R22, RZ, RZ, -R22 ;  /* 0x000000ffff16d224 */ /* 0x000fe200078e0a16 */
[----:B------:R-:W-:Y:S01]  /*22d20*/  PRMT R57, RZ, 0x7610, R57 ;  /* 0x00007610ff397816 */ /* 0x000fe20000000039 */
[----:B------:R-:W-:Y:S01]  /*22d30*/  @!P3 IMAD.IADD R12, R12, 0x1, -R8 ;  /* 0x000000010c0cb824 */ /* 0x000fe200078e0a08 */
[----:B------:R-:W-:Y:S01]  /*22d40*/  IADD3 R3, P5, PT, R23, R7, RZ ;  /* 0x0000000717037210 */ /* 0x000fe20007fbe0ff */
[----:B------:R-:W0:Y:S01]  /*22d50*/  LDCU UR4, c[0x0][0x3b0] ;  /* 0x00007600ff0477ac */ /* 0x000e220008000800 */
[----:B------:R-:W-:-:S02]  /*22d60*/  LEA.HI.X.SX32 R10, R24, R6, 0x1, P6 ;  /* 0x00000006180a7211 */ /* 0x000fc400030f0eff */
[----:B------:R-:W-:Y:S01]  /*22d70*/  SEL R24, R11, R22, !P4 ;  /* 0x000000160b187207 */ /* 0x000fe20006000000 */
[----:B------:R-:W-:Y:S01]  /*22d80*/  @P0 IMAD.MOV.U32 R22, RZ, RZ, R25 ;  /* 0x000000ffff160224 */ /* 0x000fe200078e0019 */
[----:B------:R-:W-:Y:S01]  /*22d90*/  PRMT R56, RZ, 0x7610, R56 ;  /* 0x00007610ff387816 */ /* 0x000fe20000000038 */
[--C-:B------:R-:W-:Y:S01]  /*22da0*/  @!P1 IMAD.IADD R17, R17, 0x1, -R8.reuse ;  /* 0x0000000111119824 */ /* 0x100fe200078e0a08 */
[----:B------:R-:W-:Y:S01]  /*22db0*/  STL [R1+0x8d8], R25 ;  /* 0x0008d81901007387 */ /* 0x000fe20000100800 */
[----:B--2---:R-:W-:Y:S01]  /*22dc0*/  IMAD R24, R24, UR5, RZ ;  /* 0x0000000518187c24 */ /* 0x004fe2000f8e02ff */
[----:B------:R-:W1:Y:S02]  /*22dd0*/  LDCU UR5, c[0x0][0x3b0] ;  /* 0x00007600ff0577ac */ /* 0x000e640008000800 */
[----:B------:R-:W-:Y:S01]  /*22de0*/  ISETP.GT.U32.AND P1, PT, R8, R17, PT ;  /* 0x000000110800720c */ /* 0x000fe20003f24070 */
[----:B------:R-:W-:Y:S01]  /*22df0*/  STL [R1+0x8e0], R3 ;  /* 0x0008e00301007387 */ /* 0x000fe20000100800 */
[----:B------:R-:W-:Y:S01]  /*22e00*/  PRMT R55, RZ, 0x7610, R55 ;  /* 0x00007610ff377816 */ /* 0x000fe20000000037 */
[----:B------:R-:W2:Y:S02]  /*22e10*/  LDCU UR12, c[0x0][0x3b0] ;  /* 0x00007600ff0c77ac */ /* 0x000ea40008000800 */
[----:B------:R0:W-:Y:S08]  /*22e20*/  STL [R1+0x8d4], R10 ;  /* 0x0008d40a01007387 */ /* 0x0001f00000100800 */
[----:B------:R-:W-:Y:S01]  /*22e30*/  @!P1 IMAD.IADD R17, R17, 0x1, -R8 ;  /* 0x0000000111119824 */ /* 0x000fe200078e0a08 */
[----:B------:R-:W-:-:S02]  /*22e40*/  ISETP.GE.AND P3, PT, R4, RZ, PT ;  /* 0x000000ff0400720c */ /* 0x000fc40003f66270 */
[----:B------:R-:W-:Y:S01]  /*22e50*/  LEA.HI.X.SX32 R4, R23, R6, 0x1, P5 ;  /* 0x0000000617047211 */ /* 0x000fe200028f0eff */
[----:B------:R-:W-:Y:S02]  /*22e60*/  @P0 IMAD.MOV.U32 R23, RZ, RZ, R10 ;  /* 0x000000ffff170224 */ /* 0x000fe400078e000a */
[----:B0-----:R-:W2:Y:S04]  /*22e70*/  LDL.LU R10, [R1+0x12fc] ;  /* 0x0012fc00010a7983 */ /* 0x001ea80000300800 */
[----:B------:R0:W2:Y:S02]  /*22e80*/  @P0 LDG.E.U8 R59, desc[UR18][R22.64] ;  /* 0x00000012163b0981 */ /* 0x0000a4000c1e1100 */
[----:B0-----:R-:W-:Y:S02]  /*22e90*/  @P0 IMAD.MOV.U32 R22, RZ, RZ, R3 ;  /* 0x000000ffff160224 */ /* 0x001fe400078e0003 */
[----:B------:R-:W-:-:S05]  /*22ea0*/  @P0 IMAD.MOV.U32 R23, RZ, RZ, R4 ;  /* 0x000000ffff170224 */ /* 0x000fca00078e0004 */
[----:B------:R0:W2:Y:S04]  /*22eb0*/  @P0 LDG.E.U8 R58, desc[UR18][R22.64] ;  /* 0x00000012163a0981 */ /* 0x0000a8000c1e1100 */
[----:B------:R1:W-:Y:S01]  /*22ec0*/  STL [R1+0x8dc], R4 ;  /* 0x0008dc0401007387 */ /* 0x0003e20000100800 */
[----:B0-----:R-:W-:-:S04]  /*22ed0*/  IMAD.MOV.U32 R22, RZ, RZ, R12 ;  /* 0x000000ffff167224 */ /* 0x001fc800078e000c */
[----:B------:R-:W-:Y:S01]  /*22ee0*/  @!P3 IMAD.MOV R22, RZ, RZ, -R22 ;  /* 0x000000ffff16b224 */ /* 0x000fe200078e0a16 */
[----:B-1----:R-:W-:-:S04]  /*22ef0*/  IADD3 R4, P3, PT, R24, R7, RZ ;  /* 0x0000000718047210 */ /* 0x002fc80007f7e0ff */
[----:B------:R-:W-:Y:S01]  /*22f00*/  LEA.HI.X.SX32 R12, R24, R6, 0x1, P3 ;  /* 0x00000006180c7211 */ /* 0x000fe200018f0eff */
[----:B------:R-:W-:Y:S01]  /*22f10*/  @P0 IMAD.MOV.U32 R24, RZ, RZ, R4 ;  /* 0x000000ffff180224 */ /* 0x000fe200078e0004 */
[----:B---3--:R-:W-:Y:S02]  /*22f20*/  ISETP.GE.AND P5, PT, R85, RZ, PT ;  /* 0x000000ff5500720c */ /* 0x008fe40003fa6270 */
[----:B------:R-:W3:Y:S01]  /*22f30*/  LDL R85, [R1+0x1290] ;  /* 0x0012900001557983 */ /* 0x000ee20000100800 */
[----:B------:R-:W-:Y:S01]  /*22f40*/  @P0 IMAD.MOV.U32 R25, RZ, RZ, R12 ;  /* 0x000000ffff190224 */ /* 0x000fe200078e000c */
[----:B------:R-:W-:Y:S02]  /*22f50*/  SEL R23, R11, R22, !P4 ;  /* 0x000000160b177207 */ /* 0x000fe40006000000 */
[----:B------:R-:W2:Y:S01]  /*22f60*/  LDL.LU R3, [R1+0x8c] ;  /* 0x00008c0001037983 */ /* 0x000ea20000300800 */
[----:B------:R-:W-:-:S03]  /*22f70*/  IMAD.MOV.U32 R22, RZ, RZ, R17 ;  /* 0x000000ffff167224 */ /* 0x000fc600078e0011 */
[----:B------:R0:W-:Y:S04]  /*22f80*/  STL [R1+0x8f8], R4 ;  /* 0x0008f80401007387 */ /* 0x0001e80000100800 */
[----:B------:R1:W-:Y:S04]  /*22f90*/  STL [R1+0x8f4], R12 ;  /* 0x0008f40c01007387 */ /* 0x0003e80000100800 */
[----:B------:R1:W2:Y:S04]  /*22fa0*/  @P0 LDG.E.U8 R57, desc[UR18][R24.64] ;  /* 0x0000001218390981 */ /* 0x0002a8000c1e1100 */
[----:B0-----:R-:W2:Y:S04]  /*22fb0*/  LDL R4, [R1+0x1294] ;  /* 0x0012940001047983 */ /* 0x001ea80000100800 */
[----:B------:R-:W2:Y:S04]  /*22fc0*/  LDL.LU R17, [R1+0x88] ;  /* 0x0000880001117983 */ /* 0x000ea80000300800 */
[----:B------:R-:W2:Y:S04]  /*22fd0*/  LDL R24, [R1+0x128c] ;  /* 0x00128c0001187983 */ /* 0x000ea80000100800 */
[----:B------:R-:W2:Y:S01]  /*22fe0*/  LDL.LU R25, [R1+0x94] ;  /* 0x0000940001197983 */ /* 0x000ea20000300800 */
[----:B------:R-:W-:-:S02]  /*22ff0*/  ISETP.GT.U32.AND P6, PT, R8, R13, PT ;  /* 0x0000000d0800720c */ /* 0x000fc40003fc4070 */
[----:B----4-:R-:W-:Y:S01]  /*23000*/  ISETP.GT.U32.AND P1, PT, R8, R5, PT ;  /* 0x000000050800720c */ /* 0x010fe20003f24070 */
[----:B------:R-:W-:Y:S02]  /*23010*/  @!P5 IMAD.MOV R22, RZ, RZ, -R22 ;  /* 0x000000ffff16d224 */ /* 0x000fe400078e0a16 */
[----:B------:R-:W-:Y:S01]  /*23020*/  IMAD R23, R23, UR13, RZ ;  /* 0x0000000d17177c24 */ /* 0x000fe2000f8e02ff */
[----:B------:R-:W-:Y:S01]  /*23030*/  PRMT R54, RZ, 0x7610, R54 ;  /* 0x00007610ff367816 */ /* 0x000fe20000000036 */
[----:B------:R-:W0:Y:S06]  /*23040*/  LDCU UR13, c[0x0][0x3b0] ;  /* 0x00007600ff0d77ac */ /* 0x000e2c0008000800 */
[----:B------:R-:W-:-:S05]  /*23050*/  @!P6 IMAD.IADD R13, R13, 0x1, -R8 ;  /* 0x000000010d0de824 */ /* 0x000fca00078e0a08 */
[----:B------:R-:W-:Y:S02]  /*23060*/  ISETP.GT.U32.AND P6, PT, R8, R13, PT ;  /* 0x0000000d0800720c */ /* 0x000fe40003fc4070 */
[----:B------:R-:W-:Y:S01]  /*23070*/  SEL R22, R11, R22, !P4 ;  /* 0x000000160b167207 */ /* 0x000fe20006000000 */
[----:B------:R-:W-:Y:S01]  /*23080*/  @!P1 IMAD.IADD R5, R5, 0x1, -R8 ;  /* 0x0000000105059824 */ /* 0x000fe200078e0a08 */
[----:B-1----:R-:W-:-:S04]  /*23090*/  IADD3 R12, P5, PT, R23, R7, RZ ;  /* 0x00000007170c7210 */ /* 0x002fc80007fbe0ff */
[----:B------:R-:W-:Y:S01]  /*230a0*/  LEA.HI.X.SX32 R23, R23, R6, 0x1, P5 ;  /* 0x0000000617177211 */ /* 0x000fe200028f0eff */
[----:B------:R1:W-:Y:S04]  /*230b0*/  STL [R1+0x900], R12 ;  /* 0x0009000c01007387 */ /* 0x0003e80000100800 */
[----:B------:R-:W-:Y:S01]  /*230c0*/  @!P6 IMAD.IADD R13, R13, 0x1, -R8 ;  /* 0x000000010d0de824 */ /* 0x000fe200078e0a08 */
[----:B------:R-:W-:Y:S01]  /*230d0*/  ISETP.GT.U32.AND P5, PT, R8, R5, PT ;  /* 0x000000050800720c */ /* 0x000fe20003fa4070 */
[----:B------:R4:W-:-:S12]  /*230e0*/  STL [R1+0x8fc], R23 ;  /* 0x0008fc1701007387 */ /* 0x0009d80000100800 */
[----:B------:R-:W-:Y:S01]  /*230f0*/  @!P5 IMAD.IADD R5, R5, 0x1, -R8 ;  /* 0x000000010505d824 */ /* 0x000fe200078e0a08 */
[----:B---3--:R-:W-:Y:S02]  /*23100*/  ISETP.GE.AND P6, PT, R85, RZ, PT ;  /* 0x000000ff5500720c */ /* 0x008fe40003fc6270 */
[----:B--2---:R-:W-:Y:S02]  /*23110*/  ISETP.GE.AND P1, PT, R24, RZ, PT ;  /* 0x000000ff1800720c */ /* 0x004fe40003f26270 */
[----:B------:R-:W-:Y:S01]  /*23120*/  ISETP.GT.U32.AND P3, PT, R8, R25, PT ;  /* 0x000000190800720c */ /* 0x000fe20003f64070 */
[----:B------:R-:W-:Y:S01]  /*23130*/  IMAD R24, R22, UR4, RZ ;  /* 0x0000000416187c24 */ /* 0x000fe2000f8e02ff */
[----:B------:R-:W-:Y:S01]  /*23140*/  ISETP.GE.AND P5, PT, R4, RZ, PT ;  /* 0x000000ff0400720c */ /* 0x000fe20003fa6270 */
[----:B------:R-:W-:Y:S01]  /*23150*/  @P0 IMAD.MOV.U32 R22, RZ, RZ, R12 ;  /* 0x000000ffff160224 */ /* 0x000fe200078e000c */
[----:B------:R-:W2:Y:S01]  /*23160*/  LDCU UR4, c[0x0][0x3b0] ;  /* 0x00007600ff0477ac */ /* 0x000ea20008000800 */
[----:B-1----:R-:W3:Y:S04]  /*23170*/  LDL.LU R12, [R1+0x12f8] ;  /* 0x0012f800010c7983 */ /* 0x002ee80000300800 */
[----:B------:R1:W3:Y:S04]  /*23180*/  @P0 LDG.E.U8 R56, desc[UR18][R22.64] ;  /* 0x0000001216380981 */ /* 0x0002e8000c1e1100 */
[----:B------:R-:W-:-:S02]  /*23190*/  @!P3 IMAD.IADD R25, R25, 0x1, -R8 ;  /* 0x000000011919b824 */ /* 0x000fc400078e0a08 */
[----:B-1----:R-:W-:Y:S01]  /*231a0*/  IMAD.MOV.U32 R22, RZ, RZ, R13 ;  /* 0x000000ffff167224 */ /* 0x002fe200078e000d */
[----:B----4-:R-:W-:Y:S01]  /*231b0*/  IADD3 R23, P3, PT, R24, R7, RZ ;  /* 0x0000000718177210 */ /* 0x010fe20007f7e0ff */
[----:B------:R-:W4:Y:S02]  /*231c0*/  LDL.LU R13, [R1+0x12f4] ;  /* 0x0012f400010d7983 */ /* 0x000f240000300800 */
[----:B------:R-:W-:Y:S01]  /*231d0*/  @!P1 IMAD.MOV R22, RZ, RZ, -R22 ;  /* 0x000000ffff169224 */ /* 0x000fe200078e0a16 */
[----:B------:R-:W-:Y:S02]  /*231e0*/  ISETP.GT.U32.AND P1, PT, R8, R25, PT ;  /* 0x000000190800720c */ /* 0x000fe40003f24070 */
[----:B------:R-:W-:Y:S01]  /*231f0*/  LEA.HI.X.SX32 R85, R24, R6, 0x1, P3 ;  /* 0x0000000618557211 */ /* 0x000fe200018f0eff */
[----:B------:R1:W-:Y:S01]  /*23200*/  STL [R1+0x908], R23 ;  /* 0x0009081701007387 */ /* 0x0003e20000100800 */
[----:B------:R-:W-:Y:S01]  /*23210*/  SEL R24, R11, R22, !P4 ;  /* 0x000000160b187207 */ /* 0x000fe20006000000 */
[----:B------:R-:W-:-:S04]  /*23220*/  @P0 IMAD.MOV.U32 R22, RZ, RZ, R23 ;  /* 0x000000ffff160224 */ /* 0x000fc800078e0017 */
[----:B------:R-:W-:-:S04]  /*23230*/  IMAD R24, R24, UR5, RZ ;  /* 0x0000000518187c24 */ /* 0x000fc8000f8e02ff */
[----:B------:R-:W-:Y:S02]  /*23240*/  @!P1 IMAD.IADD R25, R25, 0x1, -R8 ;  /* 0x0000000119199824 */ /* 0x000fe400078e0a08 */
[----:B-1----:R-:W-:Y:S01]  /*23250*/  @P0 IMAD.MOV.U32 R23, RZ, RZ, R85 ;  /* 0x000000ffff170224 */ /* 0x002fe200078e0055 */
[C---:B------:R-:W-:Y:S01]  /*23260*/  IADD3 R4, P1, PT, R24.reuse, R7, RZ ;  /* 0x0000000718047210 */ /* 0x040fe20007f3e0ff */
[----:B------:R1:W-:Y:S01]  /*23270*/  STL [R1+0x904], R85 ;  /* 0x0009045501007387 */ /* 0x0003e20000100800 */
[----:B------:R-:W-:Y:S01]  /*23280*/  PRMT R53, RZ, 0x7610, R53 ;  /* 0x00007610ff357816 */ /* 0x000fe20000000035 */
[----:B------:R-:W0:Y:S02]  /*23290*/  LDCU UR5, c[0x0][0x3b0] ;  /* 0x00007600ff0577ac */ /* 0x000e240008000800 */
[----:B------:R2:W3:Y:S04]  /*232a0*/  @P0 LDG.E.U8 R55, desc[UR18][R22.64] ;  /* 0x0000001216370981 */ /* 0x0004e8000c1e1100 */
[----:B-1----:R-:W3:Y:S01]  /*232b0*/  LDL.LU R85, [R1+0x12f0] ;  /* 0x0012f00001557983 */ /* 0x002ee20000300800 */
[----:B--2---:R-:W-:Y:S01]  /*232c0*/  IMAD.MOV.U32 R22, RZ, RZ, R5 ;  /* 0x000000ffff167224 */ /* 0x004fe200078e0005 */
[----:B------:R-:W-:-:S03]  /*232d0*/  LEA.HI.X.SX32 R5, R24, R6, 0x1, P1 ;  /* 0x0000000618057211 */ /* 0x000fc600008f0eff */
[----:B------:R-:W-:Y:S02]  /*232e0*/  @!P6 IMAD.MOV R22, RZ, RZ, -R22 ;  /* 0x000000ffff16e224 */ /* 0x000fe400078e0a16 */
[----:B------:R-:W-:-:S03]  /*232f0*/  @P0 IMAD.MOV.U32 R24, RZ, RZ, R4 ;  /* 0x000000ffff180224 */ /* 0x000fc600078e0004 */
[----:B------:R-:W-:Y:S01]  /*23300*/  SEL R23, R11, R22, !P4 ;  /* 0x000000160b177207 */ /* 0x000fe20006000000 */
[----:B------:R-:W-:Y:S02]  /*23310*/  IMAD.MOV.U32 R22, RZ, RZ, R25 ;  /* 0x000000ffff167224 */ /* 0x000fe400078e0019 */
[----:B------:R-:W-:Y:S01]  /*23320*/  @P0 IMAD.MOV.U32 R25, RZ, RZ, R5 ;  /* 0x000000ffff190224 */ /* 0x000fe200078e0005 */
[----:B------:R1:W-:Y:S04]  /*23330*/  STL [R1+0x910], R4 ;  /* 0x0009100401007387 */ /* 0x0003e80000100800 */
[----:B------:R2:W-:Y:S04]  /*23340*/  STL [R1+0x90c], R5 ;  /* 0x00090c0501007387 */ /* 0x0005e80000100800 */
[----:B------:R0:W4:Y:S04]  /*23350*/  @P0 LDG.E.U8 R54, desc[UR18][R24.64] ;  /* 0x0000001218360981 */ /* 0x000128000c1e1100 */
[----:B-1----:R-:W4:Y:S04]  /*23360*/  LDL R4, [R1+0xf88] ;  /* 0x000f880001047983 */ /* 0x002f280000100800 */
[----:B------:R-:W4:Y:S01]  /*23370*/  LDL R24, [R1+0x127c] ;  /* 0x00127c0001187983 */ /* 0x000f220000100800 */
[----:B------:R-:W-:Y:S01]  /*23380*/  ISETP.GT.U32.AND P6, PT, R8, R17, PT ;  /* 0x000000110800720c */ /* 0x000fe20003fc4070 */
[----:B------:R-:W-:-:S02]  /*23390*/  @!P5 IMAD.MOV R22, RZ, RZ, -R22 ;  /* 0x000000ffff16d224 */ /* 0x000fc400078e0a16 */
[----:B------:R-:W-:Y:S01]  /*233a0*/  IMAD R23, R23, UR4, RZ ;  /* 0x0000000417177c24 */ /* 0x000fe2000f8e02ff */
[----:B------:R-:W-:Y:S01]  /*233b0*/  ISETP.GT.U32.AND P3, PT, R8, R3, PT ;  /* 0x000000030800720c */ /* 0x000fe20003f64070 */
[----:B------:R-:W1:Y:S01]  /*233c0*/  LDCU UR4, c[0x0][0x3b0] ;  /* 0x00007600ff0477ac */ /* 0x000e620008000800 */
[----:B------:R-:W-:-:S07]  /*233d0*/  SEL R22, R11, R22, !P4 ;  /* 0x000000160b167207 */ /* 0x000fce0006000000 */
[----:B------:R-:W-:Y:S01]  /*233e0*/  @!P6 IMAD.IADD R17, R17, 0x1, -R8 ;  /* 0x000000011111e824 */ /* 0x000fe200078e0a08 */
[----:B--2---:R-:W-:-:S04]  /*233f0*/  IADD3 R5, P6, PT, R23, R7, RZ ;  /* 0x0000000717057210 */ /* 0x004fc80007fde0ff */
[----:B------:R-:W-:Y:S01]  /*23400*/  LEA.HI.X.SX32 R23, R23, R6, 0x1, P6 ;  /* 0x0000000617177211 */ /* 0x000fe200030f0eff */
[----:B------:R-:W-:Y:S04]  /*23410*/  STL [R1+0x918], R5 ;  /* 0x0009180501007387 */ /* 0x000fe80000100800 */
[----:B------:R2:W-:Y:S01]  /*23420*/  STL [R1+0x914], R23 ;  /* 0x0009141701007387 */ /* 0x0005e20000100800 */
[----:B------:R-:W-:-:S05]  /*23430*/  @!P3 IMAD.IADD R3, R3, 0x1, -R8 ;  /* 0x000000010303b824 */ /* 0x000fca00078e0a08 */
[----:B------:R-:W-:-:S13]  /*23440*/  ISETP.GT.U32.AND P1, PT, R8, R3, PT ;  /* 0x000000030800720c */ /* 0x000fda0003f24070 */
[----:B------:R-:W-:Y:S01]  /*23450*/  @!P1 IMAD.IADD R3, R3, 0x1, -R8 ;  /* 0x0000000103039824 */ /* 0x000fe200078e0a08 */
[----:B---3--:R-:W-:Y:S02]  /*23460*/  ISETP.GT.U32.AND P3, PT, R8, R85, PT ;  /* 0x000000550800720c */ /* 0x008fe40003f64070 */
[----:B----4-:R-:W-:Y:S01]  /*23470*/  ISETP.GE.AND P5, PT, R24, RZ, PT ;  /* 0x000000ff1800720c */ /* 0x010fe20003fa6270 */
[----:B0-----:R-:W-:Y:S01]  /*23480*/  IMAD R24, R22, UR12, RZ ;  /* 0x0000000c16187c24 */ /* 0x001fe2000f8e02ff */
[----:B------:R-:W-:Y:S01]  /*23490*/  PRMT R52, RZ, 0x7610, R52 ;  /* 0x00007610ff347816 */ /* 0x000fe20000000034 */
[----:B------:R-:W-:Y:S01]  /*234a0*/  @P0 IMAD.MOV.U32 R22, RZ, RZ, R5 ;  /* 0x000000ffff160224 */ /* 0x000fe200078e0005 */
[----:B------:R-:W-:-:S07]  /*234b0*/  PRMT R51, RZ, 0x7610, R51 ;  /* 0x00007610ff337816 */ /* 0x000fce0000000033 */
[----:B------:R-:W-:Y:S01]  /*234c0*/  @!P3 IMAD.IADD R85, R85, 0x1, -R8 ;  /* 0x000000015555b824 */ /* 0x000fe200078e0a08 */
[----:B------:R-:W0:Y:S01]  /*234d0*/  LDCU UR12, c[0x0][0x3b0] ;  /* 0x00007600ff0c77ac */ /* 0x000e220008000800 */
[----:B------:R3:W4:Y:S04]  /*234e0*/  @P0 LDG.E.U8 R53, desc[UR18][R22.64] ;  /* 0x0000001216350981 */ /* 0x000728000c1e1100 */
[----:B--2---:R-:W2:Y:S01]  /*234f0*/  LDL R23, [R1+0x1278] ;  /* 0x0012780001177983 */ /* 0x004ea20000100800 */
[----:B------:R-:W-:Y:S01]  /*23500*/  ISETP.GT.U32.AND P1, PT, R8, R85, PT ;  /* 0x000000550800720c */ /* 0x000fe20003f24070 */
[----:B---3--:R-:W-:Y:S01]  /*23510*/  IMAD.MOV.U32 R22, RZ, RZ, R3 ;  /* 0x000000ffff167224 */ /* 0x008fe200078e0003 */
[----:B------:R-:W-:-:S04]  /*23520*/  IADD3 R3, P6, PT, R24, R7, RZ ;  /* 0x0000000718037210 */ /* 0x000fc80007fde0ff */
[----:B------:R-:W-:Y:S01]  /*23530*/  LEA.HI.X.SX32 R5, R24, R6, 0x1, P6 ;  /* 0x0000000618057211 */ /* 0x000fe200030f0eff */
[----:B------:R3:W-:Y:S04]  /*23540*/  STL [R1+0x920], R3 ;  /* 0x0009200301007387 */ /* 0x0007e80000100800 */
[----:B------:R0:W-:Y:S02]  /*23550*/  STL [R1+0x91c], R5 ;  /* 0x00091c0501007387 */ /* 0x0001e40000100800 */
[----:B------:R-:W-:Y:S01]  /*23560*/  @!P1 IMAD.IADD R85, R85, 0x1, -R8 ;  /* 0x0000000155559824 */ /* 0x000fe200078e0a08 */
[----:B------:R-:W-:Y:S02]  /*23570*/  ISETP.GE.AND P1, PT, R4, RZ, PT ;  /* 0x000000ff0400720c */ /* 0x000fe40003f26270 */
[----:B------:R-:W4:Y:S01]  /*23580*/  LDL R4, [R1+0xf34] ;  /* 0x000f340001047983 */ /* 0x000f220000100800 */
[C---:B------:R-:W-:Y:S01]  /*23590*/  ISETP.GT.U32.AND P3, PT, R8.reuse, R17, PT ;  /* 0x000000110800720c */ /* 0x040fe20003f64070 */
[----:B------:R-:W-:Y:S01]  /*235a0*/  @!P5 IMAD.MOV R22, RZ, RZ, -R22 ;  /* 0x000000ffff16d224 */ /* 0x000fe200078e0a16 */
[----:B------:R-:W-:-:S04]  /*235b0*/  ISETP.GT.U32.AND P5, PT, R8, R13, PT ;  /* 0x0000000d0800720c */ /* 0x000fc80003fa4070 */
[----:B------:R-:W-:Y:S01]  /*235c0*/  SEL R24, R11, R22, !P4 ;  /* 0x000000160b187207 */ /* 0x000fe20006000000 */
[----:B------:R-:W-:-:S04]  /*235d0*/  @P0 IMAD.MOV.U32 R22, RZ, RZ, R3 ;  /* 0x000000ffff160224 */ /* 0x000fc800078e0003 */
[----:B-1----:R-:W-:Y:S01]  /*235e0*/  IMAD R24, R24, UR4, RZ ;  /* 0x0000000418187c24 */ /* 0x002fe2000f8e02ff */
[----:B------:R-:W1:Y:S01]  /*235f0*/  LDCU UR4, c[0x0][0x3b0] ;  /* 0x00007600ff0477ac */ /* 0x000e620008000800 */
[--C-:B------:R-:W-:Y:S02]  /*23600*/  @!P3 IMAD.IADD R17, R17, 0x1, -R8.reuse ;  /* 0x000000011111b824 */ /* 0x100fe400078e0a08 */
[----:B------:R-:W-:Y:S01]  /*23610*/  @!P5 IMAD.IADD R13, R13, 0x1, -R8 ;  /* 0x000000010d0dd824 */ /* 0x000fe200078e0a08 */
[----:B---3--:R-:W-:Y:S02]  /*23620*/  IADD3 R3, P5, PT, R24, R7, RZ ;  /* 0x0000000718037210 */ /* 0x008fe40007fbe0ff */
[----:B------:R-:W-:-:S03]  /*23630*/  ISETP.GT.U32.AND P3, PT, R8, R12, PT ;  /* 0x0000000c0800720c */ /* 0x000fc60003f64070 */
[----:B------:R3:W-:Y:S01]  /*23640*/  STL [R1+0x938], R3 ;  /* 0x0009380301007387 */ /* 0x0007e20000100800 */
[----:B------:R-:W-:-:S09]  /*23650*/  @!P1 IMAD.MOV R85, RZ, RZ, -R85 ;  /* 0x000000ffff559224 */ /* 0x000fd200078e0a55 */
[----:B------:R-:W-:Y:S01]  /*23660*/  @!P3 IMAD.IADD R12, R12, 0x1, -R8 ;  /* 0x000000010c0cb824 */ /* 0x000fe200078e0a08 */
[----:B------:R-:W-:Y:S02]  /*23670*/  ISETP.GT.U32.AND P3, PT, R8, R10, PT ;  /* 0x0000000a0800720c */ /* 0x000fe40003f64070 */
[----:B------:R-:W-:-:S05]  /*23680*/  SEL R85, R11, R85, !P4 ;  /* 0x000000550b557207 */ /* 0x000fca0006000000 */
[----:B-1----:R-:W-:Y:S01]  /*23690*/  IMAD R85, R85, UR4, RZ ;  /* 0x0000000455557c24 */ /* 0x002fe2000f8e02ff */
[----:B--2---:R-:W-:Y:S01]  /*236a0*/  ISETP.GE.AND P6, PT, R23, RZ, PT ;  /* 0x000000ff1700720c */ /* 0x004fe20003fc6270 */
[----:B------:R-:W-:Y:S01]  /*236b0*/  @P0 IMAD.MOV.U32 R23, RZ, RZ, R5 ;  /* 0x000000ffff170224 */ /* 0x000fe200078e0005 */
[----:B------:R-:W-:-:S03]  /*236c0*/  ISETP.GT.U32.AND P1, PT, R8, R14, PT ;  /* 0x0000000e0800720c */ /* 0x000fc60003f24070 */
[----:B------:R-:W-:Y:S01]  /*236d0*/  @!P3 IMAD.IADD R10, R10, 0x1, -R8 ;  /* 0x000000010a0ab824 */ /* 0x000fe200078e0a08 */
[----:B------:R-:W1:Y:S01]  /*236e0*/  LDCU UR4, c[0x0][0x3b0] ;  /* 0x00007600ff0477ac */ /* 0x000e620008000800 */
[----:B------:R2:W4:Y:S01]  /*236f0*/  @P0 LDG.E.U8 R52, desc[UR18][R22.64] ;  /* 0x0000001216340981 */ /* 0x000522000c1e1100 */
[----:B0-----:R-:W-:Y:S01]  /*23700*/  LEA.HI.X.SX32 R5, R24, R6, 0x1, P5 ;  /* 0x0000000618057211 */ /* 0x001fe200028f0eff */
[----:B--2---:R-:W-:-:S04]  /*23710*/  IMAD.MOV.U32 R22, RZ, RZ, R17 ;  /* 0x000000ffff167224 */ /* 0x004fc800078e0011 */
[----:B------:R-:W-:Y:S02]  /*23720*/  @!P6 IMAD.MOV R22, RZ, RZ, -R22 ;  /* 0x000000ffff16e224 */ /* 0x000fe400078e0a16 */
[----:B------:R-:W-:-:S03]  /*23730*/  @P0 IMAD.MOV.U32 R23, RZ, RZ, R5 ;  /* 0x000000ffff170224 */ /* 0x000fc600078e0005 */
[----:B------:R-:W-:Y:S01]  /*23740*/  SEL R24, R11, R22, !P4 ;  /* 0x000000160b187207 */ /* 0x000fe20006000000 */
[----:B------:R-:W-:Y:S01]  /*23750*/  @P0 IMAD.MOV.U32 R22, RZ, RZ, R3 ;  /* 0x000000ffff160224 */ /* 0x000fe200078e0003 */
[----:B------:R0:W-:Y:S04]  /*23760*/  STL [R1+0x934], R5 ;  /* 0x0009340501007387 */ /* 0x0001e80000100800 */
[----:B------:R2:W4:Y:S01]  /*23770*/  @P0 LDG.E.U8 R51, desc[UR18][R22.64] ;  /* 0x0000001216330981 */ /* 0x000522000c1e1100 */
[----:B------:R-:W-:-:S03]  /*23780*/  ISETP.GT.U32.AND P6, PT, R8, R13, PT ;  /* 0x0000000d0800720c */ /* 0x000fc60003fc4070 */
[----:B------:R-:W4:Y:S04]  /*23790*/  LDL R17, [R1+0xf3c] ;  /* 0x000f3c0001117983 */ /* 0x000f280000100800 */
[----:B------:R-:W4:Y:S01]  /*237a0*/  LDL R22, [R1+0xf38] ;  /* 0x000f380001167983 */ /* 0x000f220000100800 */
[----:B------:R-:W-:Y:S01]  /*237b0*/  ISETP.GT.U32.AND P5, PT, R8, R12, PT ;  /* 0x0000000c0800720c */ /* 0x000fe20003fa4070 */
[----:B------:R-:W-:Y:S01]  /*237c0*/  IMAD R24, R24, UR5, RZ ;  /* 0x0000000518187c24 */ /* 0x000fe2000f8e02ff */
[----:B---3--:R-:W-:-:S03]  /*237d0*/  IADD3 R3, P3, PT, R85, R7, RZ ;  /* 0x0000000755037210 */ /* 0x008fc60007f7e0ff */
[----:B------:R-:W-:Y:S01]  /*237e0*/  @!P6 IMAD.IADD R13, R13, 0x1, -R8 ;  /* 0x000000010d0de824 */ /* 0x000fe200078e0a08 */
[----:B------:R-:W-:Y:S01]  /*237f0*/  PRMT R50, RZ, 0x7610, R50 ;  /* 0x00007610ff327816 */ /* 0x000fe20000000032 */
[--C-:B------:R-:W-:Y:S01]  /*23800*/  @!P1 IMAD.IADD R14, R14, 0x1, -R8.reuse ;  /* 0x000000010e0e9824 */ /* 0x100fe200078e0a08 */
[C---:B0-----:R-:W-:Y:S01]  /*23810*/  IADD3 R5, P6, PT, R24.reuse, R7, RZ ;  /* 0x0000000718057210 */ /* 0x041fe20007fde0ff */
[----:B------:R-:W0:Y:S03]  /*23820*/  LDCU UR5, c[0x0][0x3b0] ;  /* 0x00007600ff0577ac */ /* 0x000e260008000800 */
[----:B--2---:R-:W-:Y:S01]  /*23830*/  LEA.HI.X.SX32 R23, R24, R6, 0x1, P6 ;  /* 0x0000000618177211 */ /* 0x004fe200030f0eff */
[----:B------:R-:W-:Y:S01]  /*23840*/  STL [R1+0x940], R5 ;  /* 0x0009400501007387 */ /* 0x000fe20000100800 */
[----:B------:R-:W-:Y:S01]  /*23850*/  @!P5 IMAD.IADD R12, R12, 0x1, -R8 ;  /* 0x000000010c0cd824 */ /* 0x000fe200078e0a08 */
[----:B----4-:R-:W-:-:S02]  /*23860*/  ISETP.GE.AND P5, PT, R4, RZ, PT ;  /* 0x000000ff0400720c */ /* 0x010fc40003fa6270 */
[----:B------:R2:W-:Y:S01]  /*23870*/  STL [R1+0x948], R3 ;  /* 0x0009480301007387 */ /* 0x0005e20000100800 */
[----:B------:R-:W-:-:S03]  /*23880*/  LEA.HI.X.SX32 R4, R85, R6, 0x1, P3 ;  /* 0x0000000655047211 */ /* 0x000fc600018f0eff */
[----:B------:R3:W-:Y:S04]  /*23890*/  STL [R1+0x93c], R23 ;  /* 0x00093c1701007387 */ /* 0x0007e80000100800 */
[----:B------:R-:W4:Y:S01]  /*238a0*/  LDL R85, [R1+0xf44] ;  /* 0x000f440001557983 */ /* 0x000f220000100800 */
[----:B------:R-:W-:Y:S02]  /*238b0*/  ISETP.GT.U32.AND P3, PT, R8, R10, PT ;  /* 0x0000000a0800720c */ /* 0x000fe40003f64070 */
[----:B------:R-:W-:Y:S01]  /*238c0*/  @!P5 IMAD.MOV R12, RZ, RZ, -R12 ;  /* 0x000000ffff0cd224 */ /* 0x000fe200078e0a0c */
[----:B------:R0:W-:Y:S04]  /*238d0*/  STL [R1+0x944], R4 ;  /* 0x0009440401007387 */ /* 0x0001e80000100800 */
[----:B------:R-:W-:-:S06]  /*238e0*/  SEL R12, R11, R12, !P4 ;  /* 0x0000000c0b0c7207 */ /* 0x000fcc0006000000 */
[----:B------:R-:W-:Y:S02]  /*238f0*/  @!P3 IMAD.IADD R10, R10, 0x1, -R8 ;  /* 0x000000010a0ab824 */ /* 0x000fe400078e0a08 */
[----:B-1----:R-:W-:Y:S01]  /*23900*/  IMAD R12, R12, UR4, RZ ;  /* 0x000000040c0c7c24 */ /* 0x002fe2000f8e02ff */
[----:B------:R-:W-:Y:S01]  /*23910*/  ISETP.GE.AND P6, PT, R22, RZ, PT ;  /* 0x000000ff1600720c */ /* 0x000fe20003fc6270 */
[----:B------:R-:W-:Y:S01]  /*23920*/  @P0 IMAD.MOV.U32 R22, RZ, RZ, R5 ;  /* 0x000000ffff160224 */ /* 0x000fe200078e0005 */
[----:B------:R-:W-:Y:S01]  /*23930*/  ISETP.GE.AND P1, PT, R17, RZ, PT ;  /* 0x000000ff1100720c */ /* 0x000fe20003f26270 */
[----:B------:R-:W1:Y:S03]  /*23940*/  LDCU UR4, c[0x0][0x3b0] ;  /* 0x00007600ff0477ac */ /* 0x000e660008000800 */
[----:B------:R0:W4:Y:S07]  /*23950*/  @P0 LDG.E.U8 R50, desc[UR18][R22.64] ;  /* 0x0000001216320981 */ /* 0x00012e000c1e1100 */
[----:B------:R-:W-:Y:S01]  /*23960*/  @!P6 IMAD.MOV R13, RZ, RZ, -R13 ;  /* 0x000000ffff0de224 */ /* 0x000fe200078e0a0d */
[----:B------:R-:W-:Y:S01]  /*23970*/  ISETP.GT.U32.AND P6, PT, R8, R14, PT ;  /* 0x0000000e0800720c */ /* 0x000fe20003fc4070 */
[----:B0-----:R-:W-:-:S02]  /*23980*/  @P0 IMAD.MOV.U32 R22, RZ, RZ, R3 ;  /* 0x000000ffff160224 */ /* 0x001fc400078e0003 */
[----:B--2---:R-:W2:Y:S01]  /*23990*/  LDL R3, [R1+0xf40] ;  /* 0x000f400001037983 */ /* 0x004ea20000100800 */
[----:B------:R-:W-:Y:S01]  /*239a0*/  SEL R13, R11, R13, !P4 ;  /* 0x0000000d0b0d7207 */ /* 0x000fe20006000000 */
[----:B------:R-:W-:-:S04]  /*239b0*/  @!P1 IMAD.MOV R10, RZ, RZ, -R10 ;  /* 0x000000ffff0a9224 */ /* 0x000fc800078e0a0a */
[----:B------:R-:W-:-:S04]  /*239c0*/  IMAD R13, R13, UR12, RZ ;  /* 0x0000000c0d0d7c24 */ /* 0x000fc8000f8e02ff */
[----:B------:R-:W-:Y:S02]  /*239d0*/  @!P6 IMAD.IADD R14, R14, 0x1, -R8 ;  /* 0x000000010e0ee824 */ /* 0x000fe400078e0a08 */
[----:B---3--:R-:W-:Y:S01]  /*239e0*/  @P0 IMAD.MOV.U32 R23, RZ, RZ, R4 ;  /* 0x000000ffff170224 */ /* 0x008fe200078e0004 */
[CC--:B------:R-:W-:Y:S01]  /*239f0*/  IADD3 R17, P1, PT, R13.reuse, R7.reuse, RZ ;  /* 0x000000070d117210 */ /* 0x0c0fe20007f3e0ff */
[----:B------:R-:W3:Y:S01]  /*23a00*/  LDL R4, [R1+0xf30] ;  /* 0x000f300001047983 */ /* 0x000ee20000100800 */
[C---:B------:R-:W-:Y:S01]  /*23a10*/  IADD3 R5, P6, PT, R12.reuse, R7, RZ ;  /* 0x000000070c057210 */ /* 0x040fe20007fde0ff */
[----:B------:R-:W0:Y:S01]  /*23a20*/  LDCU UR12, c[0x0][0x3b0] ;  /* 0x00007600ff0c77ac */ /* 0x000e220008000800 */
[-C--:B------:R-:W-:Y:S01]  /*23a30*/  LEA.HI.X.SX32 R13, R13, R6.reuse, 0x1, P1 ;  /* 0x000000060d0d7211 */ /* 0x080fe200008f0eff */
[----:B------:R1:W-:Y:S01]  /*23a40*/  STL [R1+0x950], R17 ;  /* 0x0009501101007387 */ /* 0x0003e20000100800 */
[----:B----4-:R-:W-:Y:S02]  /*23a50*/  ISETP.GE.AND P1, PT, R85, RZ, PT ;  /* 0x000000ff5500720c */ /* 0x010fe40003f26270 */
[----:B------:R-:W-:Y:S01]  /*23a60*/  LEA.HI.X.SX32 R85, R12, R6, 0x1, P6 ;  /* 0x000000060c557211 */ /* 0x000fe200030f0eff */
[----:B------:R-:W-:Y:S01]  /*23a70*/  STL [R1+0x958], R5 ;  /* 0x0009580501007387 */ /* 0x000fe20000100800 */
[----:B------:R-:W-:-:S03]  /*23a80*/  @P0 IMAD.MOV.U32 R12, RZ, RZ, R17 ;  /* 0x000000ffff0c0224 */ /* 0x000fc600078e0011 */
[----:B------:R4:W-:Y:S04]  /*23a90*/  STL [R1+0x94c], R13 ;  /* 0x00094c0d01007387 */ /* 0x0009e80000100800 */
[----:B-1----:R-:W3:Y:S01]  /*23aa0*/  LDL.LU R17, [R1+0x12ec] ;  /* 0x0012ec0001117983 */ /* 0x002ee20000300800 */
[C---:B------:R-:W-:Y:S02]  /*23ab0*/  ISETP.GT.U32.AND P5, PT, R8.reuse, R15, PT ;  /* 0x0000000f0800720c */ /* 0x040fe40003fa4070 */
[----:B------:R-:W-:Y:S02]  /*23ac0*/  ISETP.GT.U32.AND P3, PT, R8, R16, PT ;  /* 0x000000100800720c */ /* 0x000fe40003f64070 */
[----:B------:R-:W-:Y:S02]  /*23ad0*/  SEL R10, R11, R10, !P4 ;  /* 0x0000000a0b0a7207 */ /* 0x000fe40006000000 */
[----:B------:R-:W-:-:S03]  /*23ae0*/  PRMT R48, RZ, 0x7610, R48 ;  /* 0x00007610ff307816 */ /* 0x000fc60000000030 */
[----:B------:R-:W-:Y:S01]  /*23af0*/  IMAD R10, R10, UR5, RZ ;  /* 0x000000050a0a7c24 */ /* 0x000fe2000f8e02ff */
[----:B------:R1:W-:Y:S01]  /*23b00*/  STL [R1+0x954], R85 ;  /* 0x0009545501007387 */ /* 0x0003e20000100800 */
[----:B------:R-:W-:Y:S01]  /*23b10*/  @!P1 IMAD.MOV R14, RZ, RZ, -R14 ;  /* 0x000000ffff0e9224 */ /* 0x000fe200078e0a0e */
[----:B------:R-:W-:Y:S01]  /*23b20*/  PRMT R47, RZ, 0x7610, R47 ;  /* 0x00007610ff2f7816 */ /* 0x000fe2000000002f */
[--C-:B------:R-:W-:Y:S01]  /*23b30*/  @!P5 IMAD.IADD R15, R15, 0x1, -R8.reuse ;  /* 0x000000010f0fd824 */ /* 0x100fe200078e0a08 */
[----:B------:R0:W3:Y:S01]  /*23b40*/  @P0 LDG.E.U8 R48, desc[UR18][R12.64] ;  /* 0x000000120c300981 */ /* 0x0000e2000c1e1100 */
[----:B------:R-:W-:Y:S01]  /*23b50*/  @!P3 IMAD.IADD R16, R16, 0x1, -R8 ;  /* 0x000000011010b824 */ /* 0x000fe200078e0a08 */
[----:B------:R-:W-:Y:S01]  /*23b60*/  PRMT R46, RZ, 0x7610, R46 ;  /* 0x00007610ff2e7816 */ /* 0x000fe2000000002e */
[----:B------:R-:W1:Y:S01]  /*23b70*/  LDCU UR5, c[0x0][0x3b0] ;  /* 0x00007600ff0577ac */ /* 0x000e620008000800 */
[----:B------:R-:W-:Y:S01]  /*23b80*/  ISETP.GT.U32.AND P5, PT, R8, R15, PT ;  /* 0x0000000f0800720c */ /* 0x000fe20003fa4070 */
[----:B0-----:R-:W-:Y:S01]  /*23b90*/  @P0 IMAD.MOV.U32 R12, RZ, RZ, R5 ;  /* 0x000000ffff0c0224 */ /* 0x001fe200078e0005 */
[----:B------:R-:W-:Y:S01]  /*23ba0*/  SEL R14, R11, R14, !P4 ;  /* 0x0000000e0b0e7207 */ /* 0x000fe20006000000 */
[----:B----4-:R-:W-:-:S10]  /*23bb0*/  @P0 IMAD.MOV.U32 R13, RZ, RZ, R85 ;  /* 0x000000ffff0d0224 */ /* 0x010fd400078e0055 */
[----:B------:R-:W-:Y:S01]  /*23bc0*/  @!P5 IMAD.IADD R15, R15, 0x1, -R8 ;  /* 0x000000010f0fd824 */ /* 0x000fe200078e0a08 */
[----:B------:R0:W4:Y:S01]  /*23bd0*/  @P0 LDG.E.U8 R47, desc[UR18][R12.64] ;  /* 0x000000120c2f0981 */ /* 0x000122000c1e1100 */
[----:B------:R-:W-:Y:S01]  /*23be0*/  IMAD R14, R14, UR13, RZ ;  /* 0x0000000d0e0e7c24 */ /* 0x000fe2000f8e02ff */
[----:B------:R-:W-:Y:S01]  /*23bf0*/  PRMT R45, RZ, 0x7610, R45 ;  /* 0x00007610ff2d7816 */ /* 0x000fe2000000002d */
[----:B------:R-:W0:Y:S01]  /*23c00*/  LDCU UR13, c[0x0][0x3b0] ;  /* 0x00007600ff0d77ac */ /* 0x000e220008000800 */
[----:B--2---:R-:W-:Y:S02]  /*23c10*/  ISETP.GE.AND P3, PT, R3, RZ, PT ;  /* 0x000000ff0300720c */ /* 0x004fe40003f66270 */
[----:B------:R-:W-:-:S04]  /*23c20*/  IADD3 R3, P6, PT, R10, R7, RZ ;  /* 0x000000070a037210 */ /* 0x000fc80007fde0ff */
[----:B------:R-:W-:Y:S01]  /*23c30*/  LEA.HI.X.SX32 R5, R10, R6, 0x1, P6 ;  /* 0x000000060a057211 */ /* 0x000fe200030f0eff */
[----:B------:R2:W-:Y:S04]  /*23c40*/  STL [R1+0x960], R3 ;  /* 0x0009600301007387 */ /* 0x0005e80000100800 */
[----:B------:R-:W4:Y:S02]  /*23c50*/  LDL R10, [R1+0xf2c] ;  /* 0x000f2c00010a7983 */ /* 0x000f240000100800 */
[----:B------:R-:W-:Y:S02]  /*23c60*/  @!P3 IMAD.MOV R15, RZ, RZ, -R15 ;  /* 0x000000ffff0fb224 */ /* 0x000fe400078e0a0f */
[----:B------:R-:W-:Y:S01]  /*23c70*/  STL [R1+0x95c], R5 ;  /* 0x00095c0501007387 */ /* 0x000fe20000100800 */
[----:B0-----:R-:W-:-:S03]  /*23c80*/  @P0 IMAD.MOV.U32 R12, RZ, RZ, R3 ;  /* 0x000000ffff0c0224 */ /* 0x001fc600078e0003 */
[----:B-1----:R-:W4:Y:S01]  /*23c90*/  LDL R85, [R1+0xf28] ;  /* 0x000f280001557983 */ /* 0x002f220000100800 */
[----:B--2---:R-:W-:Y:S02]  /*23ca0*/  IADD3 R3, P3, PT, R14, R7, RZ ;  /* 0x000000070e037210 */ /* 0x004fe40007f7e0ff */
[----:B------:R-:W-:Y:S02]  /*23cb0*/  SEL R15, R11, R15, !P4 ;  /* 0x0000000f0b0f7207 */ /* 0x000fe40006000000 */
[----:B---3--:R-:W-:Y:S01]  /*23cc0*/  ISETP.GT.U32.AND P6, PT, R8, R17, PT ;  /* 0x000000110800720c */ /* 0x008fe20003fc4070 */
[----:B------:R-:W-:Y:S01]  /*23cd0*/  @P0 IMAD.MOV.U32 R13, RZ, RZ, R5 ;  /* 0x000000ffff0d0224 */ /* 0x000fe200078e0005 */
[----:B------:R-:W-:Y:S01]  /*23ce0*/  ISETP.GE.AND P5, PT, R4, RZ, PT ;  /* 0x000000ff0400720c */ /* 0x000fe20003fa6270 */
[----:B------:R-:W-:Y:S01]  /*23cf0*/  IMAD R15, R15, UR4, RZ ;  /* 0x000000040f0f7c24 */ /* 0x000fe2000f8e02ff */
[----:B------:R-:W-:Y:S01]  /*23d00*/  LEA.HI.X.SX32 R4, R14, R6, 0x1, P3 ;  /* 0x000000060e047211 */ /* 0x000fe200018f0eff */
[----:B------:R0:W-:Y:S01]  /*23d10*/  STL [R1+0x978], R3 ;  /* 0x0009780301007387 */ /* 0x0001e20000100800 */
[----:B------:R-:W-:Y:S01]  /*23d20*/  ISETP.GT.U32.AND P1, PT, R8, R16, PT ;  /* 0x000000100800720c */ /* 0x000fe20003f24070 */
[----:B------:R-:W1:Y:S02]  /*23d30*/  LDCU UR4, c[0x0][0x3b0] ;  /* 0x00007600ff0477ac */ /* 0x000e640008000800 */
[----:B------:R2:W3:Y:S04]  /*23d40*/  @P0 LDG.E.U8 R46, desc[UR18][R12.64] ;  /* 0x000000120c2e0981 */ /* 0x0004e8000c1e1100 */
[----:B------:R-:W-:Y:S01]  /*23d50*/  @!P6 IMAD.IADD R17, R17, 0x1, -R8 ;  /* 0x000000011111e824 */ /* 0x000fe200078e0a08 */
[----:B------:R0:W-:Y:S01]  /*23d60*/  STL [R1+0x974], R4 ;  /* 0x0009740401007387 */ /* 0x0001e20000100800 */
[----:B--2---:R-:W-:-:S02]  /*23d70*/  @P0 IMAD.MOV.U32 R12, RZ, RZ, R3 ;  /* 0x000000ffff0c0224 */ /* 0x004fc400078e0003 */
[----:B------:R-:W-:Y:S01]  /*23d80*/  @P0 IMAD.MOV.U32 R13, RZ, RZ, R4 ;  /* 0x000000ffff0d0224 */ /* 0x000fe200078e0004 */
[----:B0-----:R-:W2:Y:S01]  /*23d90*/  LDL R3, [R1+0xf24] ;  /* 0x000f240001037983 */ /* 0x001ea20000100800 */
[----:B------:R-:W-:-:S03]  /*23da0*/  IADD3 R4, P6, PT, R15, R7, RZ ;  /* 0x000000070f047210 */ /* 0x000fc60007fde0ff */
[----:B------:R0:W3:Y:S01]  /*23db0*/  @P0 LDG.E.U8 R45, desc[UR18][R12.64] ;  /* 0x000000120c2d0981 */ /* 0x0000e2000c1e1100 */
[----:B------:R-:W-:-:S03]  /*23dc0*/  LEA.HI.X.SX32 R5, R15, R6, 0x1, P6 ;  /* 0x000000060f057211 */ /* 0x000fc600030f0eff */
[----:B------:R1:W-:Y:S04]  /*23dd0*/  STL [R1+0x980], R4 ;  /* 0x0009800401007387 */ /* 0x0003e80000100800 */
[----:B------:R1:W-:Y:S01]  /*23de0*/  STL [R1+0x97c], R5 ;  /* 0x00097c0501007387 */ /* 0x0003e20000100800 */
[----:B0-----:R-:W-:-:S03]  /*23df0*/  @P0 IMAD.MOV.U32 R12, RZ, RZ, R4 ;  /* 0x000000ffff0c0224 */ /* 0x001fc600078e0004 */
[----:B-1----:R-:W3:Y:S01]  /*23e00*/  LDL R4, [R1+0xf20] ;  /* 0x000f200001047983 */ /* 0x002ee20000100800 */
[----:B------:R-:W-:Y:S01]  /*23e10*/  @!P1 IMAD.IADD R16, R16, 0x1, -R8 ;  /* 0x0000000110109824 */ /* 0x000fe200078e0a08 */
[C---:B------:R-:W-:Y:S02]  /*23e20*/  ISETP.GT.U32.AND P1, PT, R8.reuse, R18, PT ;  /* 0x000000120800720c */ /* 0x040fe40003f24070 */
[C---:B------:R-:W-:Y:S01]  /*23e30*/  ISETP.GT.U32.AND P3, PT, R8.reuse, R17, PT ;  /* 0x000000110800720c */ /* 0x040fe20003f64070 */
[----:B------:R-:W-:Y:S01]  /*23e40*/  @!P5 IMAD.MOV R16, RZ, RZ, -R16 ;  /* 0x000000ffff10d224 */ /* 0x000fe200078e0a10 */
[----:B------:R-:W-:-:S04]  /*23e50*/  ISETP.GT.U32.AND P5, PT, R8, R19, PT ;  /* 0x000000130800720c */ /* 0x000fc80003fa4070 */
[----:B------:R-:W-:-:S05]  /*23e60*/  SEL R16, R11, R16, !P4 ;  /* 0x000000100b107207 */ /* 0x000fca0006000000 */
[--C-:B------:R-:W-:Y:S02]  /*23e70*/  @!P1 IMAD.IADD R18, R18, 0x1, -R8.reuse ;  /* 0x0000000112129824 */ /* 0x100fe400078e0a08 */
[----:B------:R-:W-:Y:S02]  /*23e80*/  @!P3 IMAD.IADD R17, R17, 0x1, -R8 ;  /* 0x000000011111b824 */ /* 0x000fe400078e0a08 */
[----:B------:R-:W-:Y:S01]  /*23e90*/  IMAD R16, R16, UR5, RZ ;  /* 0x0000000510107c24 */ /* 0x000fe2000f8e02ff */
[----:B------:R-:W-:Y:S01]  /*23ea0*/  ISETP.GT.U32.AND P1, PT, R8, R18, PT ;  /* 0x000000120800720c */ /* 0x000fe20003f24070 */
[----:B------:R-:W-:Y:S01]  /*23eb0*/  @P0 IMAD.MOV.U32 R13, RZ, RZ, R5 ;  /* 0x000000ffff0d0224 */ /* 0x000fe200078e0005 */
[----:B------:R-:W-:Y:S01]  /*23ec0*/  PRMT R44, RZ, 0x7610, R44 ;  /* 0x00007610ff2c7816 */ /* 0x000fe2000000002c */
[--C-:B------:R-:W-:Y:S01]  /*23ed0*/  @!P5 IMAD.IADD R19, R19, 0x1, -R8.reuse ;  /* 0x000000011313d824 */ /* 0x100fe200078e0a08 */
[----:B------:R-:W-:Y:S01]  /*23ee0*/  IADD3 R5, P5, PT, R16, R7, RZ ;  /* 0x0000000710057210 */ /* 0x000fe20007fbe0ff */
[----:B------:R-:W0:Y:S03]  /*23ef0*/  LDCU UR5, c[0x0][0x3b0] ;  /* 0x00007600ff0577ac */ /* 0x000e260008000800 */
[----:B------:R1:W3:Y:S04]  /*23f00*/  @P0 LDG.E.U8 R44, desc[UR18][R12.64] ;  /* 0x000000120c2c0981 */ /* 0x0002e8000c1e1100 */
[----:B------:R0:W-:Y:S01]  /*23f10*/  STL [R1+0x988], R5 ;  /* 0x0009880501007387 */ /* 0x0001e20000100800 */
[----:B------:R-:W-:-:S02]  /*23f20*/  @!P1 IMAD.IADD R18, R18, 0x1, -R8 ;  /* 0x0000000112129824 */ /* 0x000fc400078e0a08 */
[----:B-1----:R-:W-:Y:S01]  /*23f30*/  @P0 IMAD.MOV.U32 R12, RZ, RZ, R5 ;  /* 0x000000ffff0c0224 */ /* 0x002fe200078e0005 */
[----:B----4-:R-:W-:Y:S02]  /*23f40*/  ISETP.GE.AND P6, PT, R10, RZ, PT ;  /* 0x000000ff0a00720c */ /* 0x010fe40003fc6270 */
[----:B------:R-:W-:-:S11]  /*23f50*/  LEA.HI.X.SX32 R10, R16, R6, 0x1, P5 ;  /* 0x00000006100a7211 */ /* 0x000fd600028f0eff */
[----:B------:R-:W-:Y:S01]  /*23f60*/  @!P6 IMAD.MOV R17, RZ, RZ, -R17 ;  /* 0x000000ffff11e224 */ /* 0x000fe200078e0a11 */
[----:B------:R-:W-:-:S04]  /*23f70*/  ISETP.GE.AND P6, PT, R85, RZ, PT ;  /* 0x000000ff5500720c */ /* 0x000fc80003fc6270 */
[----:B------:R-:W-:Y:S01]  /*23f80*/  SEL R17, R11, R17, !P4 ;  /* 0x000000110b117207 */ /* 0x000fe20006000000 */
[----:B------:R1:W-:Y:S01]  /*23f90*/  STL [R1+0x984], R10 ;  /* 0x0009840a01007387 */ /* 0x0003e20000100800 */
[----:B------:R-:W-:-:S03]  /*23fa0*/  ISETP.GT.U32.AND P5, PT, R8, R20, PT ;  /* 0x000000140800720c */ /* 0x000fc60003fa4070 */
[----:B------:R-:W-:Y:S01]  /*23fb0*/  IMAD R17, R17, UR4, RZ ;  /* 0x0000000411117c24 */ /* 0x000fe2000f8e02ff */
[----:B0-----:R-:W4:Y:S01]  /*23fc0*/  LDL R5, [R1+0xf1c] ;  /* 0x000f1c0001057983 */ /* 0x001f220000100800 */
[----:B------:R-:W-:Y:S01]  /*23fd0*/  @P0 IMAD.MOV.U32 R13, RZ, RZ, R10 ;  /* 0x000000ffff0d0224 */ /* 0x000fe200078e000a */
[----:B------:R-:W-:Y:S01]  /*23fe0*/  ISETP.GT.U32.AND P3, PT, R8, R19, PT ;  /* 0x000000130800720c */ /* 0x000fe20003f64070 */
[----:B------:R-:W-:Y:S01]  /*23ff0*/  @!P6 IMAD.MOV R18, RZ, RZ, -R18 ;  /* 0x000000ffff12e224 */ /* 0x000fe200078e0a12 */
[----:B------:R-:W-:Y:S01]  /*24000*/  PRMT R43, RZ, 0x7610, R43 ;  /* 0x00007610ff2b7816 */ /* 0x000fe2000000002b */
[----:B------:R-:W0:Y:S01]  /*24010*/  LDCU UR4, c[0x0][0x3b0] ;  /* 0x00007600ff0477ac */ /* 0x000e220008000800 */
[----:B--2---:R-:W-:-:S03]  /*24020*/  ISETP.GE.AND P1, PT, R3, RZ, PT ;  /* 0x000000ff0300720c */ /* 0x004fc60003f26270 */
[----:B------:R-:W-:Y:S01]  /*24030*/  @!P5 IMAD.IADD R20, R20, 0x1, -R8 ;  /* 0x000000011414d824 */ /* 0x000fe200078e0a08 */
[----:B------:R-:W-:-:S05]  /*24040*/  IADD3 R3, P6, PT, R17, R7, RZ ;  /* 0x0000000711037210 */ /* 0x000fca0007fde0ff */
[----:B------:R-:W-:Y:S01]  /*24050*/  @!P3 IMAD.IADD R19, R19, 0x1, -R8 ;  /* 0x000000011313b824 */ /* 0x000fe200078e0a08 */
[----:B------:R-:W-:Y:S01]  /*24060*/  SEL R18, R11, R18, !P4 ;  /* 0x000000120b127207 */ /* 0x000fe20006000000 */
[----:B------:R2:W4:Y:S01]  /*24070*/  @P0 LDG.E.U8 R43, desc[UR18][R12.64] ;  /* 0x000000120c2b0981 */ /* 0x000522000c1e1100 */
[----:B-1----:R-:W-:-:S03]  /*24080*/  LEA.HI.X.SX32 R10, R17, R6, 0x1, P6 ;  /* 0x00000006110a7211 */ /* 0x002fc600030f0eff */
[----:B------:R1:W-:Y:S04]  /*24090*/  STL [R1+0x990], R3 ;  /* 0x0009900301007387 */ /* 0x0003e80000100800 */
[----:B------:R0:W-:Y:S01]  /*240a0*/  STL [R1+0x98c], R10 ;  /* 0x00098c0a01007387 */ /* 0x0001e20000100800 */
[----:B---3--:R-:W-:-:S03]  /*240b0*/  ISETP.GE.AND P5, PT, R4, RZ, PT ;  /* 0x000000ff0400720c */ /* 0x008fc60003fa6270 */
[----:B------:R-:W3:Y:S01]  /*240c0*/  LDL R4, [R1+0xf18] ;  /* 0x000f180001047983 */ /* 0x000ee20000100800 */
[C---:B------:R-:W-:Y:S01]  /*240d0*/  ISETP.GT.U32.AND P3, PT, R8.reuse, R21, PT ;  /* 0x000000150800720c */ /* 0x040fe20003f64070 */
[----:B------:R-:W-:Y:S01]  /*240e0*/  @!P1 IMAD.MOV R19, RZ, RZ, -R19 ;  /* 0x000000ffff139224 */ /* 0x000fe200078e0a13 */
[----:B------:R-:W-:Y:S01]  /*240f0*/  ISETP.GT.U32.AND P6, PT, R8, R20, PT ;  /* 0x000000140800720c */ /* 0x000fe20003fc4070 */
[----:B------:R-:W-:Y:S01]  /*24100*/  IMAD R18, R18, UR5, RZ ;  /* 0x0000000512127c24 */ /* 0x000fe2000f8e02ff */
[----:B------:R-:W-:Y:S01]  /*24110*/  PRMT R42, RZ, 0x7610, R42 ;  /* 0x00007610ff2a7816 */ /* 0x000fe2000000002a */
[----:B--2---:R-:W-:Y:S01]  /*24120*/  @P0 IMAD.MOV.U32 R12, RZ, RZ, R3 ;  /* 0x000000ffff0c0224 */ /* 0x004fe200078e0003 */
[----:B------:R-:W-:Y:S01]  /*24130*/  SEL R19, R11, R19, !P4 ;  /* 0x000000130b137207 */ /* 0x000fe20006000000 */
[----:B------:R-:W-:-:S06]  /*24140*/  @P0 IMAD.MOV.U32 R13, RZ, RZ, R10 ;  /* 0x000000ffff0d0224 */ /* 0x000fcc00078e000a */
[--C-:B------:R-:W-:Y:S01]  /*24150*/  @!P3 IMAD.IADD R21, R21, 0x1, -R8.reuse ;  /* 0x000000011515b824 */ /* 0x100fe200078e0a08 */
[----:B------:R-:W-:Y:S01]  /*24160*/  ISETP.GT.U32.AND P3, PT, R8, R37, PT ;  /* 0x000000250800720c */ /* 0x000fe20003f64070 */
[----:B------:R-:W-:Y:S01]  /*24170*/  IMAD R19, R19, UR12, RZ ;  /* 0x0000000c13137c24 */ /* 0x000fe2000f8e02ff */
[----:B-1----:R-:W-:Y:S01]  /*24180*/  IADD3 R3, P1, PT, R18, R7, RZ ;  /* 0x0000000712037210 */ /* 0x002fe20007f3e0ff */
[----:B------:R1:W2:Y:S01]  /*24190*/  @P0 LDG.E.U8 R42, desc[UR18][R12.64] ;  /* 0x000000120c2a0981 */ /* 0x0002a2000c1e1100 */
[----:B------:R-:W-:Y:S01]  /*241a0*/  @!P6 IMAD.IADD R20, R20, 0x1, -R8 ;  /* 0x000000011414e824 */ /* 0x000fe200078e0a08 */
[----:B------:R-:W2:Y:S01]  /*241b0*/  LDCU UR5, c[0x0][0x3b0] ;  /* 0x00007600ff0577ac */ /* 0x000ea20008000800 */
[----:B0-----:R-:W-:Y:S01]  /*241c0*/  LEA.HI.X.SX32 R10, R18, R6, 0x1, P1 ;  /* 0x00000006120a7211 */ /* 0x001fe200008f0eff */
[----:B------:R0:W-:Y:S01]  /*241d0*/  STL [R1+0x998], R3 ;  /* 0x0009980301007387 */ /* 0x0001e20000100800 */
[----:B------:R-:W-:Y:S01]  /*241e0*/  ISETP.GT.U32.AND P1, PT, R8, R21, PT ;  /* 0x000000150800720c */ /* 0x000fe20003f24070 */
[----:B------:R-:W2:Y:S01]  /*241f0*/  LDCU UR12, c[0x0][0x3b0] ;  /* 0x00007600ff0c77ac */ /* 0x000ea20008000800 */
[----:B-1----:R-:W-:-:S03]  /*24200*/  @P0 IMAD.MOV.U32 R12, RZ, RZ, R3 ;  /* 0x000000ffff0c0224 */ /* 0x002fc600078e0003 */
[----:B------:R-:W-:Y:S01]  /*24210*/  @!P3 IMAD.IADD R37, R37, 0x1, -R8 ;  /* 0x000000012525b824 */ /* 0x000fe200078e0a08 */
[----:B0-----:R-:W-:Y:S01]  /*24220*/  IADD3 R3, P6, PT, R19, R7, RZ ;  /* 0x0000000713037210 */ /* 0x001fe20007fde0ff */
[----:B------:R0:W-:Y:S04]  /*24230*/  STL [R1+0x994], R10 ;  /* 0x0009940a01007387 */ /* 0x0001e80000100800 */
[----:B------:R1:W-:Y:S01]  /*24240*/  STL [R1+0x9a0], R3 ;  /* 0x0009a00301007387 */ /* 0x0003e20000100800 */
[----:B------:R-:W-:Y:S02]  /*24250*/  @P0 IMAD.MOV.U32 R13, RZ, RZ, R10 ;  /* 0x000000ffff0d0224 */ /* 0x000fe400078e000a */
[----:B------:R-:W-:Y:S01]  /*24260*/  @!P1 IMAD.IADD R21, R21, 0x1, -R8 ;  /* 0x0000000115159824 */ /* 0x000fe200078e0a08 */
[----:B0-----:R-:W-:-:S02]  /*24270*/  LEA.HI.X.SX32 R10, R19, R6, 0x1, P6 ;  /* 0x00000006130a7211 */ /* 0x001fc400030f0eff */
[----:B----4-:R-:W-:Y:S02]  /*24280*/  ISETP.GE.AND P3, PT, R5, RZ, PT ;  /* 0x000000ff0500720c */ /* 0x010fe40003f66270 */
[----:B------:R-:W4:Y:S04]  /*24290*/  LDL R5, [R1+0xf14] ;  /* 0x000f140001057983 */ /* 0x000f280000100800 */
[----:B------:R0:W-:Y:S04]  /*242a0*/  STL [R1+0x99c], R10 ;  /* 0x00099c0a01007387 */ /* 0x0001e80000100800 */
[----:B------:R-:W4:Y:S03]  /*242b0*/  LDL R85, [R1+0xf10] ;  /* 0x000f100001557983 */ /* 0x000f260000100800 */
[----:B------:R-:W-:Y:S01]  /*242c0*/  @!P3 IMAD.MOV R21, RZ, RZ, -R21 ;  /* 0x000000ffff15b224 */ /* 0x000fe200078e0a15 */
[----:B---3--:R-:W-:-:S02]  /*242d0*/  ISETP.GE.AND P3, PT, R4, RZ, PT ;  /* 0x000000ff0400720c */ /* 0x008fc40003f66270 */
[----:B------:R-:W3:Y:S01]  /*242e0*/  LDL R4, [R1+0xf0c] ;  /* 0x000f0c0001047983 */ /* 0x000ee20000100800 */
[C---:B------:R-:W-:Y:S01]  /*242f0*/  ISETP.GT.U32.AND P1, PT, R8.reuse, R39, PT ;  /* 0x000000270800720c */ /* 0x040fe20003f24070 */
[----:B------:R-:W-:Y:S01]  /*24300*/  @!P5 IMAD.MOV R20, RZ, RZ, -R20 ;  /* 0x000000ffff14d224 */ /* 0x000fe200078e0a14 */
[C---:B------:R-:W-:Y:S02]  /*24310*/  ISETP.GT.U32.AND P5, PT, R8.reuse, R37, PT ;  /* 0x000000250800720c */ /* 0x040fe40003fa4070 */
[----:B------:R-:W-:Y:S02]  /*24320*/  ISETP.GT.U32.AND P6, PT, R8, R38, PT ;  /* 0x000000260800720c */ /* 0x000fe40003fc4070 */
[----:B------:R-:W-:Y:S02]  /*24330*/  SEL R20, R11, R20, !P4 ;  /* 0x000000140b147207 */ /* 0x000fe40006000000 */
[----:B------:R-:W-:-:S05]  /*24340*/  PRMT R41, RZ, 0x7610, R41 ;  /* 0x00007610ff297816 */ /* 0x000fca0000000029 */
[--C-:B------:R-:W-:Y:S01]  /*24350*/  @!P1 IMAD.IADD R39, R39, 0x1, -R8.reuse ;  /* 0x0000000127279824 */ /* 0x100fe200078e0a08 */
[----:B------:R-:W-:Y:S01]  /*24360*/  ISETP.GT.U32.AND P1, PT, R8, R40, PT ;  /* 0x000000280800720c */ /* 0x000fe20003f24070 */
[----:B------:R-:W-:Y:S01]  /*24370*/  IMAD R20, R20, UR4, RZ ;  /* 0x0000000414147c24 */ /* 0x000fe2000f8e02ff */
[----:B------:R0:W3:Y:S01]  /*24380*/  @P0 LDG.E.U8 R41, desc[UR18][R12.64] ;  /* 0x000000120c290981 */ /* 0x0000e2000c1e1100 */
[--C-:B------:R-:W-:Y:S01]  /*24390*/  @!P5 IMAD.IADD R37, R37, 0x1, -R8.reuse ;  /* 0x000000012525d824 */ /* 0x100fe200078e0a08 */
[----:B------:R-:W-:Y:S01]  /*243a0*/  SEL R21, R11, R21, !P4 ;  /* 0x000000150b157207 */ /* 0x000fe20006000000 */
[----:B------:R-:W-:Y:S01]  /*243b0*/  @!P6 IMAD.IADD R38, R38, 0x1, -R8 ;  /* 0x000000012626e824 */ /* 0x000fe200078e0a08 */
[----:B------:R-:W-:Y:S01]  /*243c0*/  PRMT R36, RZ, 0x7610, R36 ;  /* 0x00007610ff247816 */ /* 0x000fe20000000024 */
[----:B------:R-:W3:Y:S01]  /*243d0*/  LDCU UR4, c[0x0][0x3b0] ;  /* 0x00007600ff0477ac */ /* 0x000ee20008000800 */
[----:B------:R-:W-:Y:S01]  /*243e0*/  ISETP.GT.U32.AND P6, PT, R8, R39, PT ;  /* 0x000000270800720c */ /* 0x000fe20003fc4070 */
[----:B0-----:R-:W-:Y:S01]  /*243f0*/  @P0 IMAD.MOV.U32 R12, RZ, RZ, R3 ;  /* 0x000000ffff0c0224 */ /* 0x001fe200078e0003 */
[----:B-1----:R-:W-:Y:S01]  /*24400*/  IADD3 R3, P5, PT, R20, R7, RZ ;  /* 0x0000000714037210 */ /* 0x002fe20007fbe0ff */
[----:B------:R-:W-:-:S02]  /*24410*/  @P0 IMAD.MOV.U32 R13, RZ, RZ, R10 ;  /* 0x000000ffff0d0224 */ /* 0x000fc400078e000a */
[----:B--2---:R-:W-:Y:S01]  /*24420*/  IMAD R21, R21, UR5, RZ ;  /* 0x0000000515157c24 */ /* 0x004fe2000f8e02ff */
[----:B------:R-:W-:Y:S01]  /*24430*/  LEA.HI.X.SX32 R10, R20, R6, 0x1, P5 ;  /* 0x00000006140a7211 */ /* 0x000fe200028f0eff */
[--C-:B------:R-:W-:Y:S01]  /*24440*/  @!P1 IMAD.IADD R40, R40, 0x1, -R8.reuse ;  /* 0x0000000128289824 */ /* 0x100fe200078e0a08 */
[----:B------:R-:W-:Y:S01]  /*24450*/  ISETP.GT.U32.AND P5, PT, R8, R38, PT ;  /* 0x000000260800720c */ /* 0x000fe20003fa4070 */
[----:B------:R0:W2:Y:S01]  /*24460*/  @P0 LDG.E.U8 R36, desc[UR18][R12.64] ;  /* 0x000000120c240981 */ /* 0x0000a2000c1e1100 */
[----:B------:R-:W-:Y:S01]  /*24470*/  @!P3 IMAD.MOV R37, RZ, RZ, -R37 ;  /* 0x000000ffff25b224 */ /* 0x000fe200078e0a25 */
[----:B------:R-:W-:Y:S02]  /*24480*/  PRMT R35, RZ, 0x7610, R35 ;  /* 0x00007610ff237816 */ /* 0x000fe40000000023 */
[----:B------:R-:W-:Y:S01]  /*24490*/  @!P6 IMAD.IADD R39, R39, 0x1, -R8 ;  /* 0x000000012727e824 */ /* 0x000fe200078e0a08 */
[----:B------:R1:W-:Y:S01]  /*244a0*/  STL [R1+0x9b8], R3 ;  /* 0x0009b80301007387 */ /* 0x0003e20000100800 */
[----:B------:R-:W3:Y:S01]  /*244b0*/  LDCU UR5, c[0x0][0x3b0] ;  /* 0x00007600ff0577ac */ /* 0x000ee20008000800 */
[----:B0-----:R-:W-:Y:S01]  /*244c0*/  @P0 IMAD.MOV.U32 R12, RZ, RZ, R3 ;  /* 0x000000ffff0c0224 */ /* 0x001fe200078e0003 */
[----:B-1----:R-:W-:-:S02]  /*244d0*/  IADD3 R3, P3, PT, R21, R7, RZ ;  /* 0x0000000715037210 */ /* 0x002fc40007f7e0ff */
[----:B------:R-:W-:Y:S01]  /*244e0*/  SEL R37, R11, R37, !P4 ;  /* 0x000000250b257207 */ /* 0x000fe20006000000 */
[----:B------:R-:W-:Y:S02]  /*244f0*/  @P0 IMAD.MOV.U32 R13, RZ, RZ, R10 ;  /* 0x000000ffff0d0224 */ /* 0x000fe400078e000a */
[----:B------:R-:W-:Y:S02]  /*24500*/  @!P5 IMAD.IADD R38, R38, 0x1, -R8 ;  /* 0x000000012626d824 */ /* 0x000fe400078e0a08 */
[----:B------:R-:W-:Y:S01]  /*24510*/  IMAD R37, R37, UR12, RZ ;  /* 0x0000000c25257c24 */ /* 0x000fe2000f8e02ff */
[----:B------:R-:W-:Y:S04]  /*24520*/  STL [R1+0x9b4], R10 ;  /* 0x0009b40a01007387 */ /* 0x000fe80000100800 */
[----:B------:R0:W2:Y:S01]  /*24530*/  @P0 LDG.E.U8 R35, desc[UR18][R12.64] ;  /* 0x000000120c230981 */ /* 0x0000a2000c1e1100 */
[----:B------:R-:W-:-:S03]  /*24540*/  PRMT R34, RZ, 0x7610, R34 ;  /* 0x00007610ff227816 */ /* 0x000fc60000000022 */
[----:B------:R1:W-:Y:S01]  /*24550*/  STL [R1+0x9c0], R3 ;  /* 0x0009c00301007387 */ /* 0x0003e20000100800 */
[----:B0-----:R-:W-:Y:S01]  /*24560*/  @P0 IMAD.MOV.U32 R12, RZ, RZ, R3 ;  /* 0x000000ffff0c0224 */ /* 0x001fe200078e0003 */
[----:B------:R-:W-:Y:S02]  /*24570*/  PRMT R33, RZ, 0x7610, R33 ;  /* 0x00007610ff217816 */ /* 0x000fe40000000021 */
[----:B------:R-:W-:Y:S02]  /*24580*/  PRMT R32, RZ, 0x7610, R32 ;  /* 0x00007610ff207816 */ /* 0x000fe40000000020 */
[----:B------:R-:W-:Y:S02]  /*24590*/  PRMT R31, RZ, 0x7610, R31 ;  /* 0x00007610ff1f7816 */ /* 0x000fe4000000001f */
[----:B------:R-:W-:Y:S02]  /*245a0*/  PRMT R30, RZ, 0x7610, R30 ;  /* 0x00007610ff1e7816 */ /* 0x000fe4000000001e */
[----:B------:R-:W-:-:S02]  /*245b0*/  PRMT R28, RZ, 0x7610, R28 ;  /* 0x00007610ff1c7816 */ /* 0x000fc4000000001c */
[----:B----4-:R-:W-:Y:S02]  /*245c0*/  ISETP.GE.AND P1, PT, R5, RZ, PT ;  /* 0x000000ff0500720c */ /* 0x010fe40003f26270 */
[----:B------:R-:W-:Y:S02]  /*245d0*/  LEA.HI.X.SX32 R5, R21, R6, 0x1, P3 ;  /* 0x0000000615057211 */ /* 0x000fe400018f0eff */
[----:B------:R-:W-:Y:S02]  /*245e0*/  ISETP.GT.U32.AND P3, PT, R8, R40, PT ;  /* 0x000000280800720c */ /* 0x000fe40003f64070 */
[----:B------:R-:W-:-:S07]  /*245f0*/  ISETP.GE.AND P6, PT, R85, RZ, PT ;  /* 0x000000ff5500720c */ /* 0x000fce0003fc6270 */
[----:B------:R-:W-:Y:S01]  /*24600*/  @!P1 IMAD.MOV R39, RZ, RZ, -R39 ;  /* 0x000000ffff279224 */ /* 0x000fe200078e0a27 */
[----:B-1----:R-:W-:Y:S01]  /*24610*/  IADD3 R3, P1, PT, R37, R7, RZ ;  /* 0x0000000725037210 */ /* 0x002fe20007f3e0ff */
[----:B------:R0:W-:Y:S01]  /*24620*/  STL [R1+0x9bc], R5 ;  /* 0x0009bc0501007387 */ /* 0x0001e20000100800 */
[----:B------:R-:W-:Y:S02]  /*24630*/  @P0 IMAD.MOV.U32 R13, RZ, RZ, R5 ;  /* 0x000000ffff0d0224 */ /* 0x000fe400078e0005 */
[----:B------:R-:W-:Y:S01]  /*24640*/  SEL R39, R11, R39, !P4 ;  /* 0x000000270b277207 */ /* 0x000fe20006000000 */
[----:B------:R-:W-:Y:S02]  /*24650*/  @!P3 IMAD.IADD R40, R40, 0x1, -R8 ;  /* 0x000000012828b824 */ /* 0x000fe400078e0a08 */
[----:B------:R-:W-:Y:S01]  /*24660*/  @!P6 IMAD.MOV R38, RZ, RZ, -R38 ;  /* 0x000000ffff26e224 */ /* 0x000fe200078e0a26 */
[----:B------:R1:W4:Y:S01]  /*24670*/  @P0 LDG.E.U8 R34, desc[UR18][R12.64] ;  /* 0x000000120c220981 */ /* 0x000322000c1e1100 */
[----:B------:R-:W-:Y:S01]  /*24680*/  IMAD R39, R39, UR13, RZ ;  /* 0x0000000d27277c24 */ /* 0x000fe2000f8e02ff */
[----:B0-----:R-:W-:-:S02]  /*24690*/  LEA.HI.X.SX32 R5, R37, R6, 0x1, P1 ;  /* 0x0000000625057211 */ /* 0x001fc400008f0eff */
[----:B---3--:R-:W-:Y:S01]  /*246a0*/  ISETP.GE.AND P5, PT, R4, RZ, PT ;  /* 0x000000ff0400720c */ /* 0x008fe20003fa6270 */
[----:B------:R-:W-:Y:S01]  /*246b0*/  VIADD R4, R0, 0xea ;  /* 0x000000ea00047836 */ /* 0x000fe20000000000 */
[----:B------:R0:W-:Y:S01]  /*246c0*/  STL [R1+0x9c8], R3 ;  /* 0x0009c80301007387 */ /* 0x0001e20000100800 */
[----:B-1----:R-:W-:Y:S02]  /*246d0*/  @P0 IMAD.MOV.U32 R12, RZ, RZ, R3 ;  /* 0x000000ffff0c0224 */ /* 0x002fe400078e0003 */
[----:B------:R-:W-:Y:S01]  /*246e0*/  @P0 IMAD.MOV.U32 R13, RZ, RZ, R5 ;  /* 0x000000ffff0d0224 */ /* 0x000fe200078e0005 */
[----:B------:R-:W-:Y:S02]  /*246f0*/  IABS R10, R4 ;  /* 0x00000004000a7213 */ /* 0x000fe40000000000 */
[----:B------:R-:W-:Y:S02]  /*24700*/  SEL R38, R11, R38, !P4 ;  /* 0x000000260b267207 */ /* 0x000fe40006000000 */
[----:B------:R1:W3:Y:S03]  /*24710*/  @P0 LDG.E.U8 R33, desc[UR18][R12.64] ;  /* 0x000000120c210981 */ /* 0x0002e6000c1e1100 */
[----:B------:R-:W-:Y:S01]  /*24720*/  @!P5 IMAD.MOV R40, RZ, RZ, -R40 ;  /* 0x000000ffff28d224 */ /* 0x000fe200078e0a28 */
[----:B0-----:R-:W-:Y:S01]  /*24730*/  IADD3 R3, P1, PT, R39, R7, RZ ;  /* 0x0000000727037210 */ /* 0x001fe20007f3e0ff */
[----:B------:R-:W-:Y:S01]  /*24740*/  IMAD R38, R38, UR4, RZ ;  /* 0x0000000426267c24 */ /* 0x000fe2000f8e02ff */
[----:B------:R-:W-:Y:S01]  /*24750*/  STL [R1+0xf04], R4 ;  /* 0x000f040401007387 */ /* 0x000fe20000100800 */
[----:B------:R-:W0:Y:S01]  /*24760*/  LDCU UR4, c[0x0][0x3b0] ;  /* 0x00007600ff0477ac */ /* 0x000e220008000800 */
[----:B------:R-:W-:Y:S01]  /*24770*/  SEL R40, R11, R40, !P4 ;  /* 0x000000280b287207 */ /* 0x000fe20006000000 */
[----:B-1----:R-:W-:Y:S01]  /*24780*/  IMAD.HI.U32 R12, R9, R10, RZ ;  /* 0x0000000a090c7227 */ /* 0x002fe200078e00ff */
[----:B------:R-:W-:Y:S01]  /*24790*/  LEA.HI.X.SX32 R37, R39, R6, 0x1, P1 ;  /* 0x0000000627257211 */ /* 0x000fe200008f0eff */
[----:B------:R1:W-:Y:S02]  /*247a0*/  STL [R1+0x9c4], R5 ;  /* 0x0009c40501007387 */ /* 0x0003e40000100800 */
[----:B------:R-:W-:Y:S01]  /*247b0*/  IMAD R40, R40, UR5, RZ ;  /* 0x0000000528287c24 */ /* 0x000fe2000f8e02ff */
[----:B------:R-:W-:Y:S01]  /*247c0*/  PRMT R29, RZ, 0x7610, R29 ;  /* 0x00007610ff1d7816 */ /* 0x000fe2000000001d */
[----:B------:R-:W-:-:S02]  /*247d0*/  IMAD.MOV R14, RZ, RZ, -R12 ;  /* 0x000000ffff0e7224 */ /* 0x000fc400078e0a0c */
[----:B------:R-:W-:Y:S01]  /*247e0*/  @P0 IMAD.MOV.U32 R13, RZ, RZ, R37 ;  /* 0x000000ffff0d0224 */ /* 0x000fe200078e0025 */
[----:B------:R0:W-:Y:S01]  /*247f0*/  STL [R1+0x9d0], R3 ;  /* 0x0009d00301007387 */ /* 0x0001e20000100800 */
[----:B------:R-:W-:Y:S01]  /*24800*/  @P0 IMAD.MOV.U32 R12, RZ, RZ, R3 ;  /* 0x000000ffff0c0224 */ /* 0x000fe200078e0003 */
[----:B------:R-:W-:Y:S02]  /*24810*/  PRMT R26, RZ, 0x7610, R26 ;  /* 0x00007610ff1a7816 */ /* 0x000fe4000000001a */
[----:B-1----:R-:W-:Y:S01]  /*24820*/  IADD3 R5, P3, PT, R38, R7, RZ ;  /* 0x0000000726057210 */ /* 0x002fe20007f7e0ff */
[----:B------:R-:W-:Y:S01]  /*24830*/  IMAD R10, R8, R14, R10 ;  /* 0x0000000e080a7224 */ /* 0x000fe200078e020a */
[----:B------:R1:W2:Y:S01]  /*24840*/  @P0 LDG.E.U8 R32, desc[UR18][R12.64] ;  /* 0x000000120c200981 */ /* 0x0002a2000c1e1100 */
[----:B------:R-:W-:Y:S02]  /*24850*/  PRMT R27, RZ, 0x7610, R27 ;  /* 0x00007610ff1b7816 */ /* 0x000fe4000000001b */
[----:B------:R-:W-:-:S02]  /*24860*/  PRMT R24, RZ, 0x7610, R24 ;  /* 0x00007610ff187816 */ /* 0x000fc40000000018 */
[----:B------:R-:W-:Y:S02]  /*24870*/  PRMT R25, RZ, 0x7610, R25 ;  /* 0x00007610ff197816 */ /* 0x000fe40000000019 */
[----:B------:R-:W-:Y:S02]  /*24880*/  PRMT R49, RZ, 0x7610, R49 ;  /* 0x00007610ff317816 */ /* 0x000fe40000000031 */
[----:B------:R-:W-:Y:S02]  /*24890*/  PRMT R20, RZ, 0x7610, R20 ;  /* 0x00007610ff147816 */ /* 0x000fe40000000014 */
[----:B------:R-:W-:Y:S02]  /*248a0*/  PRMT R21, RZ, 0x7610, R21 ;  /* 0x00007610ff157816 */ /* 0x000fe40000000015 */
[----:B------:R-:W-:Y:S01]  /*248b0*/  PRMT R18, RZ, 0x7610, R18 ;  /* 0x00007610ff127816 */ /* 0x000fe20000000012 */
[----:B------:R-:W-:Y:S01]  /*248c0*/  VIADD R39, R0, 0xfe ;  /* 0x000000fe00277836 */ /* 0x000fe20000000000 */
[----:B0-----:R-:W-:Y:S01]  /*248d0*/  IADD3 R3, P1, PT, R40, R7, RZ ;  /* 0x0000000728037210 */ /* 0x001fe20007f3e0ff */
[----:B------:R0:W-:Y:S01]  /*248e0*/  STL [R1+0x9d8], R5 ;  /* 0x0009d80501007387 */ /* 0x0001e20000100800 */
[-C--:B------:R-:W-:Y:S01]  /*248f0*/  LEA.HI.X.SX32 R15, R38, R6.reuse, 0x1, P3 ;  /* 0x00000006260f7211 */ /* 0x080fe200018f0eff */
[----:B-1----:R-:W-:Y:S01]  /*24900*/  @P0 IMAD.MOV.U32 R12, RZ, RZ, R5 ;  /* 0x000000ffff0c0224 */ /* 0x002fe200078e0005 */
[----:B------:R-:W-:Y:S01]  /*24910*/  PRMT R19, RZ, 0x7610, R19 ;  /* 0x00007610ff137816 */ /* 0x000fe20000000013 */
[----:B------:R-:W2:Y:S01]  /*24920*/  @P0 LDG.E.U8 R49, desc[UR18][R22.64] ;  /* 0x0000001216310981 */ /* 0x000ea2000c1e1100 */
[----:B------:R-:W-:Y:S01]  /*24930*/  PRMT R17, RZ, 0x7610, R17 ;  /* 0x00007610ff117816 */ /* 0x000fe20000000011 */
[----:B------:R-:W-:Y:S01]  /*24940*/  @P0 IMAD.MOV.U32 R13, RZ, RZ, R15 ;  /* 0x000000ffff0d0224 */ /* 0x000fe200078e000f */
[----:B------:R-:W-:Y:S01]  /*24950*/  PRMT R16, RZ, 0x7610, R16 ;  /* 0x00007610ff107816 */ /* 0x000fe20000000010 */
[----:B------:R-:W1:Y:S01]  /*24960*/  LDCU UR5, c[0x0][0x3b0] ;  /* 0x00007600ff0577ac */ /* 0x000e620008000800 */
[----:B0-----:R-:W-:Y:S01]  /*24970*/  LEA.HI.X.SX32 R5, R40, R6, 0x1, P1 ;  /* 0x0000000628057211 */ /* 0x001fe200008f0eff */
[----:B------:R-:W-:Y:S01]  /*24980*/  STL [R1+0x9cc], R37 ;  /* 0x0009cc2501007387 */ /* 0x000fe20000100800 */
[----:B------:R-:W-:-:S03]  /*24990*/  ISETP.GT.U32.AND P1, PT, R8, R10, PT ;  /* 0x0000000a0800720c */ /* 0x000fc60003f24070 */
[----:B------:R-:W-:Y:S04]  /*249a0*/  STL [R1+0x9d4], R15 ;  /* 0x0009d40f01007387 */ /* 0x000fe80000100800 */
[----:B------:R0:W2:Y:S04]  /*249b0*/  @P0 LDG.E.U8 R31, desc[UR18][R12.64] ;  /* 0x000000120c1f0981 */ /* 0x0000a8000c1e1100 */
[----:B------:R1:W-:Y:S02]  /*249c0*/  STL [R1+0x9e0], R3 ;  /* 0x0009e00301007387 */ /* 0x0003e40000100800 */
[----:B------:R-:W-:-:S02]  /*249d0*/  @!P1 IMAD.IADD R10, R10, 0x1, -R8 ;  /* 0x000000010a0a9824 */ /* 0x000fc400078e0a08 */
[----:B0-----:R-:W-:Y:S02]  /*249e0*/  @P0 IMAD.MOV.U32 R12, RZ, RZ, R3 ;  /* 0x000000ffff0c0224 */ /* 0x001fe400078e0003 */
[----:B------:R-:W-:Y:S02]  /*249f0*/  @P0 IMAD.MOV.U32 R13, RZ, RZ, R5 ;  /* 0x000000ffff0d0224 */ /* 0x000fe400078e0005 */
[----:B-1----:R-:W-:-:S03]  /*24a00*/  VIADD R3, R0, 0xeb ;  /* 0x000000eb00037836 */ /* 0x002fc60000000000 */
[----:B------:R0:W2:Y:S01]  /*24a10*/  @P0 LDG.E.U8 R30, desc[UR18][R12.64] ;  /* 0x000000120c1e0981 */ /* 0x0000a2000c1e1100 */
[----:B------:R-:W-:Y:S02]  /*24a20*/  ISETP.GT.U32.AND P1, PT, R8, R10, PT ;  /* 0x0000000a0800720c */ /* 0x000fe40003f24070 */
[----:B------:R-:W-:Y:S02]  /*24a30*/  ISETP.GE.AND P3, PT, R4, RZ, PT ;  /* 0x000000ff0400720c */ /* 0x000fe40003f66270 */
[----:B0-----:R-:W-:-:S05]  /*24a40*/  IABS R12, R3 ;  /* 0x00000003000c7213 */ /* 0x001fca0000000000 */
[----:B------:R-:W-:-:S04]  /*24a50*/  IMAD.HI.U32 R13, R9, R12, RZ ;  /* 0x0000000c090d7227 */ /* 0x000fc800078e00ff */
[----:B------:R-:W-:-:S04]  /*24a60*/  IMAD.MOV R13, RZ, RZ, -R13 ;  /* 0x000000ffff0d7224 */ /* 0x000fc800078e0a0d */
[----:B------:R-:W-:Y:S02]  /*24a70*/  IMAD R12, R8, R13, R12 ;  /* 0x0000000d080c7224 */ /* 0x000fe400078e020c */
[----:B------:R-:W-:-:S03]  /*24a80*/  @!P1 IMAD.IADD R10, R10, 0x1, -R8 ;  /* 0x000000010a0a9824 */ /* 0x000fc600078e0a08 */
[----:B------:R-:W-:Y:S01]  /*24a90*/  ISETP.GT.U32.AND P1, PT, R8, R12, PT ;  /* 0x0000000c0800720c */ /* 0x000fe20003f24070 */
[----:B------:R-:W-:-:S05]  /*24aa0*/  @!P3 IMAD.MOV R10, RZ, RZ, -R10 ;  /* 0x000000ffff0ab224 */ /* 0x000fca00078e0a0a */
[----:B------:R-:W-:-:S05]  /*24ab0*/  SEL R10, R11, R10, !P4 ;  /* 0x0000000a0b0a7207 */ /* 0x000fca0006000000 */
[----:B------:R-:W-:Y:S01]  /*24ac0*/  IMAD R10, R10, UR4, RZ ;  /* 0x000000040a0a7c24 */ /* 0x000fe2000f8e02ff */
[----:B------:R0:W-:Y:S01]  /*24ad0*/  STL [R1+0x9dc], R5 ;  /* 0x0009dc0501007387 */ /* 0x0001e20000100800 */
[----:B------:R-:W-:Y:S01]  /*24ae0*/  @!P1 IMAD.IADD R12, R12, 0x1, -R8 ;  /* 0x000000010c0c9824 */ /* 0x000fe200078e0a08 */
[----:B------:R-:W1:Y:S02]  /*24af0*/  LDCU UR4, c[0x0][0x3b0] ;  /* 0x00007600ff0477ac */ /* 0x000e640008000800 */
[----:B------:R-:W-:Y:S02]  /*24b00*/  IADD3 R4, P3, PT, R10, R7, RZ ;  /* 0x000000070a047210 */ /* 0x000fe40007f7e0ff */
[----:B------:R-:W-:Y:S02]  /*24b10*/  ISETP.GT.U32.AND P1, PT, R8, R12, PT ;  /* 0x0000000c0800720c */ /* 0x000fe40003f24070 */
[----:B0-----:R-:W-:Y:S02]  /*24b20*/  LEA.HI.X.SX32 R5, R10, R6, 0x1, P3 ;  /* 0x000000060a057211 */ /* 0x001fe400018f0eff */
[----:B------:R-:W-:Y:S01]  /*24b30*/  ISETP.GE.AND P3, PT, R3, RZ, PT ;  /* 0x000000ff0300720c */ /* 0x000fe20003f66270 */
[----:B------:R-:W-:Y:S01]  /*24b40*/  STL [R1+0xf00], R3 ;  /* 0x000f000301007387 */ /* 0x000fe20000100800 */
[----:B------:R-:W-:-:S03]  /*24b50*/  @P0 IMAD.MOV.U32 R14, RZ, RZ, R4 ;  /* 0x000000ffff0e0224 */ /* 0x000fc600078e0004 */
[----:B------:R0:W-:Y:S04]  /*24b60*/  STL [R1+0x9f8], R4 ;  /* 0x0009f80401007387 */ /* 0x0001e80000100800 */
[----:B------:R-:W-:Y:S02]  /*24b70*/  @!P1 IMAD.IADD R12, R12, 0x1, -R8 ;  /* 0x000000010c0c9824 */ /* 0x000fe400078e0a08 */
[----:B0-----:R-:W-:Y:S02]  /*24b80*/  VIADD R4, R0, 0xec ;  /* 0x000000ec00047836 */ /* 0x001fe40000000000 */
[----:B------:R-:W-:-:S03]  /*24b90*/  @!P3 IMAD.MOV R12, RZ, RZ, -R12 ;  /* 0x000000ffff0cb224 */ /* 0x000fc600078e0a0c */
[----:B------:R-:W-:Y:S02]  /*24ba0*/  IABS R10, R4 ;  /* 0x00000004000a7213 */ /* 0x000fe40000000000 */
[----:B------:R-:W-:-:S03]  /*24bb0*/  SEL R13, R11, R12, !P4 ;  /* 0x0000000c0b0d7207 */ /* 0x000fc60006000000 */
[----:B------:R-:W-:-:S04]  /*24bc0*/  IMAD.HI.U32 R12, R9, R10, RZ ;  /* 0x0000000a090c7227 */ /* 0x000fc800078e00ff */
[----:B-1----:R-:W-:Y:S01]  /*24bd0*/  IMAD R13, R13, UR4, RZ ;  /* 0x000000040d0d7c24 */ /* 0x002fe2000f8e02ff */
[----:B------:R0:W-:Y:S01]  /*24be0*/  STL [R1+0x9f4], R5 ;  /* 0x0009f40501007387 */ /* 0x0001e20000100800 */
[----:B------:R-:W-:Y:S02]  /*24bf0*/  IMAD.MOV R12, RZ, RZ, -R12 ;  /* 0x000000ffff0c7224 */ /* 0x000fe400078e0a0c */
[----:B------:R-:W-:Y:S01]  /*24c00*/  @P0 IMAD.MOV.U32 R15, RZ, RZ, R5 ;  /* 0x000000ffff0f0224 */ /* 0x000fe200078e0005 */
[C---:B------:R-:W-:Y:S01]  /*24c10*/  IADD3 R3, P1, PT, R13.reuse, R7, RZ ;  /* 0x000000070d037210 */ /* 0x040fe20007f3e0ff */
[----:B------:R-:W-:Y:S01]  /*24c20*/  IMAD R10, R8, R12, R10 ;  /* 0x0000000c080a7224 */ /* 0x000fe200078e020a */
[----:B------:R-:W-:Y:S01]  /*24c30*/  STL [R1+0xefc], R4 ;  /* 0x000efc0401007387 */ /* 0x000fe20000100800 */
[----:B------:R-:W-:Y:S01]  /*24c40*/  ISETP.GE.AND P3, PT, R4, RZ, PT ;  /* 0x000000ff0400720c */ /* 0x000fe20003f66270 */
[----:B------:R-:W1:Y:S01]  /*24c50*/  LDCU UR4, c[0x0][0x3b0] ;  /* 0x00007600ff0477ac */ /* 0x000e620008000800 */
[----:B0-----:R-:W-:Y:S01]  /*24c60*/  LEA.HI.X.SX32 R5, R13, R6, 0x1, P1 ;  /* 0x000000060d057211 */ /* 0x001fe200008f0eff */
[----:B------:R-:W2:Y:S01]  /*24c70*/  @P0 LDG.E.U8 R29, desc[UR18][R14.64] ;  /* 0x000000120e1d0981 */ /* 0x000ea2000c1e1100 */
[----:B------:R-:W-:Y:S01]  /*24c80*/  ISETP.GT.U32.AND P1, PT, R8, R10, PT ;  /* 0x0000000a0800720c */ /* 0x000fe20003f24070 */
[----:B------:R-:W-:-:S02]  /*24c90*/  @P0 IMAD.MOV.U32 R12, RZ, RZ, R3 ;  /* 0x000000ffff0c0224 */ /* 0x000fc400078e0003 */
[----:B------:R0:W-:Y:S01]  /*24ca0*/  STL [R1+0xa00], R3 ;  /* 0x000a000301007387 */ /* 0x0001e20000100800 */
[----:B------:R-:W-:-:S05]  /*24cb0*/  @P0 IMAD.MOV.U32 R13, RZ, RZ, R5 ;  /* 0x000000ffff0d0224 */ /* 0x000fca00078e0005 */
[----:B------:R1:W2:Y:S01]  /*24cc0*/  @P0 LDG.E.U8 R28, desc[UR18][R12.64] ;  /* 0x000000120c1c0981 */ /* 0x0002a2000c1e1100 */
[----:B0-----:R-:W-:-:S03]  /*24cd0*/  VIADD R3, R0, 0xed ;  /* 0x000000ed00037836 */ /* 0x001fc60000000000 */
[----:B------:R-:W-:Y:S02]  /*24ce0*/  @!P1 IMAD.IADD R10, R10, 0x1, -R8 ;  /* 0x000000010a0a9824 */ /* 0x000fe400078e0a08 */
[----:B-1----:R-:W-:-:S03]  /*24cf0*/  IABS R12, R3 ;  /* 0x00000003000c7213 */ /* 0x002fc60000000000 */
[----:B------:R-:W-:Y:S02]  /*24d00*/  ISETP.GT.U32.AND P1, PT, R8, R10, PT ;  /* 0x0000000a0800720c */ /* 0x000fe40003f24070 */
[----:B------:R-:W-:-:S04]  /*24d10*/  IMAD.HI.U32 R13, R9, R12, RZ ;  /* 0x0000000c090d7227 */ /* 0x000fc800078e00ff */
[----:B------:R-:W-:-:S04]  /*24d20*/  IMAD.MOV R13, RZ, RZ, -R13 ;  /* 0x000000ffff0d7224 */ /* 0x000fc800078e0a0d */
[----:B------:R-:W-:-:S03]  /*24d30*/  IMAD R12, R8, R13, R12 ;  /* 0x0000000d080c7224 */ /* 0x000fc600078e020c */
[----:B------:R-:W-:Y:S02]  /*24d40*/  @!P1 IMAD.IADD R10, R10, 0x1, -R8 ;  /* 0x000000010a0a9824 */ /* 0x000fe400078e0a08 */
[----:B------:R-:W-:Y:S02]  /*24d50*/  ISETP.GT.U32.AND P1, PT, R8, R12, PT ;  /* 0x0000000c0800720c */ /* 0x000fe40003f24070 */
        /* <DEDUP_REMOVED lines=112> */
[C---:B------:R-:W-:Y:S01]  /*25460*/  IMAD R10, R8.reuse, R12, R10 ;  /* 0x0000000c080a7224 */ /* 0x040fe200078e020a */
[----:B------:R-:W-:Y:S01]  /*25470*/  PRMT R22, RZ, 0x7610, R22 ;  /* 0x00007610ff167816 */ /* 0x000fe20000000016 */
[----:B------:R-:W1:Y:S01]  /*25480*/  LDCU UR4, c[0x0][0x3b0] ;  /* 0x00007600ff0477ac */ /* 0x000e620008000800 */
[----:B0-----:R-:W-:Y:S02]  /*25490*/  LEA.HI.X.SX32 R5, R13, R6, 0x1, P1 ;  /* 0x000000060d057211 */ /* 0x001fe400008f0eff */
[----:B------:R-:W-:Y:S01]  /*254a0*/  ISETP.GT.U32.AND P1, PT, R8, R10, PT ;  /* 0x0000000a0800720c */ /* 0x000fe20003f24070 */
[----:B------:R-:W-:Y:S01]  /*254b0*/  STL [R1+0xee4], R4 ;  /* 0x000ee40401007387 */ /* 0x000fe20000100800 */
[----:B------:R-:W-:-:S02]  /*254c0*/  @P0 IMAD.MOV.U32 R12, RZ, RZ, R3 ;  /* 0x000000ffff0c0224 */ /* 0x000fc400078e0003 */
[----:B------:R-:W-:Y:S01]  /*254d0*/  @P0 IMAD.MOV.U32 R13, RZ, RZ, R5 ;  /* 0x000000ffff0d0224 */ /* 0x000fe200078e0005 */
[----:B------:R0:W-:Y:S04]  /*254e0*/  STL [R1+0xa40], R3 ;  /* 0x000a400301007387 */ /* 0x0001e80000100800 */
[----:B------:R1:W2:Y:S01]  /*254f0*/  @P0 LDG.E.U8 R22, desc[UR18][R12.64] ;  /* 0x000000120c160981 */ /* 0x0002a2000c1e1100 */
[----:B0-----:R-:W-:-:S03]  /*25500*/  VIADD R3, R0, 0xf6 ;  /* 0x000000f600037836 */ /* 0x001fc60000000000 */
[----:B------:R-:W-:Y:S02]  /*25510*/  @!P1 IMAD.IADD R10, R10, 0x1, -R8 ;  /* 0x000000010a0a9824 */ /* 0x000fe400078e0a08 */
[----:B-1----:R-:W-:-:S03]  /*25520*/  IABS R12, R3 ;  /* 0x00000003000c7213 */ /* 0x002fc60000000000 */
[----:B------:R-:W-:Y:S02]  /*25530*/  ISETP.GT.U32.AND P1, PT, R8, R10, PT ;  /* 0x0000000a0800720c */ /* 0x000fe40003f24070 */
[----:B------:R-:W-:Y:S01]  /*25540*/  IMAD.HI.U32 R13, R9, R12, RZ ;  /* 0x0000000c090d7227 */ /* 0x000fe200078e00ff */
[----:B------:R-:W-:-:S03]  /*25550*/  ISETP.GE.AND P3, PT, R4, RZ, PT ;  /* 0x000000ff0400720c */ /* 0x000fc60003f66270 */
        /* <DEDUP_REMOVED lines=9> */
[----:B------:R-:W-:Y:S01]  /*255f0*/  PRMT R23, RZ, 0x7610, R23 ;  /* 0x00007610ff177816 */ /* 0x000fe20000000017 */
[----:B------:R-:W1:Y:S01]  /*25600*/  LDCU UR4, c[0x0][0x3b0] ;  /* 0x00007600ff0477ac */ /* 0x000e620008000800 */
[----:B------:R-:W-:Y:S02]  /*25610*/  IADD3 R4, P3, PT, R10, R7, RZ ;  /* 0x000000070a047210 */ /* 0x000fe40007f7e0ff */
[----:B------:R-:W-:Y:S01]  /*25620*/  ISETP.GT.U32.AND P1, PT, R8, R12, PT ;  /* 0x0000000c0800720c */ /* 0x000fe20003f24070 */
[----:B------:R-:W-:Y:S01]  /*25630*/  STL [R1+0xee0], R3 ;  /* 0x000ee00301007387 */ /* 0x000fe20000100800 */
[----:B0-----:R-:W-:-:S03]  /*25640*/  LEA.HI.X.SX32 R5, R10, R6, 0x1, P3 ;  /* 0x000000060a057211 */ /* 0x001fc600018f0eff */
[----:B------:R0:W2:Y:S01]  /*25650*/  @P0 LDG.E.U8 R23, desc[UR18][R14.64] ;  /* 0x000000120e170981 */ /* 0x0000a2000c1e1100 */
[----:B------:R-:W-:-:S03]  /*25660*/  ISETP.GE.AND P3, PT, R3, RZ, PT ;  /* 0x000000ff0300720c */ /* 0x000fc60003f66270 */
[----:B------:R1:W-:Y:S04]  /*25670*/  STL [R1+0xa48], R4 ;  /* 0x000a480401007387 */ /* 0x0003e80000100800 */
[----:B------:R-:W-:Y:S02]  /*25680*/  @!P1 IMAD.IADD R12, R12, 0x1, -R8 ;  /* 0x000000010c0c9824 */ /* 0x000fe400078e0a08 */
[----:B0-----:R-:W-:Y:S02]  /*25690*/  @P0 IMAD.MOV.U32 R14, RZ, RZ, R4 ;  /* 0x000000ffff0e0224 */ /* 0x001fe400078e0004 */
[----:B-1----:R-:W-:Y:S02]  /*256a0*/  VIADD R4, R0, 0xfa ;  /* 0x000000fa00047836 */ /* 0x002fe40000000000 */
[----:B------:R-:W-:-:S03]  /*256b0*/  @!P3 IMAD.MOV R12, RZ, RZ, -R12 ;  /* 0x000000ffff0cb224 */ /* 0x000fc600078e0a0c */
[----:B------:R-:W-:Y:S02]  /*256c0*/  IABS R10, R4 ;  /* 0x00000004000a7213 */ /* 0x000fe40000000000 */
[----:B------:R-:W-:-:S03]  /*256d0*/  SEL R13, R11, R12, !P4 ;  /* 0x0000000c0b0d7207 */ /* 0x000fc60006000000 */
[----:B------:R-:W-:-:S04]  /*256e0*/  IMAD.HI.U32 R12, R9, R10, RZ ;  /* 0x0000000a090c7227 */ /* 0x000fc800078e00ff */
[----:B------:R-:W-:Y:S01]  /*256f0*/  IMAD R13, R13, UR4, RZ ;  /* 0x000000040d0d7c24 */ /* 0x000fe2000f8e02ff */
        /* <DEDUP_REMOVED lines=28> */
[--C-:B------:R-:W-:Y:S01]  /*258c0*/  @!P1 IMAD.IADD R12, R12, 0x1, -R8.reuse ;  /* 0x000000010c0c9824 */ /* 0x100fe200078e0a08 */
[----:B------:R-:W1:Y:S02]  /*258d0*/  LDCU UR4, c[0x0][0x3b0] ;  /* 0x00007600ff0477ac */ /* 0x000e640008000800 */
[----:B------:R-:W-:Y:S02]  /*258e0*/  IADD3 R4, P3, PT, R10, R7, RZ ;  /* 0x000000070a047210 */ /* 0x000fe40007f7e0ff */
[----:B------:R-:W-:Y:S02]  /*258f0*/  ISETP.GT.U32.AND P1, PT, R8, R12, PT ;  /* 0x0000000c0800720c */ /* 0x000fe40003f24070 */
[----:B0-----:R-:W-:Y:S02]  /*25900*/  LEA.HI.X.SX32 R5, R10, R6, 0x1, P3 ;  /* 0x000000060a057211 */ /* 0x001fe400018f0eff */
[----:B------:R-:W-:Y:S01]  /*25910*/  ISETP.GE.AND P3, PT, R3, RZ, PT ;  /* 0x000000ff0300720c */ /* 0x000fe20003f66270 */
[----:B------:R0:W-:Y:S08]  /*25920*/  STL [R1+0xed8], R3 ;  /* 0x000ed80301007387 */ /* 0x0001f00000100800 */
[----:B------:R-:W-:-:S02]  /*25930*/  @!P1 IMAD.IADD R12, R12, 0x1, -R8 ;  /* 0x000000010c0c9824 */ /* 0x000fc400078e0a08 */
        /* <DEDUP_REMOVED lines=8> */
[----:B------:R-:W-:Y:S02]  /*259c0*/  @P0 IMAD.MOV.U32 R14, RZ, RZ, R4 ;  /* 0x000000ffff0e0224 */ /* 0x000fe400078e0004 */
[----:B------:R-:W-:Y:S01]  /*259d0*/  @P0 IMAD.MOV.U32 R15, RZ, RZ, R5 ;  /* 0x000000ffff0f0224 */ /* 0x000fe200078e0005 */
[----:B------:R-:W-:Y:S01]  /*259e0*/  ISETP.GE.AND P3, PT, R3, RZ, PT ;  /* 0x000000ff0300720c */ /* 0x000fe20003f66270 */
[----:B------:R-:W-:Y:S01]  /*259f0*/  IMAD R10, R8, R12, R10 ;  /* 0x0000000c080a7224 */ /* 0x000fe200078e020a */
[----:B------:R-:W1:Y:S01]  /*25a00*/  LDCU UR4, c[0x0][0x3b0] ;  /* 0x00007600ff0477ac */ /* 0x000e620008000800 */
[C---:B0-----:R-:W-:Y:S01]  /*25a10*/  IADD3 R4, P1, PT, R13.reuse, R7, RZ ;  /* 0x000000070d047210 */ /* 0x041fe20007f3e0ff */
[----:B------:R0:W-:Y:S04]  /*25a20*/  STL [R1+0xa64], R5 ;  /* 0x000a640501007387 */ /* 0x0001e80000100800 */
[----:B------:R-:W2:Y:S01]  /*25a30*/  @P0 LDG.E.U8 R19, desc[UR18][R14.64] ;  /* 0x000000120e130981 */ /* 0x000ea2000c1e1100 */
[----:B0-----:R-:W-:-:S02]  /*25a40*/  LEA.HI.X.SX32 R5, R13, R6, 0x1, P1 ;  /* 0x000000060d057211 */ /* 0x001fc400008f0eff */
[----:B------:R-:W-:Y:S01]  /*25a50*/  ISETP.GT.U32.AND P1, PT, R8, R10, PT ;  /* 0x0000000a0800720c */ /* 0x000fe20003f24070 */
[----:B------:R-:W-:Y:S01]  /*25a60*/  STL [R1+0xed4], R3 ;  /* 0x000ed40301007387 */ /* 0x000fe20000100800 */
[----:B------:R-:W-:Y:S02]  /*25a70*/  @P0 IMAD.MOV.U32 R12, RZ, RZ, R4 ;  /* 0x000000ffff0c0224 */ /* 0x000fe400078e0004 */
[----:B------:R-:W-:Y:S01]  /*25a80*/  @P0 IMAD.MOV.U32 R13, RZ, RZ, R5 ;  /* 0x000000ffff0d0224 */ /* 0x000fe200078e0005 */
[----:B------:R0:W-:Y:S04]  /*25a90*/  STL [R1+0xa70], R4 ;  /* 0x000a700401007387 */ /* 0x0001e80000100800 */
        /* <DEDUP_REMOVED lines=10> */
[----:B------:R-:W-:Y:S01]  /*25b40*/  @!P3 IMAD.MOV R10, RZ, RZ, -R10 ;  /* 0x000000ffff0ab224 */ /* 0x000fe200078e0a0a */
[----:B------:R-:W-:-:S10]  /*25b50*/  ISETP.GE.AND P3, PT, R4, RZ, PT ;  /* 0x000000ff0400720c */ /* 0x000fd40003f66270 */
[----:B------:R-:W-:Y:S01]  /*25b60*/  @!P1 IMAD.IADD R12, R12, 0x1, -R8 ;  /* 0x000000010c0c9824 */ /* 0x000fe200078e0a08 */
[----:B------:R-:W-:-:S04]  /*25b70*/  SEL R10, R11, R10, !P4 ;  /* 0x0000000a0b0a7207 */ /* 0x000fc80006000000 */
[----:B------:R-:W-:Y:S01]  /*25b80*/  ISETP.GT.U32.AND P1, PT, R8, R12, PT ;  /* 0x0000000c0800720c */ /* 0x000fe20003f24070 */
[----:B------:R-:W-:Y:S01]  /*25b90*/  IMAD R10, R10, UR4, RZ ;  /* 0x000000040a0a7c24 */ /* 0x000fe2000f8e02ff */
[----:B------:R-:W0:Y:S01]  /*25ba0*/  LDCU UR4, c[0x0][0x3b0] ;  /* 0x00007600ff0477ac */ /* 0x000e220008000800 */
[----:B------:R-:W-:Y:S03]  /*25bb0*/  STL [R1+0xa6c], R5 ;  /* 0x000a6c0501007387 */ /* 0x000fe60000100800 */
[----:B------:R-:W-:-:S07]  /*25bc0*/  IADD3 R3, P5, PT, R10, R7, RZ ;  /* 0x000000070a037210 */ /* 0x000fce0007fbe0ff */
[----:B------:R-:W-:Y:S01]  /*25bd0*/  @!P1 IMAD.IADD R12, R12, 0x1, -R8 ;  /* 0x000000010c0c9824 */ /* 0x000fe200078e0a08 */
[----:B------:R1:W-:Y:S03]  /*25be0*/  STL [R1+0xed0], R4 ;  /* 0x000ed00401007387 */ /* 0x0003e60000100800 */
[----:B------:R-:W-:-:S05]  /*25bf0*/  @!P3 IMAD.MOV R12, RZ, RZ, -R12 ;  /* 0x000000ffff0cb224 */ /* 0x000fca00078e0a0c */
[----:B------:R-:W-:Y:S02]  /*25c00*/  SEL R12, R11, R12, !P4 ;  /* 0x0000000c0b0c7207 */ /* 0x000fe40006000000 */
[----:B-1----:R-:W-:Y:S02]  /*25c10*/  LEA.HI.X.SX32 R4, R10, R6, 0x1, P5 ;  /* 0x000000060a047211 */ /* 0x002fe400028f0eff */
[----:B------:R-:W-:Y:S01]  /*25c20*/  IABS R10, R39 ;  /* 0x00000027000a7213 */ /* 0x000fe20000000000 */
[----:B------:R-:W-:Y:S02]  /*25c30*/  @P0 IMAD.MOV.U32 R14, RZ, RZ, R3 ;  /* 0x000000ffff0e0224 */ /* 0x000fe400078e0003 */
[----:B------:R-:W-:Y:S02]  /*25c40*/  @P0 IMAD.MOV.U32 R15, RZ, RZ, R4 ;  /* 0x000000ffff0f0224 */ /* 0x000fe400078e0004 */
[----:B0-----:R-:W-:Y:S01]  /*25c50*/  IMAD R13, R12, UR4, RZ ;  /* 0x000000040c0d7c24 */ /* 0x001fe2000f8e02ff */
[----:B------:R0:W-:Y:S01]  /*25c60*/  STL [R1+0xa78], R3 ;  /* 0x000a780301007387 */ /* 0x0001e20000100800 */
[----:B------:R-:W-:-:S04]  /*25c70*/  IMAD.HI.U32 R12, R9, R10, RZ ;  /* 0x0000000a090c7227 */ /* 0x000fc800078e00ff */
[C---:B------:R-:W-:Y:S01]  /*25c80*/  VIADD R38, R0.reuse, 0x7 ;  /* 0x0000000700267836 */ /* 0x040fe20000000000 */
[----:B------:R1:W2:Y:S01]  /*25c90*/  @P0 LDG.E.U8 R17, desc[UR18][R14.64] ;  /* 0x000000120e110981 */ /* 0x0002a2000c1e1100 */
[----:B------:R-:W-:Y:S01]  /*25ca0*/  VIADD R5, R0, 0xef ;  /* 0x000000ef00057836 */ /* 0x000fe20000000000 */
[----:B------:R-:W-:Y:S01]  /*25cb0*/  ISETP.GE.AND P3, PT, R39, RZ, PT ;  /* 0x000000ff2700720c */ /* 0x000fe20003f66270 */
[----:B------:R-:W3:Y:S01]  /*25cc0*/  LDCU UR4, c[0x0][0x3b0] ;  /* 0x00007600ff0477ac */ /* 0x000ee20008000800 */
[C---:B0-----:R-:W-:Y:S01]  /*25cd0*/  IADD3 R3, P1, PT, R13.reuse, R7, RZ ;  /* 0x000000070d037210 */ /* 0x041fe20007f3e0ff */
[----:B-1----:R-:W-:Y:S01]  /*25ce0*/  IMAD.MOV R14, RZ, RZ, -R12 ;  /* 0x000000ffff0e7224 */ /* 0x002fe200078e0a0c */
[----:B------:R0:W-:Y:S03]  /*25cf0*/  STL [R1+0xa74], R4 ;  /* 0x000a740401007387 */ /* 0x0001e60000100800 */
[----:B------:R-:W-:Y:S01]  /*25d00*/  IMAD R10, R8, R14, R10 ;  /* 0x0000000e080a7224 */ /* 0x000fe200078e020a */
[----:B0-----:R-:W-:-:S04]  /*25d10*/  LEA.HI.X.SX32 R4, R13, R6, 0x1, P1 ;  /* 0x000000060d047211 */ /* 0x001fc800008f0eff */
[----:B------:R-:W-:Y:S01]  /*25d20*/  ISETP.GT.U32.AND P1, PT, R8, R10, PT ;  /* 0x0000000a0800720c */ /* 0x000fe20003f24070 */
[----:B------:R-:W-:Y:S02]  /*25d30*/  @P0 IMAD.MOV.U32 R12, RZ, RZ, R3 ;  /* 0x000000ffff0c0224 */ /* 0x000fe400078e0003 */
[----:B------:R-:W-:-:S05]  /*25d40*/  @P0 IMAD.MOV.U32 R13, RZ, RZ, R4 ;  /* 0x000000ffff0d0224 */ /* 0x000fca00078e0004 */
[----:B------:R0:W2:Y:S05]  /*25d50*/  @P0 LDG.E.U8 R16, desc[UR18][R12.64] ;  /* 0x000000120c100981 */ /* 0x0000aa000c1e1100 */
[----:B------:R-:W-:Y:S01]  /*25d60*/  @!P1 IMAD.IADD R10, R10, 0x1, -R8 ;  /* 0x000000010a0a9824 */ /* 0x000fe200078e0a08 */
[----:B0-----:R-:W-:-:S04]  /*25d70*/  IABS R12, R38 ;  /* 0x00000026000c7213 */ /* 0x001fc80000000000 */
[C---:B------:R-:W-:Y:S01]  /*25d80*/  ISETP.GT.U32.AND P1, PT, R8.reuse, R10, PT ;  /* 0x0000000a0800720c */ /* 0x040fe20003f24070 */
[----:B------:R-:W-:Y:S01]  /*25d90*/  IMAD.HI.U32 R37, R9, R12, RZ ;  /* 0x0000000c09257227 */ /* 0x000fe200078e00ff */
[----:B------:R-:W-:Y:S03]  /*25da0*/  STL [R1+0xecc], R39 ;  /* 0x000ecc2701007387 */ /* 0x000fe60000100800 */
[----:B------:R-:W-:Y:S01]  /*25db0*/  IMAD.MOV R37, RZ, RZ, -R37 ;  /* 0x000000ffff257224 */ /* 0x000fe200078e0a25 */
[----:B------:R-:W-:Y:S03]  /*25dc0*/  STL [R1+0xa80], R3 ;  /* 0x000a800301007387 */ /* 0x000fe60000100800 */
[----:B------:R-:W-:Y:S01]  /*25dd0*/  IMAD R12, R8, R37, R12 ;  /* 0x00000025080c7224 */ /* 0x000fe200078e020c */
[----:B------:R0:W-:Y:S03]  /*25de0*/  STL [R1+0xa7c], R4 ;  /* 0x000a7c0401007387 */ /* 0x0001e60000100800 */
[----:B------:R-:W-:Y:S01]  /*25df0*/  @!P1 IMAD.IADD R10, R10, 0x1, -R8 ;  /* 0x000000010a0a9824 */ /* 0x000fe200078e0a08 */
[----:B------:R-:W-:Y:S01]  /*25e00*/  ISETP.GT.U32.AND P1, PT, R8, R12, PT ;  /* 0x0000000c0800720c */ /* 0x000fe20003f24070 */
[----:B0-----:R-:W-:-:S05]  /*25e10*/  VIADD R4, R0, 0xff ;  /* 0x000000ff00047836 */ /* 0x001fca0000000000 */
[----:B------:R-:W-:-:S05]  /*25e20*/  IABS R13, R4 ;  /* 0x00000004000d7213 */ /* 0x000fca0000000000 */
[----:B------:R-:W-:Y:S01]  /*25e30*/  IMAD.HI.U32 R15, R9, R13, RZ ;  /* 0x0000000d090f7227 */ /* 0x000fe200078e00ff */
[----:B------:R-:W-:-:S03]  /*25e40*/  IABS R14, R5 ;  /* 0x00000005000e7213 */ /* 0x000fc60000000000 */
[----:B------:R-:W-:Y:S02]  /*25e50*/  IMAD.MOV R15, RZ, RZ, -R15 ;  /* 0x000000ffff0f7224 */ /* 0x000fe400078e0a0f */
[----:B------:R-:W-:Y:S02]  /*25e60*/  @!P1 IMAD.IADD R12, R12, 0x1, -R8 ;  /* 0x000000010c0c9824 */ /* 0x000fe400078e0a08 */
[----:B------:R-:W-:Y:S02]  /*25e70*/  IMAD R13, R8, R15, R13 ;  /* 0x0000000f080d7224 */ /* 0x000fe400078e020d */
[----:B------:R-:W-:-:S04]  /*25e80*/  IMAD.HI.U32 R15, R9, R14, RZ ;  /* 0x0000000e090f7227 */ /* 0x000fc800078e00ff */
[----:B------:R-:W-:Y:S01]  /*25e90*/  @!P3 IMAD.MOV R10, RZ, RZ, -R10 ;  /* 0x000000ffff0ab224 */ /* 0x000fe200078e0a0a */
[----:B------:R-:W-:Y:S01]  /*25ea0*/  ISETP.GT.U32.AND P3, PT, R8, R12, PT ;  /* 0x0000000c0800720c */ /* 0x000fe20003f64070 */
[----:B------:R-:W-:Y:S02]  /*25eb0*/  IMAD.MOV R15, RZ, RZ, -R15 ;  /* 0x000000ffff0f7224 */ /* 0x000fe400078e0a0f */
[----:B------:R-:W-:Y:S01]  /*25ec0*/  VIADD R3, R0, 0xf7 ;  /* 0x000000f700037836 */ /* 0x000fe20000000000 */
[----:B------:R-:W-:Y:S01]  /*25ed0*/  ISETP.GE.AND P1, PT, R38, RZ, PT ;  /* 0x000000ff2600720c */ /* 0x000fe20003f26270 */
[----:B------:R-:W-:-:S03]  /*25ee0*/  IMAD R14, R8, R15, R14 ;  /* 0x0000000f080e7224 */ /* 0x000fc600078e020e */
[----:B------:R-:W-:Y:S02]  /*25ef0*/  IABS R15, R3 ;  /* 0x00000003000f7213 */ /* 0x000fe40000000000 */
[----:B------:R-:W-:-:S03]  /*25f00*/  SEL R10, R11, R10, !P4 ;  /* 0x0000000a0b0a7207 */ /* 0x000fc60006000000 */
[----:B------:R-:W-:-:S04]  /*25f10*/  IMAD.HI.U32 R9, R9, R15, RZ ;  /* 0x0000000f09097227 */ /* 0x000fc800078e00ff */
[----:B---3--:R-:W-:Y:S01]  /*25f20*/  IMAD R10, R10, UR4, RZ ;  /* 0x000000040a0a7c24 */ /* 0x008fe2000f8e02ff */
[----:B------:R-:W-:Y:S01]  /*25f30*/  ISETP.GT.U32.AND P6, PT, R8, R13, PT ;  /* 0x0000000d0800720c */ /* 0x000fe20003fc4070 */
[----:B------:R-:W-:Y:S01]  /*25f40*/  @!P3 IMAD.IADD R12, R12, 0x1, -R8 ;  /* 0x000000010c0cb824 */ /* 0x000fe200078e0a08 */
[----:B------:R-:W-:Y:S01]  /*25f50*/  ISETP.GT.U32.AND P3, PT, R8, R14, PT ;  /* 0x0000000e0800720c */ /* 0x000fe20003f64070 */
[----:B------:R-:W-:Y:S01]  /*25f60*/  IMAD.MOV R9, RZ, RZ, -R9 ;  /* 0x000000ffff097224 */ /* 0x000fe200078e0a09 */
[----:B------:R-:W-:Y:S01]  /*25f70*/  IADD3 R37, P5, PT, R10, R7, RZ ;  /* 0x000000070a257210 */ /* 0x000fe20007fbe0ff */
[----:B------:R-:W-:Y:S01]  /*25f80*/  @!P1 IMAD.MOV R12, RZ, RZ, -R12 ;  /* 0x000000ffff0c9224 */ /* 0x000fe200078e0a0c */
[----:B------:R-:W-:Y:S01]  /*25f90*/  STL [R1+0xdd8], R4 ;  /* 0x000dd80401007387 */ /* 0x000fe20000100800 */
[----:B------:R-:W-:Y:S01]  /*25fa0*/  IMAD R9, R8, R9, R15 ;  /* 0x0000000908097224 */ /* 0x000fe200078e020f */
[----:B------:R-:W0:Y:S02]  /*25fb0*/  LDCU UR4, c[0x0][0x3b0] ;  /* 0x00007600ff0477ac */ /* 0x000e240008000800 */
[----:B------:R1:W-:Y:S01]  /*25fc0*/  STL [R1+0xe10], R38 ;  /* 0x000e102601007387 */ /* 0x0003e20000100800 */
[----:B------:R-:W-:-:S03]  /*25fd0*/  SEL R12, R11, R12, !P4 ;  /* 0x0000000c0b0c7207 */ /* 0x000fc60006000000 */
[----:B------:R-:W-:Y:S01]  /*25fe0*/  STL [R1+0xec8], R5 ;  /* 0x000ec80501007387 */ /* 0x000fe20000100800 */
[----:B-1----:R-:W-:Y:S02]  /*25ff0*/  LEA.HI.X.SX32 R38, R10, R6, 0x1, P5 ;  /* 0x000000060a267211 */ /* 0x002fe400028f0eff */
[----:B------:R-:W-:Y:S01]  /*26000*/  ISETP.GT.U32.AND P5, PT, R8, R9, PT ;  /* 0x000000090800720c */ /* 0x000fe20003fa4070 */
[----:B------:R-:W-:Y:S01]  /*26010*/  IMAD R12, R12, UR11, RZ ;  /* 0x0000000b0c0c7c24 */ /* 0x000fe2000f8e02ff */
[----:B------:R-:W-:Y:S01]  /*26020*/  STL [R1+0xec4], R3 ;  /* 0x000ec40301007387 */ /* 0x000fe20000100800 */
[----:B------:R-:W-:Y:S02]  /*26030*/  @!P3 IMAD.IADD R14, R14, 0x1, -R8 ;  /* 0x000000010e0eb824 */ /* 0x000fe400078e0a08 */
[----:B------:R-:W-:Y:S01]  /*26040*/  @P0 IMAD.MOV.U32 R39, RZ, RZ, R38 ;  /* 0x000000ffff270224 */ /* 0x000fe200078e0026 */
[----:B------:R-:W-:Y:S01]  /*26050*/  STL [R1+0x328], R37 ;  /* 0x0003282501007387 */ /* 0x000fe20000100800 */
[----:B------:R-:W-:-:S03]  /*26060*/  @!P6 IMAD.IADD R13, R13, 0x1, -R8 ;  /* 0x000000010d0de824 */ /* 0x000fc600078e0a08 */
[----:B------:R1:W-:Y:S01]  /*26070*/  STL [R1+0x324], R38 ;  /* 0x0003242601007387 */ /* 0x0003e20000100800 */
[C---:B------:R-:W-:Y:S02]  /*26080*/  ISETP.GT.U32.AND P6, PT, R8.reuse, R14, PT ;  /* 0x0000000e0800720c */ /* 0x040fe40003fc4070 */
[----:B------:R-:W-:Y:S01]  /*26090*/  ISETP.GT.U32.AND P3, PT, R8, R13, PT ;  /* 0x0000000d0800720c */ /* 0x000fe20003f64070 */
[----:B------:R-:W-:Y:S02]  /*260a0*/  @!P5 IMAD.IADD R9, R9, 0x1, -R8 ;  /* 0x000000010909d824 */ /* 0x000fe400078e0a08 */
[----:B-1----:R-:W-:Y:S01]  /*260b0*/  @P0 IMAD.MOV.U32 R38, RZ, RZ, R37 ;  /* 0x000000ffff260224 */ /* 0x002fe200078e0025 */
[----:B------:R-:W-:-:S04]  /*260c0*/  IADD3 R37, P1, PT, R12, R7, RZ ;  /* 0x000000070c257210 */ /* 0x000fc80007f3e0ff */
[----:B------:R-:W-:Y:S02]  /*260d0*/  LEA.HI.X.SX32 R40, R12, R6, 0x1, P1 ;  /* 0x000000060c287211 */ /* 0x000fe400008f0eff */
[----:B------:R-:W-:Y:S02]  /*260e0*/  ISETP.GE.AND P1, PT, R5, RZ, PT ;  /* 0x000000ff0500720c */ /* 0x000fe40003f26270 */
[----:B------:R-:W-:Y:S01]  /*260f0*/  ISETP.GT.U32.AND P5, PT, R8, R9, PT ;  /* 0x000000090800720c */ /* 0x000fe20003fa4070 */
[--C-:B------:R-:W-:Y:S02]  /*26100*/  @!P6 IMAD.IADD R14, R14, 0x1, -R8.reuse ;  /* 0x000000010e0ee824 */ /* 0x100fe400078e0a08 */
[----:B------:R-:W-:Y:S01]  /*26110*/  @!P3 IMAD.IADD R13, R13, 0x1, -R8 ;  /* 0x000000010d0db824 */ /* 0x000fe200078e0a08 */
[----:B------:R-:W-:Y:S02]  /*26120*/  ISETP.GE.AND P3, PT, R3, RZ, PT ;  /* 0x000000ff0300720c */ /* 0x000fe40003f66270 */
[----:B------:R-:W-:-:S05]  /*26130*/  PRMT R15, RZ, 0x7610, R15 ;  /* 0x00007610ff0f7816 */ /* 0x000fca000000000f */
[----:B------:R-:W-:Y:S01]  /*26140*/  @!P1 IMAD.MOV R14, RZ, RZ, -R14 ;  /* 0x000000ffff0e9224 */ /* 0x000fe200078e0a0e */
[----:B------:R1:W3:Y:S01]  /*26150*/  @P0 LDG.E.U8 R15, desc[UR18][R38.64] ;  /* 0x00000012260f0981 */ /* 0x0002e2000c1e1100 */
[----:B------:R-:W-:Y:S01]  /*26160*/  @!P5 IMAD.IADD R9, R9, 0x1, -R8 ;  /* 0x000000010909d824 */ /* 0x000fe200078e0a08 */
[----:B------:R-:W-:Y:S02]  /*26170*/  ISETP.GE.AND P5, PT, R4, RZ, PT ;  /* 0x000000ff0400720c */ /* 0x000fe40003fa6270 */
[----:B------:R-:W-:Y:S02]  /*26180*/  SEL R14, R11, R14, !P4 ;  /* 0x0000000e0b0e7207 */ /* 0x000fe40006000000 */
[----:B------:R-:W-:Y:S01]  /*26190*/  PRMT R10, RZ, 0x7610, R10 ;  /* 0x00007610ff0a7816 */ /* 0x000fe2000000000a */
[----:B------:R-:W-:Y:S02]  /*261a0*/  @!P3 IMAD.MOV R9, RZ, RZ, -R9 ;  /* 0x000000ffff09b224 */ /* 0x000fe400078e0a09 */
[----:B0-----:R-:W-:Y:S01]  /*261b0*/  IMAD R14, R14, UR4, RZ ;  /* 0x000000040e0e7c24 */ /* 0x001fe2000f8e02ff */
[----:B------:R0:W-:Y:S01]  /*261c0*/  STL [R1+0x2c0], R37 ;  /* 0x0002c02501007387 */ /* 0x0001e20000100800 */
[----:B-1----:R-:W-:Y:S01]  /*261d0*/  @P0 IMAD.MOV.U32 R38, RZ, RZ, R37 ;  /* 0x000000ffff260224 */ /* 0x002fe200078e0025 */
[----:B------:R-:W1:Y:S01]  /*261e0*/  LDCU UR4, c[0x0][0x3b0] ;  /* 0x00007600ff0477ac */ /* 0x000e620008000800 */
[----:B------:R-:W-:Y:S01]  /*261f0*/  @P0 IMAD.MOV.U32 R39, RZ, RZ, R40 ;  /* 0x000000ffff270224 */ /* 0x000fe200078e0028 */
[----:B------:R0:W-:Y:S01]  /*26200*/  STL [R1+0x2bc], R40 ;  /* 0x0002bc2801007387 */ /* 0x0001e20000100800 */
[----:B------:R-:W-:-:S03]  /*26210*/  IADD3 R4, P1, PT, R14, R7, RZ ;  /* 0x000000070e047210 */ /* 0x000fc60007f3e0ff */
[----:B------:R-:W2:Y:S01]  /*26220*/  LDL.LU R5, [R1+0xe38] ;  /* 0x000e380001057983 */ /* 0x000ea20000300800 */
[----:B------:R-:W-:Y:S01]  /*26230*/  SEL R9, R11, R9, !P4 ;  /* 0x000000090b097207 */ /* 0x000fe20006000000 */
[----:B------:R-:W-:Y:S02]  /*26240*/  @!P5 IMAD.MOV R13, RZ, RZ, -R13 ;  /* 0x000000ffff0dd224 */ /* 0x000fe400078e0a0d */
[----:B------:R-:W3:Y:S01]  /*26250*/  @P0 LDG.E.U8 R10, desc[UR18][R38.64] ;  /* 0x00000012260a0981 */ /* 0x000ee2000c1e1100 */
[----:B------:R-:W-:-:S03]  /*26260*/  LEA.HI.X.SX32 R12, R14, R6, 0x1, P1 ;  /* 0x000000060e0c7211 */ /* 0x000fc600008f0eff */
[----:B------:R-:W3:Y:S01]  /*26270*/  LDL.LU R3, [R1+0xe20] ;  /* 0x000e200001037983 */ /* 0x000ee20000300800 */
[----:B------:R-:W-:-:S03]  /*26280*/  IMAD R8, R9, UR5, RZ ;  /* 0x0000000509087c24 */ /* 0x000fc6000f8e02ff */
[----:B------:R-:W4:Y:S04]  /*26290*/  LDL.LU R38, [R1+0x78] ;  /* 0x0000780001267983 */ /* 0x000f280000300800 */
[----:B------:R-:W4:Y:S04]  /*262a0*/  LDL.LU R39, [R1+0x60] ;  /* 0x0000600001277983 */ /* 0x000f280000300800 */
[----:B0-----:R-:W4:Y:S01]  /*262b0*/  LDL.LU R37, [R1+0x48] ;  /* 0x0000480001257983 */ /* 0x001f220000300800 */
[----:B------:R-:W-:-:S03]  /*262c0*/  SEL R11, R11, R13, !P4 ;  /* 0x0000000d0b0b7207 */ /* 0x000fc60006000000 */
[----:B------:R-:W4:Y:S01]  /*262d0*/  LDL.LU R40, [R1+0x30] ;  /* 0x0000300001287983 */ /* 0x000f220000300800 */
[----:B------:R-:W-:-:S03]  /*262e0*/  PRMT R9, RZ, 0x7610, R9 ;  /* 0x00007610ff097816 */ /* 0x000fc60000000009 */
[----:B------:R-:W4:Y:S01]  /*262f0*/  LDL.LU R85, [R1+0x18] ;  /* 0x0000180001557983 */ /* 0x000f220000300800 */
[----:B------:R-:W-:-:S03]  /*26300*/  @P0 IMAD.MOV.U32 R13, RZ, RZ, R12 ;  /* 0x000000ffff0d0224 */ /* 0x000fc600078e000c */
[----:B------:R-:W4:Y:S04]  /*26310*/  LDL.LU R14, [R1+0xb0] ;  /* 0x0000b000010e7983 */ /* 0x000f280000300800 */
[----:B------:R-:W-:Y:S04]  /*26320*/  STL [R1+0x314], R4 ;  /* 0x0003140401007387 */ /* 0x000fe80000100800 */
[----:B------:R0:W-:Y:S01]  /*26330*/  STL [R1+0x308], R12 ;  /* 0x0003080c01007387 */ /* 0x0001e20000100800 */
[----:B-1----:R-:W-:Y:S02]  /*26340*/  IMAD R11, R11, UR4, RZ ;  /* 0x000000040b0b7c24 */ /* 0x002fe4000f8e02ff */
[----:B0-----:R-:W-:Y:S01]  /*26350*/  @P0 IMAD.MOV.U32 R12, RZ, RZ, R4 ;  /* 0x000000ffff0c0224 */ /* 0x001fe200078e0004 */
[----:B------:R-:W-:-:S04]  /*26360*/  IADD3 R4, P1, PT, R8, R7, RZ ;  /* 0x0000000708047210 */ /* 0x000fc80007f3e0ff */
[----:B------:R0:W4:Y:S04]  /*26370*/  @P0 LDG.E.U8 R9, desc[UR18][R12.64] ;  /* 0x000000120c090981 */ /* 0x000128000c1e1100 */
[----:B------:R-:W-:Y:S01]  /*26380*/  STL [R1+0x31c], R4 ;  /* 0x00031c0401007387 */ /* 0x000fe20000100800 */
[----:B0-----:R-:W-:Y:S01]  /*26390*/  LEA.HI.X.SX32 R13, R8, R6, 0x1, P1 ;  /* 0x00000006080d7211 */ /* 0x001fe200008f0eff */
[----:B------:R-:W-:Y:S01]  /*263a0*/  @P0 IMAD.MOV.U32 R12, RZ, RZ, R4 ;  /* 0x000000ffff0c0224 */ /* 0x000fe200078e0004 */
[----:B------:R-:W-:-:S03]  /*263b0*/  PRMT R8, RZ, 0x7610, R8 ;  /* 0x00007610ff087816 */ /* 0x000fc60000000008 */
[----:B------:R0:W-:Y:S04]  /*263c0*/  STL [R1+0x318], R13 ;  /* 0x0003180d01007387 */ /* 0x0001e80000100800 */
[----:B------:R0:W4:Y:S02]  /*263d0*/  @P0 LDG.E.U8 R8, desc[UR18][R12.64] ;  /* 0x000000120c080981 */ /* 0x000124000c1e1100 */
[C---:B0-----:R-:W-:Y:S02]  /*263e0*/  IADD3 R13, P1, PT, R11.reuse, R7, RZ ;  /* 0x000000070b0d7210 */ /* 0x041fe40007f3e0ff */
[----:B------:R-:W4:Y:S02]  /*263f0*/  LDL.LU R7, [R1+0x138] ;  /* 0x0001380001077983 */ /* 0x000f240000300800 */
[----:B------:R-:W-:-:S02]  /*26400*/  LEA.HI.X.SX32 R12, R11, R6, 0x1, P1 ;  /* 0x000000060b0c7211 */ /* 0x000fc400008f0eff */
[----:B------:R-:W4:Y:S04]  /*26410*/  LDL.LU R11, [R1+0xdd0] ;  /* 0x000dd000010b7983 */ /* 0x000f280000300800 */
[----:B------:R0:W-:Y:S04]  /*26420*/  STL [R1+0x310], R13 ;  /* 0x0003100d01007387 */ /* 0x0001e80000100800 */
[----:B------:R1:W-:Y:S01]  /*26430*/  STL [R1+0x30c], R12 ;  /* 0x00030c0c01007387 */ /* 0x0003e20000100800 */
[----:B0-----:R-:W-:-:S04]  /*26440*/  @P0 LOP3.LUT R13, R13, R12, RZ, 0x3c, !PT ;  /* 0x0000000c0d0d0212 */ /* 0x001fc800078e3cff */
[C---:B-1----:R-:W-:Y:S02]  /*26450*/  @P0 LOP3.LUT R12, R13.reuse, R12, RZ, 0x3c, !PT ;  /* 0x0000000c0d0c0212 */ /* 0x042fe400078e3cff */
[----:B------:R-:W-:Y:S02]  /*26460*/  PRMT R6, RZ, 0x7610, R6 ;  /* 0x00007610ff067816 */ /* 0x000fe40000000006 */
[----:B------:R-:W-:-:S05]  /*26470*/  @P0 LOP3.LUT R13, R13, R12, RZ, 0x3c, !PT ;  /* 0x0000000c0d0d0212 */ /* 0x000fca00078e3cff */
[----:B------:R-:W4:Y:S04]  /*26480*/  @P0 LDG.E.U8 R6, desc[UR18][R12.64] ;  /* 0x000000120c060981 */ /* 0x000f28000c1e1100 */
[----:B------:R-:W4:Y:S04]  /*26490*/  LDL.LU R12, [R1+0xe04] ;  /* 0x000e0400010c7983 */ /* 0x000f280000300800 */
[----:B------:R-:W4:Y:S01]  /*264a0*/  LDL.LU R13, [R1+0xdec] ;  /* 0x000dec00010d7983 */ /* 0x000f220000300800 */
[----:B------:R-:W0:Y:S02]  /*264b0*/  S2R R4, SR_TID.X ;  /* 0x0000000000047919 */ /* 0x000e240000002100 */
[----:B0-----:R-:W-:-:S04]  /*264c0*/  LOP3.LUT R4, R4, 0x7f, RZ, 0xc0, !PT ;  /* 0x0000007f04047812 */ /* 0x001fc800078ec0ff */
[----:B------:R-:W-:-:S05]  /*264d0*/  LOP3.LUT R4, R4, 0x20, RZ, 0x3c, !PT ;  /* 0x0000002004047812 */ /* 0x000fca00078e3cff */
[----:B--2---:R0:W-:Y:S04]  /*264e0*/  STS.U8 [R4+UR9+0x1d00], R5 ;  /* 0x001d000504007988 */ /* 0x0041e80008000009 */
[----:B---3--:R1:W-:Y:S04]  /*264f0*/  STS.U8 [R4+UR9+0x2100], R3 ;  /* 0x0021000304007988 */ /* 0x0083e80008000009 */
[----:B0-----:R-:W2:Y:S04]  /*26500*/  LDL.LU R5, [R1+0x12e8] ;  /* 0x0012e80001057983 */ /* 0x001ea80000300800 */
[----:B-1----:R-:W3:Y:S04]  /*26510*/  LDL.LU R3, [R1+0x12e4] ;  /* 0x0012e40001037983 */ /* 0x002ee80000300800 */
[----:B----4-:R-:W-:Y:S04]  /*26520*/  STS.U8 [R4+UR9+0x2500], R12 ;  /* 0x0025000c04007988 */ /* 0x010fe80008000009 */
        /* <DEDUP_REMOVED lines=10> */
[----:B0-----:R-:W4:Y:S04]  /*265d0*/  LDL.LU R2, [R1+0x12e0] ;  /* 0x0012e00001027983 */ /* 0x001f280000300800 */
        /* <DEDUP_REMOVED lines=11> */
[----:B------:R1:W-:Y:S04]  /*26690*/  STS.U8 [R4+UR9+0x5500], R81 ;  /* 0x0055005104007988 */ /* 0x0003e80008000009 */
        /* <DEDUP_REMOVED lines=16> */
[----:B------:R0:W-:Y:S02]  /*267a0*/  STS.U8 [R4+UR9+0x7500], R29 ;  /* 0x0075001d04007988 */ /* 0x0001e40008000009 */
[----:B0-----:R-:W0:Y:S02]  /*267b0*/  S2R R29, SR_TID.X ;  /* 0x00000000001d7919 */ /* 0x001e240000002100 */
[----:B------:R-:W3:Y:S01]  /*267c0*/  LDL.LU R4, [R1+0x12dc] ;  /* 0x0012dc0001047983 */ /* 0x000ee20000300800 */
[----:B0-----:R-:W-:-:S04]  /*267d0*/  LOP3.LUT R29, R29, 0x7f, RZ, 0xc0, !PT ;  /* 0x0000007f1d1d7812 */ /* 0x001fc800078ec0ff */
[----:B------:R-:W-:-:S05]  /*267e0*/  LOP3.LUT R29, R29, 0x20, RZ, 0x3c, !PT ;  /* 0x000000201d1d7812 */ /* 0x000fca00078e3cff */
[----:B------:R0:W-:Y:S02]  /*267f0*/  STS.U8 [R29+UR9+0x7900], R24 ;  /* 0x007900181d007988 */ /* 0x0001e40008000009 */
[----:B0-----:R-:W0:Y:S02]  /*26800*/  S2R R24, SR_TID.X ;  /* 0x0000000000187919 */ /* 0x001e240000002100 */
[----:B------:R-:W-:Y:S01]  /*26810*/  STS.U8 [R29+UR9+0x7d00], R19 ;  /* 0x007d00131d007988 */ /* 0x000fe20008000009 */
[----:B0-----:R-:W-:-:S04]  /*26820*/  LOP3.LUT R24, R24, 0x7f, RZ, 0xc0, !PT ;  /* 0x0000007f18187812 */ /* 0x001fc800078ec0ff */
[----:B------:R-:W-:-:S05]  /*26830*/  LOP3.LUT R24, R24, 0x30, RZ, 0x3c, !PT ;  /* 0x0000003018187812 */ /* 0x000fca00078e3cff */
[----:B--2---:R-:W-:Y:S04]  /*26840*/  STS.U8 [R24+UR9+0x180], R35 ;  /* 0x0001802318007988 */ /* 0x004fe80008000009 */
[----:B------:R0:W-:Y:S04]  /*26850*/  STS.U8 [R24+UR9+0x580], R45 ;  /* 0x0005802d18007988 */ /* 0x0001e80008000009 */
[----:B------:R1:W-:Y:S04]  /*26860*/  STS.U8 [R24+UR9+0x980], R51 ;  /* 0x0009803318007988 */ /* 0x0003e80008000009 */
[----:B------:R2:W-:Y:S04]  /*26870*/  STS.U8 [R24+UR9+0xd80], R57 ;  /* 0x000d803918007988 */ /* 0x0005e80008000009 */
[----:B0-----:R-:W3:Y:S04]  /*26880*/  LDL.LU R45, [R1+0xebc] ;  /* 0x000ebc00012d7983 */ /* 0x001ee80000300800 */
[----:B-1----:R-:W4:Y:S04]  /*26890*/  LDL.LU R51, [R1+0xeac] ;  /* 0x000eac0001337983 */ /* 0x002f280000300800 */
[----:B------:R0:W-:Y:S04]  /*268a0*/  STS.U8 [R24+UR9+0x1180], R63 ;  /* 0x0011803f18007988 */ /* 0x0001e80008000009 */
[----:B--2---:R-:W2:Y:S04]  /*268b0*/  LDL.LU R57, [R1+0xe98] ;  /* 0x000e980001397983 */ /* 0x004ea80000300800 */
[----:B------:R1:W-:Y:S04]  /*268c0*/  STS.U8 [R24+UR9+0x1580], R69 ;  /* 0x0015804518007988 */ /* 0x0003e80008000009 */
[----:B0-----:R-:W2:Y:S04]  /*268d0*/  LDL.LU R63, [R1+0xe84] ;  /* 0x000e8400013f7983 */ /* 0x001ea80000300800 */
[----:B------:R0:W-:Y:S04]  /*268e0*/  STS.U8 [R24+UR9+0x1980], R75 ;  /* 0x0019804b18007988 */ /* 0x0001e80008000009 */
[----:B-1----:R-:W2:Y:S04]  /*268f0*/  LDL.LU R69, [R1+0xe70] ;  /* 0x000e700001457983 */ /* 0x002ea80000300800 */
        /* <DEDUP_REMOVED lines=24> */
[----:B0-----:R-:W2:Y:S01]  /*26a80*/  LDL.LU R85, [R1+0x28] ;  /* 0x0000280001557983 */ /* 0x001ea20000300800 */
[----:B------:R-:W0:Y:S03]  /*26a90*/  S2R R29, SR_TID.X ;  /* 0x00000000001d7919 */ /* 0x000e260000002100 */
[----:B------:R-:W-:Y:S04]  /*26aa0*/  STS.U8 [R24+UR9+0x4d80], R93 ;  /* 0x004d805d18007988 */ /* 0x000fe80008000009 */
[----:B------:R-:W-:Y:S04]  /*26ab0*/  STS.U8 [R24+UR9+0x5180], R87 ;  /* 0x0051805718007988 */ /* 0x000fe80008000009 */
[----:B------:R-:W-:Y:S04]  /*26ac0*/  STS.U8 [R24+UR9+0x5580], R80 ;  /* 0x0055805018007988 */ /* 0x000fe80008000009 */
[----:B------:R-:W-:Y:S04]  /*26ad0*/  STS.U8 [R24+UR9+0x5980], R74 ;  /* 0x0059804a18007988 */ /* 0x000fe80008000009 */
[----:B------:R-:W-:Y:S04]  /*26ae0*/  STS.U8 [R24+UR9+0x5d80], R68 ;  /* 0x005d804418007988 */ /* 0x000fe80008000009 */
[----:B------:R-:W-:Y:S04]  /*26af0*/  STS.U8 [R24+UR9+0x6180], R62 ;  /* 0x0061803e18007988 */ /* 0x000fe80008000009 */
[----:B------:R-:W-:Y:S01]  /*26b00*/  STS.U8 [R24+UR9+0x6580], R56 ;  /* 0x0065803818007988 */ /* 0x000fe20008000009 */
[----:B0-----:R-:W-:-:S03]  /*26b10*/  LOP3.LUT R29, R29, 0x7f, RZ, 0xc0, !PT ;  /* 0x0000007f1d1d7812 */ /* 0x001fc600078ec0ff */
[----:B------:R-:W-:Y:S01]  /*26b20*/  STS.U8 [R24+UR9+0x6980], R50 ;  /* 0x0069803218007988 */ /* 0x000fe20008000009 */
[----:B------:R-:W-:-:S03]  /*26b30*/  LOP3.LUT R35, R29, 0x40, RZ, 0x3c, !PT ;  /* 0x000000401d237812 */ /* 0x000fc600078e3cff */
[----:B------:R-:W-:Y:S04]  /*26b40*/  STS.U8 [R24+UR9+0x6d80], R44 ;  /* 0x006d802c18007988 */ /* 0x000fe80008000009 */
[----:B------:R-:W-:Y:S04]  /*26b50*/  STS.U8 [R24+UR9+0x7180], R34 ;  /* 0x0071802218007988 */ /* 0x000fe80008000009 */
[----:B------:R-:W-:Y:S04]  /*26b60*/  STS.U8 [R24+UR9+0x7580], R28 ;  /* 0x0075801c18007988 */ /* 0x000fe80008000009 */
[----:B------:R-:W-:Y:S04]  /*26b70*/  STS.U8 [R24+UR9+0x7980], R23 ;  /* 0x0079801718007988 */ /* 0x000fe80008000009 */
[----:B------:R-:W-:Y:S04]  /*26b80*/  STS.U8 [R24+UR9+0x7d80], R18 ;  /* 0x007d801218007988 */ /* 0x000fe80008000009 */
[----:B---3--:R-:W-:Y:S04]  /*26b90*/  STS.U8 [R35+UR9+0x200], R45 ;  /* 0x0002002d23007988 */ /* 0x008fe80008000009 */
[----:B----4-:R-:W-:Y:S04]  /*26ba0*/  STS.U8 [R35+UR9+0x600], R51 ;  /* 0x0006003323007988 */ /* 0x010fe80008000009 */
[----:B--2---:R-:W-:Y:S04]  /*26bb0*/  STS.U8 [R35+UR9+0xa00], R57 ;  /* 0x000a003923007988 */ /* 0x004fe80008000009 */
        /* <DEDUP_REMOVED lines=16> */
[----:B0-----:R-:W2:Y:S04]  /*26cc0*/  LDL.LU R4, [R1+0x12d8] ;  /* 0x0012d80001047983 */ /* 0x001ea80000300800 */
[----:B------:R-:W3:Y:S04]  /*26cd0*/  LDL.LU R45, [R1+0xeb8] ;  /* 0x000eb800012d7983 */ /* 0x000ee80000300800 */
[----:B------:R-:W4:Y:S04]  /*26ce0*/  LDL.LU R51, [R1+0xea8] ;  /* 0x000ea80001337983 */ /* 0x000f280000300800 */
        /* <DEDUP_REMOVED lines=16> */
[----:B------:R-:W-:Y:S04]  /*26df0*/  STS.U8 [R35+UR9+0x4e00], R92 ;  /* 0x004e005c23007988 */ /* 0x000fe80008000009 */
[----:B------:R-:W-:Y:S04]  /*26e00*/  STS.U8 [R35+UR9+0x5200], R86 ;  /* 0x0052005623007988 */ /* 0x000fe80008000009 */
[----:B------:R-:W-:Y:S04]  /*26e10*/  STS.U8 [R35+UR9+0x5600], R79 ;  /* 0x0056004f23007988 */ /* 0x000fe80008000009 */
[----:B------:R-:W-:Y:S04]  /*26e20*/  STS.U8 [R35+UR9+0x5a00], R73 ;  /* 0x005a004923007988 */ /* 0x000fe80008000009 */
[----:B------:R-:W-:Y:S01]  /*26e30*/  STS.U8 [R35+UR9+0x5e00], R67 ;  /* 0x005e004323007988 */ /* 0x000fe20008000009 */
[----:B------:R-:W-:-:S03]  /*26e40*/  LOP3.LUT R29, R29, 0x50, RZ, 0x3c, !PT ;  /* 0x000000501d1d7812 */ /* 0x000fc600078e3cff */
        /* <DEDUP_REMOVED lines=44> */
[----:B------:R-:W2:Y:S01]  /*27110*/  LDL.LU R85, [R1+0x38] ;  /* 0x0000380001557983 */ /* 0x000ea20000300800 */
        /* <DEDUP_REMOVED lines=50> */
[----:B0-----:R-:W2:Y:S04]  /*27440*/  LDL.LU R3, [R1+0x12cc] ;  /* 0x0012cc0001037983 */ /* 0x001ea80000300800 */
        /* <DEDUP_REMOVED lines=28> */
[----:B------:R0:W-:Y:S02]  /*27610*/  STS.U8 [R40+UR9+0x3b80], R85 ;  /* 0x003b805528007988 */ /* 0x0001e40008000009 */
[----:B0-----:R-:W0:Y:S02]  /*27620*/  LDC R85, c[0x0][0x3a0] ;  /* 0x0000e800ff557b82 */ /* 0x001e240000000800 */
[----:B------:R1:W-:Y:S04]  /*27630*/  STS.U8 [R40+UR9+0x3f80], R3 ;  /* 0x003f800328007988 */ /* 0x0003e80008000009 */
[----:B------:R2:W-:Y:S04]  /*27640*/  STS.U8 [R40+UR9+0x4380], R2 ;  /* 0x0043800228007988 */ /* 0x0005e80008000009 */
[----:B------:R3:W-:Y:S04]  /*27650*/  STS.U8 [R40+UR9+0x4780], R4 ;  /* 0x0047800428007988 */ /* 0x0007e80008000009 */
[----:B-1----:R1:W5:Y:S04]  /*27660*/  LDL.LU R3, [R1+0x12c8] ;  /* 0x0012c80001037983 */ /* 0x0023680000300800 */
[----:B--2---:R1:W5:Y:S04]  /*27670*/  LDL.LU R2, [R1+0x12c4] ;  /* 0x0012c40001027983 */ /* 0x0043680000300800 */
[----:B---3--:R1:W5:Y:S04]  /*27680*/  LDL.LU R4, [R1+0x12c0] ;  /* 0x0012c00001047983 */ /* 0x0083680000300800 */
[----:B------:R2:W-:Y:S04]  /*27690*/  STS.U8 [R40+UR9+0x4b80], R5 ;  /* 0x004b800528007988 */ /* 0x0005e80008000009 */
[----:B--2---:R1:W5:Y:S04]  /*276a0*/  LDL.LU R5, [R1+0x12bc] ;  /* 0x0012bc0001057983 */ /* 0x0043680000300800 */
[----:B------:R1:W-:Y:S04]  /*276b0*/  STS.U8 [R40+UR9+0x4f80], R89 ;  /* 0x004f805928007988 */ /* 0x0003e80008000009 */
        /* <DEDUP_REMOVED lines=11> */
[----:B------:R1:W-:Y:S01]  /*27770*/  STS.U8 [R40+UR9+0x7f80], R6 ;  /* 0x007f800628007988 */ /* 0x0003e20008000009 */
[----:B------:R2:W-:Y:S06]  /*27780*/  MEMBAR.ALL.CTA ;  /* 0x0000000000007992 */ /* 0x0005ec0000008000 */
[----:B--2---:R-:W2:Y:S01]  /*27790*/  FENCE.VIEW.ASYNC.S ;  /* 0x00000000000073c6 */ /* 0x004ea20000000000 */
[----:B0-----:R-:W-:Y:S01]  /*277a0*/  VIADD R85, R85, 0x7f ;  /* 0x0000007f55557836 */ /* 0x001fe20000000000 */
[----:B--2---:R-:W-:Y:S01]  /*277b0*/  BAR.SYNC.DEFER_BLOCKING 0x0 ;  /* 0x0000000000007b1d */ /* 0x004fe20000010000 */
[----:B------:R-:W-:-:S04]  /*277c0*/  ISETP.NE.U32.AND P0, PT, RZ, UR7, PT ;  /* 0x00000007ff007c0c */ /* 0x000fc8000bf05070 */
[C---:B------:R-:W-:Y:S02]  /*277d0*/  ISETP.LT.OR P1, PT, R85.reuse, 0x80, P0 ;  /* 0x000000805500780c */ /* 0x040fe40000721670 */
[----:B------:R-:W-:-:S11]  /*277e0*/  ISETP.GE.AND P3, PT, R85, 0x100, PT ;  /* 0x000001005500780c */ /* 0x000fd60003f66270 */
[----:B-1----:R-:W-:Y:S05]  /*277f0*/  @P1 BRA `(.L_x_6) ;  /* 0x0000000000841947 */ /* 0x002fea0003800000 */
[----:B------:R-:W-:Y:S02]  /*27800*/  UIADD3 UR4, UPT, UPT, UR9, 0x10000, URZ ;  /* 0x0001000009047890 */ /* 0x000fe4000fffe0ff */
[----:B------:R-:W-:Y:S02]  /*27810*/  USHF.R.U32.HI UR14, URZ, 0x4, UR9 ;  /* 0x00000004ff0e7899 */ /* 0x000fe40008011609 */
[----:B------:R-:W-:Y:S02]  /*27820*/  USHF.R.U32.HI UR4, URZ, 0x4, UR4 ;  /* 0x00000004ff047899 */ /* 0x000fe40008011604 */
[----:B------:R-:W-:Y:S02]  /*27830*/  USGXT.U32 UR14, UR14, 0xe ;  /* 0x0000000e0e0e789a */ /* 0x000fe40008000000 */
[----:B------:R-:W-:Y:S02]  /*27840*/  USGXT.U32 UR12, UR4, 0xe ;  /* 0x0000000e040c789a */ /* 0x000fe40008000000 */
[----:B------:R-:W-:-:S02]  /*27850*/  UIADD3 UR26, UP2, UPT, UR14, 0x2, URZ ;  /* 0x000000020e1a7890 */ /* 0x000fc4000ff5e0ff */
[----:B------:R-:W-:Y:S01]  /*27860*/  UIADD3 UR28, UP1, UPT, UR12, 0x100, URZ ;  /* 0x000001000c1c7890 */ /* 0x000fe2000ff3e0ff */
[----:B------:R-:W-:Y:S01]  /*27870*/  UMOV UR4, URZ ;  /* 0x000000ff00047c82 */ /* 0x000fe20008000000 */
[----:B------:R-:W-:Y:S01]  /*27880*/  UMOV UR30, 0x0 ;  /* 0x00000000001e7882 */ /* 0x000fe20000000000 */
[----:B------:R-:W-:Y:S02]  /*27890*/  UIADD3.X UR27, UPT, UPT, UR4, 0x40004040, URZ, UP2, !UPT ;  /* 0x40004040041b7890 */ /* 0x000fe400097fe4ff */
[----:B------:R-:W-:Y:S02]  /*278a0*/  UIADD3.X UR29, UPT, UPT, UR4, 0x40004040, URZ, UP1, !UPT ;  /* 0x40004040041d7890 */ /* 0x000fe40008ffe4ff */
[----:B------:R-:W-:Y:S02]  /*278b0*/  UIADD3.64 UR20, UPT, UPT, UR26, 0x2, URZ ;  /* 0x000000021a147897 */ /* 0x000fe4000fffe0ff */
[----:B------:R-:W-:Y:S02]  /*278c0*/  UIADD3.64 UR16, UPT, UPT, UR28, 0x100, URZ ;  /* 0x000001001c107897 */ /* 0x000fe4000fffe0ff */
[----:B------:R-:W-:-:S02]  /*278d0*/  UIADD3.64 UR24, UPT, UPT, UR26, 0x4, URZ ;  /* 0x000000041a187897 */ /* 0x000fc4000fffe0ff */
[----:B------:R-:W-:Y:S01]  /*278e0*/  UIADD3.64 UR22, UPT, UPT, UR28, 0x200, URZ ;  /* 0x000002001c167897 */ /* 0x000fe2000fffe0ff */
[----:B------:R-:W-:Y:S01]  /*278f0*/  UMOV UR31, 0x8408010 ;  /* 0x08408010001f7882 */ /* 0x000fe20000000000 */
[----:B------:R-:W-:Y:S01]  /*27900*/  UMOV UR15, 0x40004040 ;  /* 0x40004040000f7882 */ /* 0x000fe20000000000 */
[----:B------:R-:W-:Y:S01]  /*27910*/  UMOV UR13, 0x40004040 ;  /* 0x40004040000d7882 */ /* 0x000fe20000000000 */
[----:B------:R-:W-:Y:S01]  /*27920*/  UMOV UR32, 0x0 ;  /* 0x0000000000207882 */ /* 0x000fe20000000000 */
[----:B------:R-:W-:Y:S01]  /*27930*/  UMOV UR33, 0x8408010 ;  /* 0x0840801000217882 */ /* 0x000fe20000000000 */
[----:B------:R-:W-:Y:S01]  /*27940*/  UMOV UR34, 0x0 ;  /* 0x0000000000227882 */ /* 0x000fe20000000000 */
[----:B------:R-:W-:Y:S01]  /*27950*/  UMOV UR35, 0x8408010 ;  /* 0x0840801000237882 */ /* 0x000fe20000000000 */
[----:B------:R-:W-:Y:S01]  /*27960*/  UMOV UR4, UR6 ;  /* 0x0000000600047c82 */ /* 0x000fe20008000000 */
[----:B------:R-:W-:Y:S01]  /*27970*/  UMOV UR5, URZ ;  /* 0x000000ff00057c82 */ /* 0x000fe20008000000 */
[----:B------:R0:W-:Y:S01]  /*27980*/  UTCQMMA gdesc[UR12], gdesc[UR14], tmem[UR8], tmem[UR30], idesc[UR31], !UPT ;  /* 0x00ff1e0e0c0075ea */ /* 0x0001e2000f800308 */
[----:B------:R-:W-:Y:S01]  /*27990*/  UMOV UR36, 0x0 ;  /* 0x0000000000247882 */ /* 0x000fe20000000000 */
[----:B------:R-:W-:Y:S01]  /*279a0*/  UMOV UR37, 0x8408010 ;  /* 0x0840801000257882 */ /* 0x000fe20000000000 */
[----:B------:R0:W-:Y:S01]  /*279b0*/  UTCQMMA gdesc[UR28], gdesc[UR26], tmem[UR8], tmem[UR32], idesc[UR33], UPT ;  /* 0x00ff201a1c0075ea */ /* 0x0001e2000b800308 */
[----:B------:R-:W-:Y:S01]  /*279c0*/  UMOV UR4, UR4 ;  /* 0x0000000400047c82 */ /* 0x000fe20008000000 */
[----:B------:R0:W-:Y:S01]  /*279d0*/  UTCQMMA gdesc[UR16], gdesc[UR20], tmem[UR8], tmem[UR34], idesc[UR35], UPT ;  /* 0x00ff2214100075ea */ /* 0x0001e2000b800308 */
[----:B------:R0:W-:Y:S01]  /*279e0*/  UTCQMMA gdesc[UR22], gdesc[UR24], tmem[UR8], tmem[UR36], idesc[UR37], UPT ;  /* 0x00ff2418160075ea */ /* 0x0001e2000b800308 */
[----:B------:R0:W-:Y:S01]  /*279f0*/  UTCBAR [UR4], URZ ;  /* 0x000000ff040073e9 */ /* 0x0001e200080000ff */
[----:B------:R-:W-:Y:S01]  /*27a00*/  NOP ;  /* 0x0000000000007918 */ /* 0x000fe20000000000 */
.L_x_6:
[----:B0-----:R-:W-:Y:S01]  /*27a10*/  UMOV UR4, URZ ;  /* 0x000000ff00047c82 */ /* 0x001fe20008000000 */
[----:B------:R-:W-:Y:S05]  /*27a20*/  @!P3 BRA `(.L_x_7) ;  /* 0x00000154006cb947 */ /* 0x000fea0003800000 */
[----:B------:R-:W-:Y:S01]  /*27a30*/  SHF.R.S32.HI R6, RZ, 0x1f, R85 ;  /* 0x0000001fff067819 */ /* 0x000fe20000011455 */
[----:B------:R-:W-:Y:S01]  /*27a40*/  UIADD3 UR4, UPT, UPT, UR9, 0x14000, URZ ;  /* 0x0001400009047890 */ /* 0x000fe2000fffe0ff */
[----:B-----5:R-:W-:Y:S01]  /*27a50*/  IMAD.SHL.U32 R4, R4, 0x80, RZ ;  /* 0x0000008004047824 */ /* 0x020fe200078e00ff */
[----:B------:R-:W-:Y:S01]  /*27a60*/  UIADD3 UR5, UPT, UPT, UR9, 0x8000, URZ ;  /* 0x0000800009057890 */ /* 0x000fe2000fffe0ff */
[----:B------:R-:W-:Y:S01]  /*27a70*/  LEA.HI R6, R6, R85, RZ, 0x7 ;  /* 0x0000005506067211 */ /* 0x000fe200078f38ff */
[----:B------:R-:W-:Y:S01]  /*27a80*/  USHF.R.U32.HI UR4, URZ, 0x4, UR4 ;  /* 0x00000004ff047899 */ /* 0x000fe20008011604 */
[----:B------:R-:W-:Y:S01]  /*27a90*/  IMAD.SHL.U32 R5, R5, 0x80, RZ ;  /* 0x0000008005057824 */ /* 0x000fe200078e00ff */
[----:B------:R-:W-:Y:S01]  /*27aa0*/  USHF.R.U32.HI UR5, URZ, 0x4, UR5 ;  /* 0x00000004ff057899 */ /* 0x000fe20008011605 */
[----:B------:R-:W-:Y:S01]  /*27ab0*/  SHF.R.S32.HI R6, RZ, 0x7, R6 ;  /* 0x00000007ff067819 */ /* 0x000fe20000011406 */
[----:B------:R-:W-:Y:S01]  /*27ac0*/  USGXT.U32 UR12, UR4, 0xe ;  /* 0x0000000e040c789a */ /* 0x000fe20008000000 */
[----:B------:R-:W-:Y:S01]  /*27ad0*/  IMAD.MOV.U32 R7, RZ, RZ, RZ ;  /* 0x000000ffff077224 */ /* 0x000fe200078e00ff */
[----:B------:R-:W-:Y:S01]  /*27ae0*/  USGXT.U32 UR14, UR5, 0xe ;  /* 0x0000000e050e789a */ /* 0x000fe20008000000 */
[----:B------:R-:W-:Y:S01]  /*27af0*/  VIMNMX R6, PT, PT, R6, 0x2, !PT ;  /* 0x0000000206067848 */ /* 0x000fe20007fe0100 */
[----:B------:R-:W-:Y:S01]  /*27b00*/  UIADD3 UR28, UP1, UPT, UR12, 0x100, URZ ;  /* 0x000001000c1c7890 */ /* 0x000fe2000ff3e0ff */
[----:B------:R-:W-:Y:S01]  /*27b10*/  SHF.R.S32.HI R8, RZ, 0x1f, R4 ;  /* 0x0000001fff087819 */ /* 0x000fe20000011404 */
[----:B------:R-:W-:-:S02]  /*27b20*/  UIADD3 UR30, UP2, UPT, UR14, 0x2, URZ ;  /* 0x000000020e1e7890 */ /* 0x000fc4000ff5e0ff */
[----:B------:R-:W-:Y:S01]  /*27b30*/  VIADD R6, R6, 0xfffffffe ;  /* 0xfffffffe06067836 */ /* 0x000fe20000000000 */
[----:B------:R-:W-:Y:S01]  /*27b40*/  UMOV UR4, URZ ;  /* 0x000000ff00047c82 */ /* 0x000fe20008000000 */
[----:B------:R-:W-:Y:S01]  /*27b50*/  UMOV UR5, URZ ;  /* 0x000000ff00057c82 */ /* 0x000fe20008000000 */
[----:B------:R-:W-:Y:S02]  /*27b60*/  UIADD3.X UR29, UPT, UPT, UR4, 0x40004040, URZ, UP1, !UPT ;  /* 0x40004040041d7890 */ /* 0x000fe40008ffe4ff */
[----:B------:R0:W-:Y:S01]  /*27b70*/  STL [R1+0xdd4], R6 ;  /* 0x000dd40601007387 */ /* 0x0001e20000100800 */
[----:B------:R-:W-:Y:S01]  /*27b80*/  UIADD3.X UR31, UPT, UPT, UR5, 0x40004040, URZ, UP2, !UPT ;  /* 0x40004040051f7890 */ /* 0x000fe200097fe4ff */
[----:B------:R-:W-:Y:S02]  /*27b90*/  UMOV UR11, 0x1 ;  /* 0x00000001000b7882 */ /* 0x000fe40000000000 */
[----:B------:R1:W-:Y:S01]  /*27ba0*/  STL [R1+0xdcc], RZ ;  /* 0x000dccff01007387 */ /* 0x0003e20000100800 */
[----:B------:R-:W-:-:S02]  /*27bb0*/  UIADD3.64 UR20, UPT, UPT, UR28, 0x100, URZ ;  /* 0x000001001c147897 */ /* 0x000fc4000fffe0ff */
[----:B------:R-:W-:Y:S02]  /*27bc0*/  UIADD3.64 UR22, UPT, UPT, UR30, 0x2, URZ ;  /* 0x000000021e167897 */ /* 0x000fe4000fffe0ff */
[----:B------:R-:W-:Y:S01]  /*27bd0*/  UIADD3.64 UR24, UPT, UPT, UR28, 0x200, URZ ;  /* 0x000002001c187897 */ /* 0x000fe2000fffe0ff */
[----:B0-----:R-:W-:Y:S01]  /*27be0*/  SHF.R.S32.HI R6, RZ, 0x1f, R5 ;  /* 0x0000001fff067819 */ /* 0x001fe20000011405 */
[----:B------:R-:W-:-:S12]  /*27bf0*/  UIADD3.64 UR26, UPT, UPT, UR30, 0x4, URZ ;  /* 0x000000041e1a7897 */ /* 0x000fd8000fffe0ff */
.L_x_10:
[----:B------:R-:W2:Y:S01]  /*27c00*/  LDL R9, [R1+0xdcc] ;  /* 0x000dcc0001097983 */ /* 0x000ea20000100800 */
[----:B------:R-:W-:Y:S01]  /*27c10*/  IMAD.U32 R7, R7, -0x80000000, RZ ;  /* 0x8000000007077824 */ /* 0x000fe200078e00ff */
[----:B0-----:R-:W0:Y:S02]  /*27c20*/  LDC R12, c[0x0][0x3a0] ;  /* 0x0000e800ff0c7b82 */ /* 0x001e240000000800 */
[----:B------:R-:W3:Y:S01]  /*27c30*/  LDL.LU R8, [R1+0x1d8] ;  /* 0x0001d80001087983 */ /* 0x000ee20000300800 */
[----:B------:R-:W4:Y:S01]  /*27c40*/  SYNCS.PHASECHK.TRANS64.TRYWAIT P1, [UR6], R7 ;  /* 0x00000007ff0075a7 */ /* 0x000f220008021106 */
[----:B--2---:R-:W-:Y:S01]  /*27c50*/  VIADD R9, R9, 0x1 ;  /* 0x0000000109097836 */ /* 0x004fe20000000000 */
[----:B---3-5:R-:W-:-:S04]  /*27c60*/  IADD3 R8, P5, PT, R4, R8, RZ ;  /* 0x0000000804087210 */ /* 0x028fc80007fbe0ff */
[----:B------:R2:W-:Y:S01]  /*27c70*/  STL [R1+0xdd0], R9 ;  /* 0x000dd00901007387 */ /* 0x0005e20000100800 */
[----:B0-----:R-:W-:-:S03]  /*27c80*/  IMAD R12, R9, -0x80, R12 ;  /* 0xffffff80090c7824 */ /* 0x001fc600078e020c */
[----:B------:R2:W-:Y:S02]  /*27c90*/  STL [R1+0x1d8], R8 ;  /* 0x0001d80801007387 */ /* 0x0005e40000100800 */
[----:B------:R-:W-:Y:S01]  /*27ca0*/  ISETP.GT.AND P3, PT, R12, 0x1, PT ;  /* 0x000000010c00780c */ /* 0x000fe20003f64270 */
[----:B----4-:R-:W-:-:S12]  /*27cb0*/  @!P1 BRA `(.L_x_8) ;  /* 0x000001f8001c9947 */ /* 0x010fd80003800000 */
.L_x_16:
[----:B--2---:R-:W2:Y:S04]  /*27cc0*/  LDL.LU R9, [R1+0x1d4] ;  /* 0x0001d40001097983 */ /* 0x004ea80000300800 */
[----:B------:R-:W3:Y:S04]  /*27cd0*/  LDL R8, [R1+0x1d8] ;  /* 0x0001d80001087983 */ /* 0x000ee80000100800 */
[----:B------:R-:W-:Y:S04]  /*27ce0*/  STL [R1+0x15f8], R51 ;  /* 0x0015f83301007387 */ /* 0x000fe80000100800 */
[----:B------:R-:W-:Y:S04]  /*27cf0*/  STL [R1+0x1604], R51 ;  /* 0x0016043301007387 */ /* 0x000fe80000100800 */
[----:B------:R-:W-:Y:S04]  /*27d00*/  STL [R1+0x15e8], R50 ;  /* 0x0015e83201007387 */ /* 0x000fe80000100800 */
[----:B------:R-:W-:Y:S04]  /*27d10*/  STL [R1+0x15ec], R50 ;  /* 0x0015ec3201007387 */ /* 0x000fe80000100800 */
[----:B------:R0:W-:Y:S04]  /*27d20*/  STL [R1+0x1608], R50 ;  /* 0x0016083201007387 */ /* 0x0001e80000100800 */
[----:B0-----:R-:W4:Y:S04]  /*27d30*/  LDL.LU R50, [R1+0x1e4] ;  /* 0x0001e40001327983 */ /* 0x001f280000300800 */
[----:B------:R-:W-:Y:S04]  /*27d40*/  STL [R1+0x15d8], R11 ;  /* 0x0015d80b01007387 */ /* 0x000fe80000100800 */
[----:B------:R-:W-:Y:S04]  /*27d50*/  STL [R1+0x15e4], R11 ;  /* 0x0015e40b01007387 */ /* 0x000fe80000100800 */
[----:B------:R0:W-:Y:S04]  /*27d60*/  STL [R1+0x15fc], R11 ;  /* 0x0015fc0b01007387 */ /* 0x0001e80000100800 */
[----:B0-----:R-:W2:Y:S04]  /*27d70*/  LDL.LU R11, [R1+0x1e8] ;  /* 0x0001e800010b7983 */ /* 0x001ea80000300800 */
[----:B------:R-:W-:Y:S04]  /*27d80*/  STL [R1+0x15d0], R45 ;  /* 0x0015d02d01007387 */ /* 0x000fe80000100800 */
[----:B------:R-:W-:Y:S04]  /*27d90*/  STL [R1+0x15f0], R45 ;  /* 0x0015f02d01007387 */ /* 0x000fe80000100800 */
[----:B------:R0:W-:Y:S04]  /*27da0*/  STL [R1+0x15f4], R45 ;  /* 0x0015f42d01007387 */ /* 0x0001e80000100800 */
[----:B0-----:R-:W2:Y:S04]  /*27db0*/  LDL.LU R45, [R1+0x1f0] ;  /* 0x0001f000012d7983 */ /* 0x001ea80000300800 */
[----:B--2---:R-:W-:Y:S04]  /*27dc0*/  STL [R1+0x160c], R45 ;  /* 0x00160c2d01007387 */ /* 0x004fe80000100800 */
[----:B------:R-:W-:Y:S04]  /*27dd0*/  STL [R1+0x15cc], R46 ;  /* 0x0015cc2e01007387 */ /* 0x000fe80000100800 */
[----:B------:R-:W-:Y:S04]  /*27de0*/  STL [R1+0x15d4], R46 ;  /* 0x0015d42e01007387 */ /* 0x000fe80000100800 */
[----:B------:R-:W-:Y:S04]  /*27df0*/  STL [R1+0x15dc], R46 ;  /* 0x0015dc2e01007387 */ /* 0x000fe80000100800 */
[----:B------:R-:W-:Y:S04]  /*27e00*/  STL [R1+0x1600], R46 ;  /* 0x0016002e01007387 */ /* 0x000fe80000100800 */
[----:B------:R0:W-:Y:S04]  /*27e10*/  STL [R1+0x1610], R46 ;  /* 0x0016102e01007387 */ /* 0x0001e80000100800 */
[----:B0-----:R-:W2:Y:S01]  /*27e20*/  LDL.LU R46, [R1+0x1e0] ;  /* 0x0001e000012e7983 */ /* 0x001ea20000300800 */
[----:B------:R-:W-:-:S02]  /*27e30*/  ISETP.GT.AND P4, PT, R12, 0x2, PT ;  /* 0x000000020c00780c */ /* 0x000fc40003f84270 */
[----:B------:R-:W-:Y:S01]  /*27e40*/  ISETP.GT.AND P1, PT, R12, 0x3, PT ;  /* 0x000000030c00780c */ /* 0x000fe20003f24270 */
        /* <DEDUP_REMOVED lines=75> */
[----:B--2---:R-:W-:-:S03]  /*28300*/  IADD3 R46, P6, PT, R4, R46, RZ ;  /* 0x0000002e042e7210 */ /* 0x004fc60007fde0ff */
[----:B------:R-:W-:Y:S04]  /*28310*/  STL [R1+0x14a0], R48 ;  /* 0x0014a03001007387 */ /* 0x000fe80000100800 */
[----:B------:R0:W-:Y:S04]  /*28320*/  STL [R1+0x149c], R49 ;  /* 0x00149c3101007387 */ /* 0x0001e80000100800 */
[----:B------:R-:W-:Y:S04]  /*28330*/  STL [R1+0x1498], R52 ;  /* 0x0014983401007387 */ /* 0x000fe80000100800 */
[----:B------:R-:W-:Y:S01]  /*28340*/  STL [R1+0x1494], R53 ;  /* 0x0014943501007387 */ /* 0x000fe20000100800 */
[----:B0-----:R-:W-:-:S03]  /*28350*/  PRMT R49, RZ, 0x7610, R49 ;  /* 0x00007610ff317816 */ /* 0x001fc60000000031 */
[----:B------:R0:W-:Y:S04]  /*28360*/  STL [R1+0x1490], R55 ;  /* 0x0014903701007387 */ /* 0x0001e80000100800 */
[----:B------:R-:W-:Y:S04]  /*28370*/  STL [R1+0x148c], R57 ;  /* 0x00148c3901007387 */ /* 0x000fe80000100800 */
[----:B------:R-:W-:Y:S01]  /*28380*/  STL [R1+0x1488], R59 ;  /* 0x0014883b01007387 */ /* 0x000fe20000100800 */
[----:B0-----:R-:W-:-:S03]  /*28390*/  SHF.R.S32.HI R55, RZ, 0x1f, R4 ;  /* 0x0000001fff377819 */ /* 0x001fc60000011404 */
[----:B------:R-:W-:Y:S02]  /*283a0*/  STL [R1+0x1484], R61 ;  /* 0x0014843d01007387 */ /* 0x000fe40000100800 */
[----:B------:R-:W-:Y:S02]  /*283b0*/  IMAD.X R9, R55, 0x1, R9, P5 ;  /* 0x0000000137097824 */ /* 0x000fe400028e0609 */
        /* <DEDUP_REMOVED lines=22> */
[----:B------:R0:W-:Y:S04]  /*28520*/  STL [R1+0x1d4], R9 ;  /* 0x0001d40901007387 */ /* 0x0001e80000100800 */
[----:B------:R-:W2:Y:S04]  /*28530*/  LDL.LU R7, [R1+0x1f8] ;  /* 0x0001f80001077983 */ /* 0x000ea80000300800 */
[----:B------:R1:W-:Y:S04]  /*28540*/  STL [R1+0x1e0], R46 ;  /* 0x0001e02e01007387 */ /* 0x0003e80000100800 */
[----:B------:R-:W2:Y:S04]  /*28550*/  LDL.LU R91, [R1+0x200] ;  /* 0x00020000015b7983 */ /* 0x000ea80000300800 */
[----:B------:R-:W-:Y:S04]  /*28560*/  STL [R1+0x1e8], R11 ;  /* 0x0001e80b01007387 */ /* 0x000fe80000100800 */
[----:B---3--:R3:W2:Y:S04]  /*28570*/  @P3 LDG.E.U8 R49, desc[UR18][R8.64] ;  /* 0x0000001208313981 */ /* 0x0086a8000c1e1100 */
[----:B0-----:R-:W2:Y:S01]  /*28580*/  LDL.LU R9, [R1+0x1dc] ;  /* 0x0001dc0001097983 */ /* 0x001ea20000300800 */
[----:B------:R-:W-:Y:S01]  /*28590*/  PRMT R45, RZ, 0x7610, R45 ;  /* 0x00007610ff2d7816 */ /* 0x000fe2000000002d */
[----:B---3--:R-:W-:Y:S01]  /*285a0*/  @P4 IMAD.MOV.U32 R8, RZ, RZ, R46 ;  /* 0x000000ffff084224 */ /* 0x008fe200078e002e */
[----:B------:R-:W-:Y:S01]  /*285b0*/  PRMT R51, RZ, 0x7610, R51 ;  /* 0x00007610ff337816 */ /* 0x000fe20000000033 */
[C---:B----4-:R-:W-:Y:S01]  /*285c0*/  IMAD.X R50, R55.reuse, 0x1, R50, P5 ;  /* 0x0000000137327824 */ /* 0x050fe200028e0632 */
[----:B------:R-:W-:Y:S01]  /*285d0*/  ISETP.GT.AND P3, PT, R12, 0x4, PT ;  /* 0x000000040c00780c */ /* 0x000fe20003f64270 */
[----:B--2---:R-:W-:-:S05]  /*285e0*/  IMAD.X R9, R55, 0x1, R9, P6 ;  /* 0x0000000137097824 */ /* 0x004fca00030e0609 */
[----:B------:R0:W2:Y:S04]  /*285f0*/  @P4 LDG.E.U8 R45, desc[UR18][R8.64] ;  /* 0x00000012082d4981 */ /* 0x0000a8000c1e1100 */
[----:B------:R3:W-:Y:S04]  /*28600*/  STL [R1+0x1dc], R9 ;  /* 0x0001dc0901007387 */ /* 0x0007e80000100800 */
[----:B-1----:R-:W4:Y:S01]  /*28610*/  LDL.LU R46, [R1+0x1610] ;  /* 0x00161000012e7983 */ /* 0x002f220000300800 */
[----:B0-----:R-:W-:-:S03]  /*28620*/  @P1 IMAD.MOV.U32 R8, RZ, RZ, R11 ;  /* 0x000000ffff081224 */ /* 0x001fc600078e000b */
[----:B------:R-:W-:Y:S01]  /*28630*/  STL [R1+0x1e4], R50 ;  /* 0x0001e43201007387 */ /* 0x000fe20000100800 */
[----:B---3--:R-:W-:-:S05]  /*28640*/  IMAD.MOV.U32 R9, RZ, RZ, R50 ;  /* 0x000000ffff097224 */ /* 0x008fca00078e0032 */
[----:B------:R-:W3:Y:S04]  /*28650*/  @P1 LDG.E.U8 R51, desc[UR18][R8.64] ;  /* 0x0000001208331981 */ /* 0x000ee8000c1e1100 */
[----:B--2---:R0:W-:Y:S04]  /*28660*/  STL [R1+0x1a8], R45 ;  /* 0x0001a82d01007387 */ /* 0x0041e80000100800 */
[----:B0-----:R-:W2:Y:S04]  /*28670*/  LDL.LU R45, [R1+0x160c] ;  /* 0x00160c00012d7983 */ /* 0x001ea80000300800 */
[----:B------:R-:W4:Y:S04]  /*28680*/  LDL.LU R50, [R1+0x1608] ;  /* 0x0016080001327983 */ /* 0x000f280000300800 */
[----:B------:R-:W4:Y:S04]  /*28690*/  LDL.LU R11, [R1+0x1fc] ;  /* 0x0001fc00010b7983 */ /* 0x000f280000300800 */
[----:B---3--:R0:W-:Y:S04]  /*286a0*/  STL [R1+0x1a4], R51 ;  /* 0x0001a43301007387 */ /* 0x0081e80000100800 */
[----:B0-----:R-:W3:Y:S01]  /*286b0*/  LDL.LU R51, [R1+0x1604] ;  /* 0x0016040001337983 */ /* 0x001ee20000300800 */
[----:B--2---:R-:W-:-:S05]  /*286c0*/  IADD3 R45, P5, PT, R4, R45, RZ ;  /* 0x0000002d042d7210 */ /* 0x004fca0007fbe0ff */
[----:B------:R0:W-:Y:S04]  /*286d0*/  STL [R1+0x1f0], R45 ;  /* 0x0001f02d01007387 */ /* 0x0001e80000100800 */
[----:B------:R-:W2:Y:S01]  /*286e0*/  LDL.LU R8, [R1+0x1ec] ;  /* 0x0001ec0001087983 */ /* 0x000ea20000300800 */
[----:B------:R-:W-:-:S03]  /*286f0*/  IMAD.MOV.U32 R9, RZ, RZ, R45 ;  /* 0x000000ffff097224 */ /* 0x000fc600078e002d */
[----:B0-----:R-:W3:Y:S01]  /*28700*/  LDL.LU R45, [R1+0x208] ;  /* 0x00020800012d7983 */ /* 0x001ee20000300800 */
[----:B----4-:R-:W-:Y:S02]  /*28710*/  PRMT R50, RZ, 0x7610, R50 ;  /* 0x00007610ff327816 */ /* 0x010fe40000000032 */
[----:B------:R-:W-:Y:S01]  /*28720*/  IADD3 R7, P6, PT, R4, R7, RZ ;  /* 0x0000000704077210 */ /* 0x000fe20007fde0ff */
[----:B--2---:R-:W-:-:S05]  /*28730*/  IMAD.X R8, R55, 0x1, R8, P5 ;  /* 0x0000000137087824 */ /* 0x004fca00028e0608 */
[-C--:B------:R-:W-:Y:S01]  /*28740*/  @P3 LOP3.LUT R9, R9, R8.reuse, RZ, 0x3c, !PT ;  /* 0x0000000809093212 */ /* 0x080fe200078e3cff */
[----:B------:R0:W-:Y:S03]  /*28750*/  STL [R1+0x1ec], R8 ;  /* 0x0001ec0801007387 */ /* 0x0001e60000100800 */
[----:B0-----:R-:W-:-:S04]  /*28760*/  @P3 LOP3.LUT R8, R9, R8, RZ, 0x3c, !PT ;  /* 0x0000000809083212 */ /* 0x001fc800078e3cff */
[----:B------:R-:W-:Y:S01]  /*28770*/  @P3 LOP3.LUT R9, R9, R8, RZ, 0x3c, !PT ;  /* 0x0000000809093212 */ /* 0x000fe200078e3cff */
[----:B------:R0:W-:Y:S04]  /*28780*/  STL [R1+0x1f8], R7 ;  /* 0x0001f80701007387 */ /* 0x0001e80000100800 */
[----:B------:R1:W2:Y:S04]  /*28790*/  @P3 LDG.E.U8 R50, desc[UR18][R8.64] ;  /* 0x0000001208323981 */ /* 0x0002a8000c1e1100 */
[----:B------:R-:W4:Y:S01]  /*287a0*/  LDL.LU R8, [R1+0x1f4] ;  /* 0x0001f40001087983 */ /* 0x000f220000300800 */
[----:B------:R-:W-:Y:S01]  /*287b0*/  ISETP.GT.AND P4, PT, R12, 0x5, PT ;  /* 0x000000050c00780c */ /* 0x000fe20003f84270 */
[----:B-1----:R-:W-:Y:S01]  /*287c0*/  IMAD.MOV.U32 R9, RZ, RZ, R7 ;  /* 0x000000ffff097224 */ /* 0x002fe200078e0007 */
[----:B------:R-:W-:Y:S01]  /*287d0*/  IADD3 R91, P5, PT, R4, R91, RZ ;  /* 0x0000005b045b7210 */ /* 0x000fe20007fbe0ff */
[----:B0-----:R-:W4:Y:S01]  /*287e0*/  LDL.LU R7, [R1+0x210] ;  /* 0x0002100001077983 */ /* 0x001f220000300800 */
[----:B------:R-:W-:-:S03]  /*287f0*/  ISETP.GT.AND P1, PT, R12, 0x6, PT ;  /* 0x000000060c00780c */ /* 0x000fc60003f24270 */
[----:B------:R-:W-:Y:S01]  /*28800*/  STL [R1+0x200], R91 ;  /* 0x0002005b01007387 */ /* 0x000fe20000100800 */
[----:B------:R-:W-:Y:S01]  /*28810*/  PRMT R46, RZ, 0x7610, R46 ;  /* 0x00007610ff2e7816 */ /* 0x000fe2000000002e */
[C---:B------:R-:W-:Y:S01]  /*28820*/  IMAD.X R11, R55.reuse, 0x1, R11, P5 ;  /* 0x00000001370b7824 */ /* 0x040fe200028e060b */
[----:B---3--:R-:W-:Y:S01]  /*28830*/  PRMT R51, RZ, 0x7610, R51 ;  /* 0x00007610ff337816 */ /* 0x008fe20000000033 */
[----:B--2---:R0:W-:Y:S01]  /*28840*/  STL [R1+0x1a0], R50 ;  /* 0x0001a03201007387 */ /* 0x0041e20000100800 */
[----:B----4-:R-:W-:-:S03]  /*28850*/  IMAD.X R8, R55, 0x1, R8, P6 ;  /* 0x0000000137087824 */ /* 0x010fc600030e0608 */
[----:B0-----:R-:W2:Y:S02]  /*28860*/  LDL.LU R50, [R1+0x218] ;  /* 0x0002180001327983 */ /* 0x001ea40000300800 */
[-C--:B------:R-:W-:Y:S02]  /*28870*/  @P4 LOP3.LUT R9, R9, R8.reuse, RZ, 0x3c, !PT ;  /* 0x0000000809094212 */ /* 0x080fe400078e3cff */
[----:B------:R0:W-:Y:S02]  /*28880*/  STL [R1+0x1f4], R8 ;  /* 0x0001f40801007387 */ /* 0x0001e40000100800 */
[----:B0-----:R-:W-:-:S04]  /*28890*/  @P4 LOP3.LUT R8, R9, R8, RZ, 0x3c, !PT ;  /* 0x0000000809084212 */ /* 0x001fc800078e3cff */
[----:B------:R-:W-:-:S05]  /*288a0*/  @P4 LOP3.LUT R9, R9, R8, RZ, 0x3c, !PT ;  /* 0x0000000809094212 */ /* 0x000fca00078e3cff */
[----:B------:R0:W3:Y:S02]  /*288b0*/  @P4 LDG.E.U8 R46, desc[UR18][R8.64] ;  /* 0x00000012082e4981 */ /* 0x0000e4000c1e1100 */
[----:B0-----:R-:W-:Y:S02]  /*288c0*/  IMAD.MOV.U32 R9, RZ, RZ, R11 ;  /* 0x000000ffff097224 */ /* 0x001fe400078e000b */
[----:B------:R-:W-:-:S05]  /*288d0*/  @P1 IMAD.MOV.U32 R8, RZ, RZ, R91 ;  /* 0x000000ffff081224 */ /* 0x000fca00078e005b */
[----:B------:R-:W4:Y:S01]  /*288e0*/  @P1 LDG.E.U8 R51, desc[UR18][R8.64] ;  /* 0x0000001208331981 */ /* 0x000f22000c1e1100 */
[----:B------:R-:W-:-:S03]  /*288f0*/  IADD3 R45, P5, PT, R4, R45, RZ ;  /* 0x0000002d042d7210 */ /* 0x000fc60007fbe0ff */
[----:B------:R-:W-:Y:S04]  /*28900*/  STL [R1+0x1fc], R11 ;  /* 0x0001fc0b01007387 */ /* 0x000fe80000100800 */
[----:B---3--:R0:W-:Y:S04]  /*28910*/  STL [R1+0x19c], R46 ;  /* 0x00019c2e01007387 */ /* 0x0081e80000100800 */
[----:B0-----:R-:W3:Y:S04]  /*28920*/  LDL.LU R46, [R1+0x1600] ;  /* 0x00160000012e7983 */ /* 0x001ee80000300800 */
[----:B------:R-:W2:Y:S04]  /*28930*/  LDL.LU R11, [R1+0x15fc] ;  /* 0x0015fc00010b7983 */ /* 0x000ea80000300800 */
[----:B------:R-:W3:Y:S04]  /*28940*/  LDL.LU R91, [R1+0x214] ;  /* 0x00021400015b7983 */ /* 0x000ee80000300800 */
[----:B----4-:R0:W-:Y:S04]  /*28950*/  STL [R1+0x198], R51 ;  /* 0x0001983301007387 */ /* 0x0101e80000100800 */
[----:B0-----:R-:W4:Y:S04]  /*28960*/  LDL.LU R51, [R1+0x15f8] ;  /* 0x0015f80001337983 */ /* 0x001f280000300800 */
[----:B------:R0:W-:Y:S04]  /*28970*/  STL [R1+0x208], R45 ;  /* 0x0002082d01007387 */ /* 0x0001e80000100800 */
[----:B------:R-:W3:Y:S01]  /*28980*/  LDL.LU R8, [R1+0x204] ;  /* 0x0002040001087983 */ /* 0x000ee20000300800 */
[----:B------:R-:W-:Y:S01]  /*28990*/  ISETP.GT.AND P3, PT, R12, 0x7, PT ;  /* 0x000000070c00780c */ /* 0x000fe20003f64270 */
[----:B------:R-:W-:-:S02]  /*289a0*/  IMAD.MOV.U32 R9, RZ, RZ, R45 ;  /* 0x000000ffff097224 */ /* 0x000fc400078e002d */
[----:B0-----:R-:W4:Y:S01]  /*289b0*/  LDL.LU R45, [R1+0x220] ;  /* 0x00022000012d7983 */ /* 0x001f220000300800 */
[----:B------:R-:W-:Y:S02]  /*289c0*/  IADD3 R7, P6, PT, R4, R7, RZ ;  /* 0x0000000704077210 */ /* 0x000fe40007fde0ff */
[----:B--2---:R-:W-:Y:S01]  /*289d0*/  PRMT R11, RZ, 0x7610, R11 ;  /* 0x00007610ff0b7816 */ /* 0x004fe2000000000b */
[----:B---3--:R-:W-:-:S06]  /*289e0*/  IMAD.X R8, R55, 0x1, R8, P5 ;  /* 0x0000000137087824 */ /* 0x008fcc00028e0608 */
[-C--:B------:R-:W-:Y:S01]  /*289f0*/  @P3 LOP3.LUT R9, R9, R8.reuse, RZ, 0x3c, !PT ;  /* 0x0000000809093212 */ /* 0x080fe200078e3cff */
[----:B------:R0:W-:Y:S03]  /*28a00*/  STL [R1+0x204], R8 ;  /* 0x0002040801007387 */ /* 0x0001e60000100800 */
[----:B0-----:R-:W-:-:S04]  /*28a10*/  @P3 LOP3.LUT R8, R9, R8, RZ, 0x3c, !PT ;  /* 0x0000000809083212 */ /* 0x001fc800078e3cff */
[----:B------:R-:W-:Y:S01]  /*28a20*/  @P3 LOP3.LUT R9, R9, R8, RZ, 0x3c, !PT ;  /* 0x0000000809093212 */ /* 0x000fe200078e3cff */
[----:B------:R0:W-:Y:S04]  /*28a30*/  STL [R1+0x210], R7 ;  /* 0x0002100701007387 */ /* 0x0001e80000100800 */
[----:B------:R1:W2:Y:S04]  /*28a40*/  @P3 LDG.E.U8 R11, desc[UR18][R8.64] ;  /* 0x00000012080b3981 */ /* 0x0002a8000c1e1100 */
[----:B------:R-:W3:Y:S01]  /*28a50*/  LDL.LU R8, [R1+0x20c] ;  /* 0x00020c0001087983 */ /* 0x000ee20000300800 */
[----:B------:R-:W-:Y:S01]  /*28a60*/  ISETP.GT.AND P4, PT, R12, 0x8, PT ;  /* 0x000000080c00780c */ /* 0x000fe20003f84270 */
[----:B-1----:R-:W-:Y:S01]  /*28a70*/  IMAD.MOV.U32 R9, RZ, RZ, R7 ;  /* 0x000000ffff097224 */ /* 0x002fe200078e0007 */
[----:B------:R-:W-:Y:S01]  /*28a80*/  IADD3 R50, P5, PT, R4, R50, RZ ;  /* 0x0000003204327210 */ /* 0x000fe20007fbe0ff */
[----:B0-----:R-:W3:Y:S01]  /*28a90*/  LDL.LU R7, [R1+0x228] ;  /* 0x0002280001077983 */ /* 0x001ee20000300800 */
[----:B------:R-:W-:-:S03]  /*28aa0*/  ISETP.GT.AND P1, PT, R12, 0x9, PT ;  /* 0x000000090c00780c */ /* 0x000fc60003f24270 */
[----:B------:R-:W-:Y:S01]  /*28ab0*/  STL [R1+0x218], R50 ;  /* 0x0002183201007387 */ /* 0x000fe20000100800 */
[----:B----4-:R-:W-:Y:S01]  /*28ac0*/  PRMT R51, RZ, 0x7610, R51 ;  /* 0x00007610ff337816 */ /* 0x010fe20000000033 */
[C---:B------:R-:W-:Y:S01]  /*28ad0*/  IMAD.X R91, R55.reuse, 0x1, R91, P5 ;  /* 0x00000001375b7824 */ /* 0x040fe200028e065b */
[----:B------:R-:W-:Y:S02]  /*28ae0*/  PRMT R48, RZ, 0x7610, R48 ;  /* 0x00007610ff307816 */ /* 0x000fe40000000030 */
[----:B------:R-:W-:Y:S01]  /*28af0*/  IADD3 R45, P5, PT, R4, R45, RZ ;  /* 0x0000002d042d7210 */ /* 0x000fe20007fbe0ff */
[----:B--2---:R0:W-:Y:S01]  /*28b00*/  STL [R1+0x194], R11 ;  /* 0x0001940b01007387 */ /* 0x0041e20000100800 */
[----:B---3--:R-:W-:-:S03]  /*28b10*/  IMAD.X R8, R55, 0x1, R8, P6 ;  /* 0x0000000137087824 */ /* 0x008fc600030e0608 */
[----:B0-----:R-:W2:Y:S02]  /*28b20*/  LDL.LU R11, [R1+0x230] ;  /* 0x00023000010b7983 */ /* 0x001ea40000300800 */
[-C--:B------:R-:W-:Y:S02]  /*28b30*/  @P4 LOP3.LUT R9, R9, R8.reuse, RZ, 0x3c, !PT ;  /* 0x0000000809094212 */ /* 0x080fe400078e3cff */
[----:B------:R0:W-:Y:S02]  /*28b40*/  STL [R1+0x20c], R8 ;  /* 0x00020c0801007387 */ /* 0x0001e40000100800 */
[----:B0-----:R-:W-:-:S04]  /*28b50*/  @P4 LOP3.LUT R8, R9, R8, RZ, 0x3c, !PT ;  /* 0x0000000809084212 */ /* 0x001fc800078e3cff */
[----:B------:R-:W-:Y:S01]  /*28b60*/  @P4 LOP3.LUT R9, R9, R8, RZ, 0x3c, !PT ;  /* 0x0000000809094212 */ /* 0x000fe200078e3cff */
[----:B------:R0:W-:Y:S04]  /*28b70*/  STL [R1+0x214], R91 ;  /* 0x0002145b01007387 */ /* 0x0001e80000100800 */
[----:B------:R1:W3:Y:S02]  /*28b80*/  @P4 LDG.E.U8 R51, desc[UR18][R8.64] ;  /* 0x0000001208334981 */ /* 0x0002e4000c1e1100 */
[----:B-1----:R-:W-:Y:S02]  /*28b90*/  @P1 IMAD.MOV.U32 R8, RZ, RZ, R50 ;  /* 0x000000ffff081224 */ /* 0x002fe400078e0032 */
[----:B------:R-:W-:Y:S01]  /*28ba0*/  @P1 IMAD.MOV.U32 R9, RZ, RZ, R91 ;  /* 0x000000ffff091224 */ /* 0x000fe200078e005b */
[----:B------:R-:W4:Y:S04]  /*28bb0*/  LDL.LU R50, [R1+0x22c] ;  /* 0x00022c0001327983 */ /* 0x000f280000300800 */
[----:B0-----:R-:W2:Y:S04]  /*28bc0*/  LDL.LU R91, [R1+0x238] ;  /* 0x00023800015b7983 */ /* 0x001ea80000300800 */
[----:B------:R0:W2:Y:S04]  /*28bd0*/  @P1 LDG.E.U8 R48, desc[UR18][R8.64] ;  /* 0x0000001208301981 */ /* 0x0000a8000c1e1100 */
[----:B------:R1:W-:Y:S01]  /*28be0*/  STL [R1+0x220], R45 ;  /* 0x0002202d01007387 */ /* 0x0003e20000100800 */
[----:B0-----:R-:W-:-:S03]  /*28bf0*/  IMAD.MOV.U32 R9, RZ, RZ, R45 ;  /* 0x000000ffff097224 */ /* 0x001fc600078e002d */
[----:B-1----:R-:W2:Y:S04]  /*28c00*/  LDL.LU R45, [R1+0x15f4] ;  /* 0x0015f400012d7983 */ /* 0x002ea80000300800 */
[----:B------:R-:W2:Y:S01]  /*28c10*/  LDL.LU R8, [R1+0x21c] ;  /* 0x00021c0001087983 */ /* 0x000ea20000300800 */
[----:B------:R-:W-:Y:S02]  /*28c20*/  ISETP.GT.AND P3, PT, R12, 0xa, PT ;  /* 0x0000000a0c00780c */ /* 0x000fe40003f64270 */
[----:B------:R-:W-:Y:S02]  /*28c30*/  PRMT R46, RZ, 0x7610, R46 ;  /* 0x00007610ff2e7816 */ /* 0x000fe4000000002e */
[----:B------:R-:W-:Y:S01]  /*28c40*/  IADD3 R7, P6, PT, R4, R7, RZ ;  /* 0x0000000704077210 */ /* 0x000fe20007fde0ff */
[----:B--2---:R-:W-:-:S08]  /*28c50*/  IMAD.X R8, R55, 0x1, R8, P5 ;  /* 0x0000000137087824 */ /* 0x004fd000028e0608 */
        /* <DEDUP_REMOVED lines=10> */
[----:B0-----:R-:W4:Y:S04]  /*28d00*/  LDL.LU R7, [R1+0x240] ;  /* 0x0002400001077983 */ /* 0x001f280000300800 */
[----:B------:R-:W-:Y:S01]  /*28d10*/  STL [R1+0x230], R11 ;  /* 0x0002300b01007387 */ /* 0x000fe20000100800 */
[----:B------:R-:W-:-:S03]  /*28d20*/  PRMT R45, RZ, 0x7610, R45 ;  /* 0x00007610ff2d7816 */ /* 0x000fc6000000002d */
[----:B--2---:R0:W-:Y:S01]  /*28d30*/  STL [R1+0x18c], R46 ;  /* 0x00018c2e01007387 */ /* 0x0041e20000100800 */
[----:B---3--:R-:W-:-:S03]  /*28d40*/  IMAD.X R8, R55, 0x1, R8, P6 ;  /* 0x0000000137087824 */ /* 0x008fc600030e0608 */
[----:B0-----:R-:W2:Y:S02]  /*28d50*/  LDL.LU R46, [R1+0x248] ;  /* 0x00024800012e7983 */ /* 0x001ea40000300800 */
[-C--:B------:R-:W-:Y:S02]  /*28d60*/  @P4 LOP3.LUT R9, R9, R8.reuse, RZ, 0x3c, !PT ;  /* 0x0000000809094212 */ /* 0x080fe400078e3cff */
[----:B------:R0:W-:Y:S02]  /*28d70*/  STL [R1+0x224], R8 ;  /* 0x0002240801007387 */ /* 0x0001e40000100800 */
[----:B0-----:R-:W-:-:S04]  /*28d80*/  @P4 LOP3.LUT R8, R9, R8, RZ, 0x3c, !PT ;  /* 0x0000000809084212 */ /* 0x001fc800078e3cff */
[----:B------:R-:W-:-:S05]  /*28d90*/  @P4 LOP3.LUT R9, R9, R8, RZ, 0x3c, !PT ;  /* 0x0000000809094212 */ /* 0x000fca00078e3cff */
[----:B------:R0:W3:Y:S01]  /*28da0*/  @P4 LDG.E.U8 R45, desc[UR18][R8.64] ;  /* 0x00000012082d4981 */ /* 0x0000e2000c1e1100 */
[----:B------:R-:W-:Y:S01]  /*28db0*/  ISETP.GT.AND P1, PT, R12, 0xc, PT ;  /* 0x0000000c0c00780c */ /* 0x000fe20003f24270 */
[----:B----4-:R-:W-:Y:S01]  /*28dc0*/  IMAD.X R50, R55, 0x1, R50, P5 ;  /* 0x0000000137327824 */ /* 0x010fe200028e0632 */
[----:B------:R-:W-:-:S04]  /*28dd0*/  PRMT R10, RZ, 0x7610, R10 ;  /* 0x00007610ff0a7816 */ /* 0x000fc8000000000a */
[----:B------:R-:W-:Y:S01]  /*28de0*/  STL [R1+0x22c], R50 ;  /* 0x00022c3201007387 */ /* 0x000fe20000100800 */
[----:B0-----:R-:W-:-:S06]  /*28df0*/  IMAD.MOV.U32 R9, RZ, RZ, R50 ;  /* 0x000000ffff097224 */ /* 0x001fcc00078e0032 */
[----:B------:R-:W-:-:S05]  /*28e00*/  @P1 IMAD.MOV.U32 R8, RZ, RZ, R11 ;  /* 0x000000ffff081224 */ /* 0x000fca00078e000b */
[----:B------:R-:W4:Y:S04]  /*28e10*/  @P1 LDG.E.U8 R10, desc[UR18][R8.64] ;  /* 0x00000012080a1981 */ /* 0x000f28000c1e1100 */
[----:B---3--:R0:W-:Y:S04]  /*28e20*/  STL [R1+0x188], R45 ;  /* 0x0001882d01007387 */ /* 0x0081e80000100800 */
[----:B0-----:R-:W3:Y:S04]  /*28e30*/  LDL.LU R45, [R1+0x15f0] ;  /* 0x0015f000012d7983 */ /* 0x001ee80000300800 */
[----:B------:R-:W2:Y:S04]  /*28e40*/  LDL.LU R50, [R1+0x15ec] ;  /* 0x0015ec0001327983 */ /* 0x000ea80000300800 */
[----:B------:R-:W2:Y:S01]  /*28e50*/  LDL.LU R9, [R1+0x234] ;  /* 0x0002340001097983 */ /* 0x000ea20000300800 */
[----:B------:R-:W-:-:S02]  /*28e60*/  ISETP.GT.AND P3, PT, R12, 0xd, PT ;  /* 0x0000000d0c00780c */ /* 0x000fc40003f64270 */
[C---:B------:R-:W-:Y:S01]  /*28e70*/  IADD3 R91, P5, PT, R4.reuse, R91, RZ ;  /* 0x0000005b045b7210 */ /* 0x040fe20007fbe0ff */
[----:B------:R-:W2:Y:S01]  /*28e80*/  LDL.LU R11, [R1+0x244] ;  /* 0x00024400010b7983 */ /* 0x000ea20000300800 */
[----:B------:R-:W-:-:S03]  /*28e90*/  IADD3 R7, P6, PT, R4, R7, RZ ;  /* 0x0000000704077210 */ /* 0x000fc60007fde0ff */
[----:B------:R-:W-:Y:S04]  /*28ea0*/  STL [R1+0x238], R91 ;  /* 0x0002385b01007387 */ /* 0x000fe80000100800 */
[----:B----4-:R0:W-:Y:S02]  /*28eb0*/  STL [R1+0x184], R10 ;  /* 0x0001840a01007387 */ /* 0x0101e40000100800 */
[----:B------:R-:W-:Y:S02]  /*28ec0*/  @P3 IMAD.MOV.U32 R8, RZ, RZ, R91 ;  /* 0x000000ffff083224 */ /* 0x000fe400078e005b */
[----:B0-----:R-:W4:Y:S01]  /*28ed0*/  LDL.LU R10, [R1+0x250] ;  /* 0x00025000010a7983 */ /* 0x001f220000300800 */
[----:B---3--:R-:W-:Y:S01]  /*28ee0*/  PRMT R45, RZ, 0x7610, R45 ;  /* 0x00007610ff2d7816 */ /* 0x008fe2000000002d */
[----:B--2---:R-:W-:-:S05]  /*28ef0*/  IMAD.X R9, R55, 0x1, R9, P5 ;  /* 0x0000000137097824 */ /* 0x004fca00028e0609 */
[----:B------:R0:W-:Y:S04]  /*28f00*/  STL [R1+0x234], R9 ;  /* 0x0002340901007387 */ /* 0x0001e80000100800 */
[----:B------:R0:W2:Y:S04]  /*28f10*/  @P3 LDG.E.U8 R45, desc[UR18][R8.64] ;  /* 0x00000012082d3981 */ /* 0x0000a8000c1e1100 */
[----:B------:R1:W-:Y:S04]  /*28f20*/  STL [R1+0x240], R7 ;  /* 0x0002400701007387 */ /* 0x0003e80000100800 */
[----:B------:R-:W3:Y:S01]  /*28f30*/  LDL.LU R8, [R1+0x23c] ;  /* 0x00023c0001087983 */ /* 0x000ee20000300800 */
[----:B------:R-:W-:Y:S01]  /*28f40*/  ISETP.GT.AND P4, PT, R12, 0xe, PT ;  /* 0x0000000e0c00780c */ /* 0x000fe20003f84270 */
[----:B0-----:R-:W-:Y:S01]  /*28f50*/  IMAD.MOV.U32 R9, RZ, RZ, R7 ;  /* 0x000000ffff097224 */ /* 0x001fe200078e0007 */
[----:B------:R-:W-:Y:S01]  /*28f60*/  IADD3 R46, P5, PT, R4, R46, RZ ;  /* 0x0000002e042e7210 */ /* 0x000fe20007fbe0ff */
[----:B------:R-:W4:Y:S04]  /*28f70*/  LDL.LU R91, [R1+0x24c] ;  /* 0x00024c00015b7983 */ /* 0x000f280000300800 */
[----:B------:R-:W-:Y:S04]  /*28f80*/  STL [R1+0x248], R46 ;  /* 0x0002482e01007387 */ /* 0x000fe80000100800 */
[----:B-1----:R-:W4:Y:S01]  /*28f90*/  LDL.LU R7, [R1+0x258] ;  /* 0x0002580001077983 */ /* 0x002f220000300800 */
        /* <DEDUP_REMOVED lines=10> */
[----:B------:R-:W-:Y:S01]  /*29040*/  IMAD.X R11, R55, 0x1, R11, P5 ;  /* 0x00000001370b7824 */ /* 0x000fe200028e060b */
[----:B------:R-:W-:-:S04]  /*29050*/  PRMT R93, RZ, 0x7610, R93 ;  /* 0x00007610ff5d7816 */ /* 0x000fc8000000005d */
[----:B------:R-:W-:Y:S01]  /*29060*/  STL [R1+0x244], R11 ;  /* 0x0002440b01007387 */ /* 0x000fe20000100800 */
[----:B0-----:R-:W-:-:S06]  /*29070*/  IMAD.MOV.U32 R9, RZ, RZ, R11 ;  /* 0x000000ffff097224 */ /* 0x001fcc00078e000b */
[----:B------:R-:W-:-:S05]  /*29080*/  @P1 IMAD.MOV.U32 R8, RZ, RZ, R46 ;  /* 0x000000ffff081224 */ /* 0x000fca00078e002e */
[----:B------:R0:W2:Y:S04]  /*29090*/  @P1 LDG.E.U8 R93, desc[UR18][R8.64] ;  /* 0x00000012085d1981 */ /* 0x0000a8000c1e1100 */
[----:B---3--:R1:W-:Y:S04]  /*290a0*/  STL [R1+0x17c], R50 ;  /* 0x00017c3201007387 */ /* 0x0083e80000100800 */
[----:B-1----:R-:W3:Y:S01]  /*290b0*/  LDL.LU R50, [R1+0x15e8] ;  /* 0x0015e80001327983 */ /* 0x002ee20000300800 */
[----:B------:R-:W-:Y:S02]  /*290c0*/  ISETP.GT.AND P3, PT, R12, 0x10, PT ;  /* 0x000000100c00780c */ /* 0x000fe40003f64270 */
[C---:B----4-:R-:W-:Y:S01]  /*290d0*/  IADD3 R10, P5, PT, R4.reuse, R10, RZ ;  /* 0x0000000a040a7210 */ /* 0x050fe20007fbe0ff */
[----:B------:R-:W4:Y:S01]  /*290e0*/  LDL.LU R11, [R1+0x15e4] ;  /* 0x0015e400010b7983 */ /* 0x000f220000300800 */
[----:B------:R-:W-:-:S03]  /*290f0*/  IADD3 R7, P6, PT, R4, R7, RZ ;  /* 0x0000000704077210 */ /* 0x000fc60007fde0ff */
[----:B------:R-:W-:Y:S01]  /*29100*/  IMAD.X R91, R55, 0x1, R91, P5 ;  /* 0x00000001375b7824 */ /* 0x000fe200028e065b */
[----:B------:R-:W4:Y:S01]  /*29110*/  LDL.LU R46, [R1+0x25c] ;  /* 0x00025c00012e7983 */ /* 0x000f220000300800 */
[----:B--2---:R-:W-:-:S03]  /*29120*/  IADD3 R45, P5, PT, R4, R45, RZ ;  /* 0x0000002d042d7210 */ /* 0x004fc60007fbe0ff */
[----:B------:R-:W-:Y:S01]  /*29130*/  STL [R1+0x250], R10 ;  /* 0x0002500a01007387 */ /* 0x000fe20000100800 */
[----:B0-----:R-:W-:Y:S02]  /*29140*/  @P3 IMAD.MOV.U32 R8, RZ, RZ, R10 ;  /* 0x000000ffff083224 */ /* 0x001fe400078e000a */
[----:B------:R-:W-:Y:S01]  /*29150*/  @P3 IMAD.MOV.U32 R9, RZ, RZ, R91 ;  /* 0x000000ffff093224 */ /* 0x000fe200078e005b */
[----:B------:R0:W-:Y:S04]  /*29160*/  STL [R1+0x178], R93 ;  /* 0x0001785d01007387 */ /* 0x0001e80000100800 */
[----:B0-----:R-:W2:Y:S04]  /*29170*/  LDL.LU R93, [R1+0xa88] ;  /* 0x000a8800015d7983 */ /* 0x001ea80000300800 */
[----:B------:R0:W-:Y:S04]  /*29180*/  STL [R1+0x24c], R91 ;  /* 0x00024c5b01007387 */ /* 0x0001e80000100800 */
[----:B------:R-:W2:Y:S04]  /*29190*/  LDL.LU R10, [R1+0xa90] ;  /* 0x000a9000010a7983 */ /* 0x000ea80000300800 */
[----:B------:R1:W-:Y:S04]  /*291a0*/  STL [R1+0x258], R7 ;  /* 0x0002580701007387 */ /* 0x0003e80000100800 */
[----:B0-----:R-:W2:Y:S04]  /*291b0*/  LDL.LU R91, [R1+0xa98] ;  /* 0x000a9800015b7983 */ /* 0x001ea80000300800 */
[----:B------:R-:W-:Y:S01]  /*291c0*/  STL [R1+0x260], R45 ;  /* 0x0002602d01007387 */ /* 0x000fe20000100800 */
[----:B---3--:R-:W-:-:S06]  /*291d0*/  PRMT R50, RZ, 0x7610, R50 ;  /* 0x00007610ff327816 */ /* 0x008fcc0000000032 */
[----:B------:R0:W3:Y:S04]  /*291e0*/  @P3 LDG.E.U8 R50, desc[UR18][R8.64] ;  /* 0x0000001208323981 */ /* 0x0000e8000c1e1100 */
[----:B------:R-:W2:Y:S01]  /*291f0*/  LDL.LU R9, [R1+0x254] ;  /* 0x0002540001097983 */ /* 0x000ea20000300800 */
[C---:B------:R-:W-:Y:S02]  /*29200*/  ISETP.GT.AND P4, PT, R12.reuse, 0x11, PT ;  /* 0x000000110c00780c */ /* 0x040fe40003f84270 */
[----:B------:R-:W-:Y:S02]  /*29210*/  ISETP.GT.AND P1, PT, R12, 0x12, PT ;  /* 0x000000120c00780c */ /* 0x000fe40003f24270 */
[----:B------:R-:W-:Y:S01]  /*29220*/  PRMT R44, RZ, 0x7610, R44 ;  /* 0x00007610ff2c7816 */ /* 0x000fe2000000002c */
[----:B----4-:R-:W-:Y:S01]  /*29230*/  IMAD.X R46, R55, 0x1, R46, P5 ;  /* 0x00000001372e7824 */ /* 0x010fe200028e062e */
[----:B------:R-:W-:-:S07]  /*29240*/  PRMT R11, RZ, 0x7610, R11 ;  /* 0x00007610ff0b7816 */ /* 0x000fce000000000b */
[----:B0-----:R-:W-:Y:S02]  /*29250*/  @P4 IMAD.MOV.U32 R8, RZ, RZ, R7 ;  /* 0x000000ffff084224 */ /* 0x001fe400078e0007 */
[----:B--2---:R-:W-:-:S05]  /*29260*/  IMAD.X R9, R55, 0x1, R9, P6 ;  /* 0x0000000137097824 */ /* 0x004fca00030e0609 */
[----:B------:R0:W-:Y:S04]  /*29270*/  STL [R1+0x254], R9 ;  /* 0x0002540901007387 */ /* 0x0001e80000100800 */
[----:B------:R0:W2:Y:S01]  /*29280*/  @P4 LDG.E.U8 R44, desc[UR18][R8.64] ;  /* 0x00000012082c4981 */ /* 0x0000a2000c1e1100 */
[----:B------:R-:W-:-:S03]  /*29290*/  IADD3 R93, P5, PT, R4, R93, RZ ;  /* 0x0000005d045d7210 */ /* 0x000fc60007fbe0ff */
[----:B-1----:R-:W4:Y:S01]  /*292a0*/  LDL.LU R7, [R1+0x15e0] ;  /* 0x0015e00001077983 */ /* 0x002f220000300800 */
[----:B0-----:R-:W-:Y:S02]  /*292b0*/  IMAD.MOV.U32 R9, RZ, RZ, R46 ;  /* 0x000000ffff097224 */ /* 0x001fe400078e002e */
[----:B------:R-:W-:-:S05]  /*292c0*/  @P1 IMAD.MOV.U32 R8, RZ, RZ, R45 ;  /* 0x000000ffff081224 */ /* 0x000fca00078e002d */
[----:B------:R-:W2:Y:S04]  /*292d0*/  @P1 LDG.E.U8 R11, desc[UR18][R8.64] ;  /* 0x00000012080b1981 */ /* 0x000ea8000c1e1100 */
[----:B------:R0:W-:Y:S04]  /*292e0*/  STL [R1+0x25c], R46 ;  /* 0x00025c2e01007387 */ /* 0x0001e80000100800 */
[----:B0-----:R-:W3:Y:S04]  /*292f0*/  LDL.LU R46, [R1+0x15dc] ;  /* 0x0015dc00012e7983 */ /* 0x001ee80000300800 */
[----:B------:R-:W3:Y:S04]  /*29300*/  LDL.LU R45, [R1+0xa94] ;  /* 0x000a9400012d7983 */ /* 0x000ee80000300800 */
[----:B--2---:R0:W-:Y:S04]  /*29310*/  STL [R1+0x170], R11 ;  /* 0x0001700b01007387 */ /* 0x0041e80000100800 */
[----:B0-----:R-:W2:Y:S04]  /*29320*/  LDL.LU R11, [R1+0x15d8] ;  /* 0x0015d800010b7983 */ /* 0x001ea80000300800 */
[----:B------:R0:W-:Y:S04]  /*29330*/  STL [R1+0xa88], R93 ;  /* 0x000a885d01007387 */ /* 0x0001e80000100800 */
[----:B------:R-:W2:Y:S01]  /*29340*/  LDL.LU R8, [R1+0xa84] ;  /* 0x000a840001087983 */ /* 0x000ea20000300800 */
[----:B------:R-:W-:Y:S01]  /*29350*/  ISETP.GT.AND P3, PT, R12, 0x13, PT ;  /* 0x000000130c00780c */ /* 0x000fe20003f64270 */
[----:B------:R-:W-:-:S02]  /*29360*/  IMAD.MOV.U32 R9, RZ, RZ, R93 ;  /* 0x000000ffff097224 */ /* 0x000fc400078e005d */
[----:B0-----:R-:W3:Y:S01]  /*29370*/  LDL.LU R93, [R1+0xaa0] ;  /* 0x000aa000015d7983 */ /* 0x001ee20000300800 */
[----:B------:R-:W-:Y:S02]  /*29380*/  PRMT R47, RZ, 0x7610, R47 ;  /* 0x00007610ff2f7816 */ /* 0x000fe4000000002f */
[----:B------:R-:W-:Y:S01]  /*29390*/  IADD3 R10, P6, PT, R4, R10, RZ ;  /* 0x0000000a040a7210 */ /* 0x000fe20007fde0ff */
[----:B--2---:R-:W-:-:S06]  /*293a0*/  IMAD.X R8, R55, 0x1, R8, P5 ;  /* 0x0000000137087824 */ /* 0x004fcc00028e0608 */
[-C--:B------:R-:W-:Y:S01]  /*293b0*/  @P3 LOP3.LUT R9, R9, R8.reuse, RZ, 0x3c, !PT ;  /* 0x0000000809093212 */ /* 0x080fe200078e3cff */
[----:B------:R0:W-:Y:S03]  /*293c0*/  STL [R1+0xa84], R8 ;  /* 0x000a840801007387 */ /* 0x0001e60000100800 */
[----:B0-----:R-:W-:-:S04]  /*293d0*/  @P3 LOP3.LUT R8, R9, R8, RZ, 0x3c, !PT ;  /* 0x0000000809083212 */ /* 0x001fc800078e3cff */
[----:B------:R-:W-:Y:S01]  /*293e0*/  @P3 LOP3.LUT R9, R9, R8, RZ, 0x3c, !PT ;  /* 0x0000000809093212 */ /* 0x000fe200078e3cff */
[----:B------:R-:W-:Y:S04]  /*293f0*/  STL [R1+0xa90], R10 ;  /* 0x000a900a01007387 */ /* 0x000fe80000100800 */
[----:B------:R0:W2:Y:S04]  /*29400*/  @P3 LDG.E.U8 R47, desc[UR18][R8.64] ;  /* 0x00000012082f3981 */ /* 0x0000a8000c1e1100 */
[----:B------:R-:W4:Y:S01]  /*29410*/  LDL.LU R8, [R1+0xa8c] ;  /* 0x000a8c0001087983 */ /* 0x000f220000300800 */
[----:B------:R-:W-:Y:S01]  /*29420*/  ISETP.GT.AND P4, PT, R12, 0x14, PT ;  /* 0x000000140c00780c */ /* 0x000fe20003f84270 */
[----:B0-----:R-:W-:Y:S01]  /*29430*/  IMAD.MOV.U32 R9, RZ, RZ, R10 ;  /* 0x000000ffff097224 */ /* 0x001fe200078e000a */
[----:B------:R-:W-:-:S02]  /*29440*/  IADD3 R91, P5, PT, R4, R91, RZ ;  /* 0x0000005b045b7210 */ /* 0x000fc40007fbe0ff */
[----:B---3--:R-:W-:Y:S01]  /*29450*/  PRMT R46, RZ, 0x7610, R46 ;  /* 0x00007610ff2e7816 */ /* 0x008fe2000000002e */
[----:B--2---:R0:W-:Y:S01]  /*29460*/  STL [R1+0x16c], R47 ;  /* 0x00016c2f01007387 */ /* 0x0041e20000100800 */
[----:B----4-:R-:W-:-:S03]  /*29470*/  IMAD.X R8, R55, 0x1, R8, P6 ;  /* 0x0000000137087824 */ /* 0x010fc600030e0608 */
[----:B0-----:R-:W2:Y:S04]  /*29480*/  LDL.LU R47, [R1+0xaa8] ;  /* 0x000aa800012f7983 */ /* 0x001ea80000300800 */
[-C--:B------:R-:W-:Y:S01]  /*29490*/  @P4 LOP3.LUT R9, R9, R8.reuse, RZ, 0x3c, !PT ;  /* 0x0000000809094212 */ /* 0x080fe200078e3cff */
[----:B------:R-:W-:Y:S04]  /*294a0*/  STL [R1+0xa98], R91 ;  /* 0x000a985b01007387 */ /* 0x000fe80000100800 */
[----:B------:R-:W3:Y:S04]  /*294b0*/  LDL.LU R10, [R1+0xab0] ;  /* 0x000ab000010a7983 */ /* 0x000ee80000300800 */
[----:B------:R0:W-:Y:S02]  /*294c0*/  STL [R1+0xa8c], R8 ;  /* 0x000a8c0801007387 */ /* 0x0001e40000100800 */
[----:B0-----:R-:W-:-:S04]  /*294d0*/  @P4 LOP3.LUT R8, R9, R8, RZ, 0x3c, !PT ;  /* 0x0000000809084212 */ /* 0x001fc800078e3cff */
[----:B------:R-:W-:-:S05]  /*294e0*/  @P4 LOP3.LUT R9, R9, R8, RZ, 0x3c, !PT ;  /* 0x0000000809094212 */ /* 0x000fca00078e3cff */
[----:B------:R0:W4:Y:S01]  /*294f0*/  @P4 LDG.E.U8 R46, desc[UR18][R8.64] ;  /* 0x00000012082e4981 */ /* 0x000122000c1e1100 */
[----:B------:R-:W-:Y:S01]  /*29500*/  ISETP.GT.AND P1, PT, R12, 0x15, PT ;  /* 0x000000150c00780c */ /* 0x000fe20003f24270 */
[----:B------:R-:W-:Y:S01]  /*29510*/  IMAD.X R45, R55, 0x1, R45, P5 ;  /* 0x00000001372d7824 */ /* 0x000fe200028e062d */
[----:B------:R-:W-:-:S04]  /*29520*/  PRMT R11, RZ, 0x7610, R11 ;  /* 0x00007610ff0b7816 */ /* 0x000fc8000000000b */
[----:B------:R-:W-:Y:S01]  /*29530*/  STL [R1+0xa94], R45 ;  /* 0x000a942d01007387 */ /* 0x000fe20000100800 */
[----:B0-----:R-:W-:-:S06]  /*29540*/  IMAD.MOV.U32 R9, RZ, RZ, R45 ;  /* 0x000000ffff097224 */ /* 0x001fcc00078e002d */
[----:B------:R-:W-:-:S05]  /*29550*/  @P1 IMAD.MOV.U32 R8, RZ, RZ, R91 ;  /* 0x000000ffff081224 */ /* 0x000fca00078e005b */
[----:B------:R-:W2:Y:S04]  /*29560*/  @P1 LDG.E.U8 R11, desc[UR18][R8.64] ;  /* 0x00000012080b1981 */ /* 0x000ea8000c1e1100 */
[----:B----4-:R0:W-:Y:S04]  /*29570*/  STL [R1+0x168], R46 ;  /* 0x0001682e01007387 */ /* 0x0101e80000100800 */
[----:B0-----:R-:W4:Y:S04]  /*29580*/  LDL.LU R46, [R1+0x15d4] ;  /* 0x0015d400012e7983 */ /* 0x001f280000300800 */
[----:B------:R-:W3:Y:S04]  /*29590*/  LDL.LU R45, [R1+0x15d0] ;  /* 0x0015d000012d7983 */ /* 0x000ee80000300800 */
[----:B------:R-:W3:Y:S01]  /*295a0*/  LDL.LU R9, [R1+0xa9c] ;  /* 0x000a9c0001097983 */ /* 0x000ee20000300800 */
[----:B------:R-:W-:-:S02]  /*295b0*/  ISETP.GT.AND P3, PT, R12, 0x16, PT ;  /* 0x000000160c00780c */ /* 0x000fc40003f64270 */
[C---:B------:R-:W-:Y:S01]  /*295c0*/  IADD3 R93, P5, PT, R4.reuse, R93, RZ ;  /* 0x0000005d045d7210 */ /* 0x040fe20007fbe0ff */
[----:B------:R-:W4:Y:S01]  /*295d0*/  LDL.LU R91, [R1+0xaac] ;  /* 0x000aac00015b7983 */ /* 0x000f220000300800 */
[----:B------:R-:W-:Y:S02]  /*295e0*/  PRMT R89, RZ, 0x7610, R89 ;  /* 0x00007610ff597816 */ /* 0x000fe40000000059 */
[----:B--2---:R-:W-:Y:S01]  /*295f0*/  IADD3 R47, P6, PT, R4, R47, RZ ;  /* 0x0000002f042f7210 */ /* 0x004fe20007fde0ff */
[----:B------:R-:W-:Y:S04]  /*29600*/  STL [R1+0xaa0], R93 ;  /* 0x000aa05d01007387 */ /* 0x000fe80000100800 */
[----:B------:R0:W-:Y:S02]  /*29610*/  STL [R1+0x164], R11 ;  /* 0x0001640b01007387 */ /* 0x0001e40000100800 */
[----:B------:R-:W-:-:S02]  /*29620*/  @P3 IMAD.MOV.U32 R8, RZ, RZ, R93 ;  /* 0x000000ffff083224 */ /* 0x000fc400078e005d */
[----:B0-----:R-:W2:Y:S01]  /*29630*/  LDL.LU R11, [R1+0xab8] ;  /* 0x000ab800010b7983 */ /* 0x001ea20000300800 */
[----:B---3--:R-:W-:-:S05]  /*29640*/  IMAD.X R9, R55, 0x1, R9, P5 ;  /* 0x0000000137097824 */ /* 0x008fca00028e0609 */
[----:B------:R0:W-:Y:S04]  /*29650*/  STL [R1+0xa9c], R9 ;  /* 0x000a9c0901007387 */ /* 0x0001e80000100800 */
[----:B------:R0:W3:Y:S04]  /*29660*/  @P3 LDG.E.U8 R89, desc[UR18][R8.64] ;  /* 0x0000001208593981 */ /* 0x0000e8000c1e1100 */
[----:B------:R-:W-:Y:S04]  /*29670*/  STL [R1+0xaa8], R47 ;  /* 0x000aa82f01007387 */ /* 0x000fe80000100800 */
[----:B------:R-:W2:Y:S01]  /*29680*/  LDL.LU R8, [R1+0xaa4] ;  /* 0x000aa40001087983 */ /* 0x000ea20000300800 */
[----:B------:R-:W-:Y:S01]  /*29690*/  ISETP.GT.AND P4, PT, R12, 0x17, PT ;  /* 0x000000170c00780c */ /* 0x000fe20003f84270 */
[----:B0-----:R-:W-:Y:S01]  /*296a0*/  IMAD.MOV.U32 R9, RZ, RZ, R47 ;  /* 0x000000ffff097224 */ /* 0x001fe200078e002f */
[----:B------:R-:W-:Y:S01]  /*296b0*/  IADD3 R10, P5, PT, R4, R10, RZ ;  /* 0x0000000a040a7210 */ /* 0x000fe20007fbe0ff */
[----:B------:R-:W2:Y:S04]  /*296c0*/  LDL.LU R93, [R1+0xab4] ;  /* 0x000ab400015d7983 */ /* 0x000ea80000300800 */
[----:B------:R-:W-:Y:S01]  /*296d0*/  STL [R1+0xab0], R10 ;  /* 0x000ab00a01007387 */ /* 0x000fe20000100800 */
[----:B----4-:R-:W-:-:S03]  /*296e0*/  PRMT R46, RZ, 0x7610, R46 ;  /* 0x00007610ff2e7816 */ /* 0x010fc6000000002e */
[----:B---3--:R0:W-:Y:S01]  /*296f0*/  STL [R1+0x160], R89 ;  /* 0x0001605901007387 */ /* 0x0081e20000100800 */
[----:B--2---:R-:W-:-:S03]  /*29700*/  IMAD.X R8, R55, 0x1, R8, P6 ;  /* 0x0000000137087824 */ /* 0x004fc600030e0608 */
[----:B0-----:R-:W2:Y:S02]  /*29710*/  LDL.LU R89, [R1+0xac0] ;  /* 0x000ac00001597983 */ /* 0x001ea40000300800 */
[-C--:B------:R-:W-:Y:S02]  /*29720*/  @P4 LOP3.LUT R9, R9, R8.reuse, RZ, 0x3c, !PT ;  /* 0x0000000809094212 */ /* 0x080fe400078e3cff */
[----:B------:R-:W3:Y:S04]  /*29730*/  LDL.LU R47, [R1+0xac8] ;  /* 0x000ac800012f7983 */ /* 0x000ee80000300800 */
[----:B------:R0:W-:Y:S02]  /*29740*/  STL [R1+0xaa4], R8 ;  /* 0x000aa40801007387 */ /* 0x0001e40000100800 */
[----:B0-----:R-:W-:-:S04]  /*29750*/  @P4 LOP3.LUT R8, R9, R8, RZ, 0x3c, !PT ;  /* 0x0000000809084212 */ /* 0x001fc800078e3cff */
[----:B------:R-:W-:-:S05]  /*29760*/  @P4 LOP3.LUT R9, R9, R8, RZ, 0x3c, !PT ;  /* 0x0000000809094212 */ /* 0x000fca00078e3cff */
[----:B------:R-:W4:Y:S01]  /*29770*/  @P4 LDG.E.U8 R46, desc[UR18][R8.64] ;  /* 0x00000012082e4981 */ /* 0x000f22000c1e1100 */
[----:B------:R-:W-:-:S05]  /*29780*/  IMAD.X R91, R55, 0x1, R91, P5 ;  /* 0x00000001375b7824 */ /* 0x000fca00028e065b */
[----:B------:R-:W-:Y:S01]  /*29790*/  STL [R1+0xaac], R91 ;  /* 0x000aac5b01007387 */ /* 0x000fe20000100800 */
[C---:B------:R-:W-:Y:S02]  /*297a0*/  ISETP.GT.AND P1, PT, R12.reuse, 0x18, PT ;  /* 0x000000180c00780c */ /* 0x040fe40003f24270 */
[----:B------:R-:W-:Y:S01]  /*297b0*/  ISETP.GT.AND P3, PT, R12, 0x19, PT ;  /* 0x000000190c00780c */ /* 0x000fe20003f64270 */
[----:B----4-:R0:W-:Y:S04]  /*297c0*/  STL [R1+0x15c], R46 ;  /* 0x00015c2e01007387 */ /* 0x0101e80000100800 */
[----:B0-----:R-:W4:Y:S01]  /*297d0*/  LDL.LU R46, [R1+0x15cc] ;  /* 0x0015cc00012e7983 */ /* 0x001f220000300800 */
[----:B------:R-:W-:-:S05]  /*297e0*/  IADD3 R11, P5, PT, R4, R11, RZ ;  /* 0x0000000b040b7210 */ /* 0x000fca0007fbe0ff */
[----:B------:R-:W-:Y:S01]  /*297f0*/  @P1 IMAD.MOV.U32 R8, RZ, RZ, R10 ;  /* 0x000000ffff081224 */ /* 0x000fe200078e000a */
[----:B------:R-:W-:Y:S01]  /*29800*/  PRMT R45, RZ, 0x7610, R45 ;  /* 0x00007610ff2d7816 */ /* 0x000fe2000000002d */
[----:B------:R-:W-:Y:S02]  /*29810*/  @P1 IMAD.MOV.U32 R9, RZ, RZ, R91 ;  /* 0x000000ffff091224 */ /* 0x000fe400078e005b */
[----:B------:R-:W-:Y:S01]  /*29820*/  IMAD.X R93, R55, 0x1, R93, P5 ;  /* 0x00000001375d7824 */ /* 0x000fe200028e065d */
[----:B------:R-:W4:Y:S01]  /*29830*/  LDL.LU R91, [R1+0xac4] ;  /* 0x000ac400015b7983 */ /* 0x000f220000300800 */
[C---:B--2---:R-:W-:Y:S02]  /*29840*/  IADD3 R89, P6, PT, R4.reuse, R89, RZ ;  /* 0x0000005904597210 */ /* 0x044fe40007fde0ff */
[----:B---3--:R-:W-:Y:S01]  /*29850*/  IADD3 R47, P5, PT, R4, R47, RZ ;  /* 0x0000002f042f7210 */ /* 0x008fe20007fbe0ff */
[----:B------:R-:W2:Y:S04]  /*29860*/  LDL.LU R10, [R1+0xad0] ;  /* 0x000ad000010a7983 */ /* 0x000ea80000300800 */
[----:B------:R0:W3:Y:S04]  /*29870*/  @P1 LDG.E.U8 R45, desc[UR18][R8.64] ;  /* 0x00000012082d1981 */ /* 0x0000e8000c1e1100 */
[----:B------:R1:W-:Y:S04]  /*29880*/  STL [R1+0xab8], R11 ;  /* 0x000ab80b01007387 */ /* 0x0003e80000100800 */
[----:B------:R1:W-:Y:S01]  /*29890*/  STL [R1+0xab4], R93 ;  /* 0x000ab45d01007387 */ /* 0x0003e20000100800 */
[----:B0-----:R-:W-:-:S02]  /*298a0*/  @P3 IMAD.MOV.U32 R8, RZ, RZ, R11 ;  /* 0x000000ffff083224 */ /* 0x001fc400078e000b */
[----:B------:R-:W-:Y:S01]  /*298b0*/  @P3 IMAD.MOV.U32 R9, RZ, RZ, R93 ;  /* 0x000000ffff093224 */ /* 0x000fe200078e005d */
[----:B-1----:R-:W2:Y:S04]  /*298c0*/  LDL.LU R11, [R1+0xad8] ;  /* 0x000ad800010b7983 */ /* 0x002ea80000300800 */
[----:B------:R0:W-:Y:S04]  /*298d0*/  STL [R1+0xac0], R89 ;  /* 0x000ac05901007387 */ /* 0x0001e80000100800 */
[----:B------:R-:W2:Y:S04]  /*298e0*/  LDL.LU R93, [R1+0xae0] ;  /* 0x000ae000015d7983 */ /* 0x000ea80000300800 */
[----:B------:R-:W-:Y:S01]  /*298f0*/  STL [R1+0xac8], R47 ;  /* 0x000ac82f01007387 */ /* 0x000fe20000100800 */
[----:B----4-:R-:W-:-:S06]  /*29900*/  PRMT R46, RZ, 0x7610, R46 ;  /* 0x00007610ff2e7816 */ /* 0x010fcc000000002e */
[----:B------:R1:W4:Y:S04]  /*29910*/  @P3 LDG.E.U8 R46, desc[UR18][R8.64] ;  /* 0x00000012082e3981 */ /* 0x000328000c1e1100 */
[----:B------:R-:W2:Y:S01]  /*29920*/  LDL.LU R9, [R1+0xabc] ;  /* 0x000abc0001097983 */ /* 0x000ea20000300800 */
[C---:B------:R-:W-:Y:S02]  /*29930*/  ISETP.GT.AND P4, PT, R12.reuse, 0x1a, PT ;  /* 0x0000001a0c00780c */ /* 0x040fe40003f84270 */
[----:B------:R-:W-:Y:S02]  /*29940*/  ISETP.GT.AND P1, PT, R12, 0x1b, PT ;  /* 0x0000001b0c00780c */ /* 0x000fe40003f24270 */
[----:B------:R-:W-:Y:S01]  /*29950*/  PRMT R90, RZ, 0x7610, R90 ;  /* 0x00007610ff5a7816 */ /* 0x000fe2000000005a */
[----:B------:R-:W-:Y:S01]  /*29960*/  IMAD.X R91, R55, 0x1, R91, P5 ;  /* 0x00000001375b7824 */ /* 0x000fe200028e065b */
[----:B------:R-:W-:-:S07]  /*29970*/  PRMT R7, RZ, 0x7610, R7 ;  /* 0x00007610ff077816 */ /* 0x000fce0000000007 */
[----:B-1----:R-:W-:Y:S02]  /*29980*/  @P4 IMAD.MOV.U32 R8, RZ, RZ, R89 ;  /* 0x000000ffff084224 */ /* 0x002fe400078e0059 */
[----:B--2---:R-:W-:-:S05]  /*29990*/  IMAD.X R9, R55, 0x1, R9, P6 ;  /* 0x0000000137097824 */ /* 0x004fca00030e0609 */
[----:B------:R1:W-:Y:S04]  /*299a0*/  STL [R1+0xabc], R9 ;  /* 0x000abc0901007387 */ /* 0x0003e80000100800 */
[----:B------:R1:W2:Y:S01]  /*299b0*/  @P4 LDG.E.U8 R90, desc[UR18][R8.64] ;  /* 0x00000012085a4981 */ /* 0x0002a2000c1e1100 */
[----:B------:R-:W-:-:S03]  /*299c0*/  IADD3 R10, P5, PT, R4, R10, RZ ;  /* 0x0000000a040a7210 */ /* 0x000fc60007fbe0ff */
[----:B0-----:R-:W3:Y:S01]  /*299d0*/  LDL.LU R89, [R1+0x15c8] ;  /* 0x0015c80001597983 */ /* 0x001ee20000300800 */
[----:B-1----:R-:W-:Y:S02]  /*299e0*/  IMAD.MOV.U32 R9, RZ, RZ, R91 ;  /* 0x000000ffff097224 */ /* 0x002fe400078e005b */
[----:B------:R-:W-:-:S05]  /*299f0*/  @P1 IMAD.MOV.U32 R8, RZ, RZ, R47 ;  /* 0x000000ffff081224 */ /* 0x000fca00078e002f */
[----:B------:R-:W3:Y:S04]  /*29a00*/  @P1 LDG.E.U8 R7, desc[UR18][R8.64] ;  /* 0x0000001208071981 */ /* 0x000ee8000c1e1100 */
[----:B------:R-:W-:Y:S04]  /*29a10*/  STL [R1+0xac4], R91 ;  /* 0x000ac45b01007387 */ /* 0x000fe80000100800 */
[----:B--2---:R0:W-:Y:S04]  /*29a20*/  STL [R1+0x154], R90 ;  /* 0x0001545a01007387 */ /* 0x0041e80000100800 */
[----:B0-----:R-:W2:Y:S04]  /*29a30*/  LDL.LU R90, [R1+0x15c4] ;  /* 0x0015c400015a7983 */ /* 0x001ea80000300800 */
[----:B------:R-:W2:Y:S04]  /*29a40*/  LDL.LU R91, [R1+0x15c0] ;  /* 0x0015c000015b7983 */ /* 0x000ea80000300800 */
[----:B------:R-:W4:Y:S04]  /*29a50*/  LDL.LU R47, [R1+0xadc] ;  /* 0x000adc00012f7983 */ /* 0x000f280000300800 */
[----:B---3--:R0:W-:Y:S04]  /*29a60*/  STL [R1+0x150], R7 ;  /* 0x0001500701007387 */ /* 0x0081e80000100800 */
[----:B0-----:R-:W3:Y:S04]  /*29a70*/  LDL.LU R7, [R1+0x15bc] ;  /* 0x0015bc0001077983 */ /* 0x001ee80000300800 */
        /* <DEDUP_REMOVED lines=21> */
[----:B------:R-:W-:Y:S01]  /*29bd0*/  PRMT R90, RZ, 0x7610, R90 ;  /* 0x00007610ff5a7816 */ /* 0x000fe2000000005a */
[C---:B----4-:R-:W-:Y:S01]  /*29be0*/  IMAD.X R47, R55.reuse, 0x1, R47, P5 ;  /* 0x00000001372f7824 */ /* 0x050fe200028e062f */
[----:B------:R-:W-:Y:S01]  /*29bf0*/  PRMT R7, RZ, 0x7610, R7 ;  /* 0x00007610ff077816 */ /* 0x000fe20000000007 */
[----:B--2---:R0:W-:Y:S01]  /*29c00*/  STL [R1+0x14c], R91 ;  /* 0x00014c5b01007387 */ /* 0x0041e20000100800 */
[----:B---3--:R-:W-:-:S03]  /*29c10*/  IMAD.X R8, R55, 0x1, R8, P6 ;  /* 0x0000000137087824 */ /* 0x008fc600030e0608 */
        /* <DEDUP_REMOVED lines=14> */
[----:B------:R-:W2:Y:S04]  /*29d00*/  LDL.LU R93, [R1+0xaf4] ;  /* 0x000af400015d7983 */ /* 0x000ea80000300800 */
[----:B----4-:R0:W-:Y:S04]  /*29d10*/  STL [R1+0x144], R7 ;  /* 0x0001440701007387 */ /* 0x0101e80000100800 */
[----:B0-----:R-:W4:Y:S04]  /*29d20*/  LDL.LU R7, [R1+0x15b0] ;  /* 0x0015b00001077983 */ /* 0x001f280000300800 */
        /* <DEDUP_REMOVED lines=12> */
[----:B------:R0:W-:Y:S04]  /*29df0*/  STL [R1+0xaf0], R11 ;  /* 0x000af00b01007387 */ /* 0x0001e80000100800 */
[----:B------:R1:W2:Y:S04]  /*29e00*/  @P3 LDG.E.U8 R86, desc[UR18][R8.64] ;  /* 0x0000001208563981 */ /* 0x0002a8000c1e1100 */
[----:B------:R-:W2:Y:S01]  /*29e10*/  LDL.LU R8, [R1+0xaec] ;  /* 0x000aec0001087983 */ /* 0x000ea20000300800 */
[----:B------:R-:W-:Y:S01]  /*29e20*/  ISETP.GT.AND P4, PT, R12, 0x20, PT ;  /* 0x000000200c00780c */ /* 0x000fe20003f84270 */
[----:B-1----:R-:W-:Y:S01]  /*29e30*/  IMAD.MOV.U32 R9, RZ, RZ, R11 ;  /* 0x000000ffff097224 */ /* 0x002fe200078e000b */
[----:B------:R-:W-:Y:S01]  /*29e40*/  IADD3 R91, P5, PT, R4, R91, RZ ;  /* 0x0000005b045b7210 */ /* 0x000fe20007fbe0ff */
[----:B0-----:R-:W2:Y:S01]  /*29e50*/  LDL.LU R11, [R1+0xb08] ;  /* 0x000b0800010b7983 */ /* 0x001ea20000300800 */
[----:B------:R-:W-:-:S03]  /*29e60*/  ISETP.GT.AND P1, PT, R12, 0x21, PT ;  /* 0x000000210c00780c */ /* 0x000fc60003f24270 */
[----:B------:R-:W-:Y:S01]  /*29e70*/  STL [R1+0xaf8], R91 ;  /* 0x000af85b01007387 */ /* 0x000fe20000100800 */
[----:B----4-:R-:W-:Y:S01]  /*29e80*/  PRMT R7, RZ, 0x7610, R7 ;  /* 0x00007610ff077816 */ /* 0x010fe20000000007 */
[C---:B------:R-:W-:Y:S01]  /*29e90*/  IMAD.X R93, R55.reuse, 0x1, R93, P5 ;  /* 0x00000001375d7824 */ /* 0x040fe200028e065d */
[----:B------:R-:W-:Y:S02]  /*29ea0*/  PRMT R73, RZ, 0x7610, R73 ;  /* 0x00007610ff497816 */ /* 0x000fe40000000049 */
[----:B---3--:R-:W-:Y:S01]  /*29eb0*/  IADD3 R10, P5, PT, R4, R10, RZ ;  /* 0x0000000a040a7210 */ /* 0x008fe20007fbe0ff */
[----:B--2---:R0:W-:Y:S01]  /*29ec0*/  STL [R1+0x140], R86 ;  /* 0x0001405601007387 */ /* 0x0041e20000100800 */
[----:B------:R-:W-:-:S03]  /*29ed0*/  IMAD.X R8, R55, 0x1, R8, P6 ;  /* 0x0000000137087824 */ /* 0x000fc600030e0608 */
        /* <DEDUP_REMOVED lines=8> */
[----:B------:R-:W-:Y:S02]  /*29f60*/  @P1 IMAD.MOV.U32 R9, RZ, RZ, R93 ;  /* 0x000000ffff091224 */ /* 0x000fe400078e005d */
[----:B0-----:R-:W4:Y:S04]  /*29f70*/  LDL.LU R93, [R1+0xb0c] ;  /* 0x000b0c00015d7983 */ /* 0x001f280000300800 */
[----:B------:R-:W2:Y:S04]  /*29f80*/  LDL.LU R91, [R1+0xb18] ;  /* 0x000b1800015b7983 */ /* 0x000ea80000300800 */
        /* <DEDUP_REMOVED lines=58> */
[----:B-1----:R-:W4:Y:S01]  /*2a330*/  LDL.LU R11, [R1+0xb2c] ;  /* 0x000b2c00010b7983 */ /* 0x002f220000300800 */
[----:B------:R-:W-:-:S03]  /*2a340*/  ISETP.GT.AND P1, PT, R12, 0x27, PT ;  /* 0x000000270c00780c */ /* 0x000fc60003f24270 */
[----:B------:R-:W-:Y:S04]  /*2a350*/  STL [R1+0xb28], R47 ;  /* 0x000b282f01007387 */ /* 0x000fe80000100800 */
[----:B------:R-:W4:Y:S01]  /*2a360*/  LDL.LU R91, [R1+0xb38] ;  /* 0x000b3800015b7983 */ /* 0x000f220000300800 */
[----:B------:R-:W-:Y:S01]  /*2a370*/  PRMT R88, RZ, 0x7610, R88 ;  /* 0x00007610ff587816 */ /* 0x000fe20000000058 */
[C---:B------:R-:W-:Y:S01]  /*2a380*/  IMAD.X R86, R55.reuse, 0x1, R86, P5 ;  /* 0x0000000137567824 */ /* 0x040fe200028e0656 */
        /* <DEDUP_REMOVED lines=9> */
[----:B0-----:R-:W-:Y:S02]  /*2a420*/  @P1 IMAD.MOV.U32 R8, RZ, RZ, R47 ;  /* 0x000000ffff081224 */ /* 0x001fe400078e002f */
[----:B------:R-:W-:-:S05]  /*2a430*/  @P1 IMAD.MOV.U32 R9, RZ, RZ, R86 ;  /* 0x000000ffff091224 */ /* 0x000fca00078e0056 */
[----:B------:R0:W3:Y:S01]  /*2a440*/  @P1 LDG.E.U8 R70, desc[UR18][R8.64] ;  /* 0x0000001208461981 */ /* 0x0000e2000c1e1100 */
[----:B----4-:R-:W-:Y:S02]  /*2a450*/  IADD3 R10, P5, PT, R4, R10, RZ ;  /* 0x0000000a040a7210 */ /* 0x010fe40007fbe0ff */
[----:B------:R-:W-:Y:S01]  /*2a460*/  ISETP.GT.AND P3, PT, R12, 0x28, PT ;  /* 0x000000280c00780c */ /* 0x000fe20003f64270 */
[----:B------:R-:W-:Y:S02]  /*2a470*/  STL [R1+0xb24], R86 ;  /* 0x000b245601007387 */ /* 0x000fe40000100800 */
[----:B------:R-:W-:Y:S02]  /*2a480*/  IMAD.X R11, R55, 0x1, R11, P5 ;  /* 0x00000001370b7824 */ /* 0x000fe400028e060b */
[----:B------:R-:W4:Y:S01]  /*2a490*/  LDL.LU R47, [R1+0xb3c] ;  /* 0x000b3c00012f7983 */ /* 0x000f220000300800 */
[----:B------:R-:W-:-:S03]  /*2a4a0*/  IADD3 R91, P6, PT, R4, R91, RZ ;  /* 0x0000005b045b7210 */ /* 0x000fc60007fde0ff */
[----:B------:R-:W-:Y:S01]  /*2a4b0*/  STL [R1+0xb30], R10 ;  /* 0x000b300a01007387 */ /* 0x000fe20000100800 */
[----:B0-----:R-:W-:-:S06]  /*2a4c0*/  PRMT R8, RZ, 0x7610, R8 ;  /* 0x00007610ff087816 */ /* 0x001fcc0000000008 */
[----:B------:R0:W4:Y:S01]  /*2a4d0*/  @P3 LDG.E.U8 R8, desc[UR18][R10.64] ;  /* 0x000000120a083981 */ /* 0x000122000c1e1100 */
[----:B--2---:R-:W-:-:S03]  /*2a4e0*/  IADD3 R90, P5, PT, R4, R90, RZ ;  /* 0x0000005a045a7210 */ /* 0x004fc60007fbe0ff */
[----:B---3--:R1:W-:Y:S04]  /*2a4f0*/  STL [R1+0x128], R88 ;  /* 0x0001285801007387 */ /* 0x0083e80000100800 */
[----:B-1----:R-:W2:Y:S04]  /*2a500*/  LDL.LU R88, [R1+0xb48] ;  /* 0x000b480001587983 */ /* 0x002ea80000300800 */
[----:B------:R-:W-:Y:S04]  /*2a510*/  STL [R1+0xb2c], R11 ;  /* 0x000b2c0b01007387 */ /* 0x000fe80000100800 */
[----:B------:R1:W-:Y:S04]  /*2a520*/  STL [R1+0x124], R70 ;  /* 0x0001244601007387 */ /* 0x0003e80000100800 */
[----:B-1----:R-:W3:Y:S04]  /*2a530*/  LDL.LU R70, [R1+0xb50] ;  /* 0x000b500001467983 */ /* 0x002ee80000300800 */
[----:B------:R1:W-:Y:S04]  /*2a540*/  STL [R1+0xb38], R91 ;  /* 0x000b385b01007387 */ /* 0x0003e80000100800 */
[----:B------:R-:W2:Y:S04]  /*2a550*/  LDL.LU R86, [R1+0xb58] ;  /* 0x000b580001567983 */ /* 0x000ea80000300800 */
[----:B------:R-:W-:Y:S04]  /*2a560*/  STL [R1+0xb40], R90 ;  /* 0x000b405a01007387 */ /* 0x000fe80000100800 */
[----:B------:R-:W2:Y:S01]  /*2a570*/  LDL.LU R11, [R1+0xb34] ;  /* 0x000b3400010b7983 */ /* 0x000ea20000300800 */
[----:B------:R-:W-:-:S02]  /*2a580*/  ISETP.GT.AND P4, PT, R12, 0x29, PT ;  /* 0x000000290c00780c */ /* 0x000fc40003f84270 */
        /* <DEDUP_REMOVED lines=22> */
[----:B0-----:R-:W4:Y:S01]  /*2a6f0*/  LDL.LU R88, [R1+0xb60] ;  /* 0x000b600001587983 */ /* 0x001f220000300800 */
[----:B------:R-:W-:Y:S02]  /*2a700*/  PRMT R81, RZ, 0x7610, R81 ;  /* 0x00007610ff517816 */ /* 0x000fe40000000051 */
[----:B---3--:R-:W-:Y:S01]  /*2a710*/  IADD3 R70, P6, PT, R4, R70, RZ ;  /* 0x0000004604467210 */ /* 0x008fe20007fde0ff */
[----:B--2---:R-:W-:-:S06]  /*2a720*/  IMAD.X R10, R55, 0x1, R10, P5 ;  /* 0x00000001370a7824 */ /* 0x004fcc00028e060a */
        /* <DEDUP_REMOVED lines=10> */
[----:B0-----:R-:W3:Y:S04]  /*2a7d0*/  LDL.LU R70, [R1+0xb68] ;  /* 0x000b680001467983 */ /* 0x001ee80000300800 */
[----:B------:R-:W-:Y:S01]  /*2a7e0*/  STL [R1+0xb58], R86 ;  /* 0x000b585601007387 */ /* 0x000fe20000100800 */
[----:B----4-:R-:W-:-:S03]  /*2a7f0*/  PRMT R91, RZ, 0x7610, R91 ;  /* 0x00007610ff5b7816 */ /* 0x010fc6000000005b */
        /* <DEDUP_REMOVED lines=21> */
[----:B------:R-:W3:Y:S01]  /*2a950*/  LDL.LU R86, [R1+0xb6c] ;  /* 0x000b6c0001567983 */ /* 0x000ee20000300800 */
[----:B------:R-:W-:Y:S02]  /*2a960*/  PRMT R83, RZ, 0x7610, R83 ;  /* 0x00007610ff537816 */ /* 0x000fe40000000053 */
[----:B------:R-:W-:Y:S01]  /*2a970*/  IADD3 R70, P6, PT, R4, R70, RZ ;  /* 0x0000004604467210 */ /* 0x000fe20007fde0ff */
[----:B------:R-:W-:Y:S04]  /*2a980*/  STL [R1+0xb60], R88 ;  /* 0x000b605801007387 */ /* 0x000fe80000100800 */
[----:B----4-:R0:W-:Y:S02]  /*2a990*/  STL [R1+0x110], R2 ;  /* 0x0001100201007387 */ /* 0x0101e40000100800 */
[----:B------:R-:W-:-:S02]  /*2a9a0*/  @P3 IMAD.MOV.U32 R10, RZ, RZ, R88 ;  /* 0x000000ffff0a3224 */ /* 0x000fc400078e0058 */
[----:B0-----:R-:W4:Y:S01]  /*2a9b0*/  LDL.LU R2, [R1+0xb78] ;  /* 0x000b780001027983 */ /* 0x001f220000300800 */
        /* <DEDUP_REMOVED lines=8> */
[----:B-1----:R-:W4:Y:S04]  /*2aa40*/  LDL.LU R70, [R1+0xb74] ;  /* 0x000b740001467983 */ /* 0x002f280000300800 */
[----:B------:R-:W-:Y:S04]  /*2aa50*/  STL [R1+0xb70], R81 ;  /* 0x000b705101007387 */ /* 0x000fe80000100800 */
[----:B------:R-:W4:Y:S01]  /*2aa60*/  LDL.LU R88, [R1+0xb80] ;  /* 0x000b800001587983 */ /* 0x000f220000300800 */
        /* <DEDUP_REMOVED lines=9> */
[C---:B------:R-:W-:Y:S02]  /*2ab00*/  ISETP.GT.AND P1, PT, R12.reuse, 0x30, PT ;  /* 0x000000300c00780c */ /* 0x040fe40003f24270 */
[----:B------:R-:W-:Y:S01]  /*2ab10*/  ISETP.GT.AND P3, PT, R12, 0x31, PT ;  /* 0x000000310c00780c */ /* 0x000fe20003f64270 */
[C---:B------:R-:W-:Y:S01]  /*2ab20*/  IMAD.X R86, R55.reuse, 0x1, R86, P5 ;  /* 0x0000000137567824 */ /* 0x040fe200028e0656 */
[----:B----4-:R-:W-:Y:S02]  /*2ab30*/  IADD3 R2, P5, PT, R4, R2, RZ ;  /* 0x0000000204027210 */ /* 0x010fe40007fbe0ff */
[----:B------:R-:W-:Y:S02]  /*2ab40*/  PRMT R9, RZ, 0x7610, R9 ;  /* 0x00007610ff097816 */ /* 0x000fe40000000009 */
[----:B------:R-:W-:Y:S01]  /*2ab50*/  STL [R1+0xb6c], R86 ;  /* 0x000b6c5601007387 */ /* 0x000fe20000100800 */
[----:B------:R-:W-:-:S04]  /*2ab60*/  IMAD.X R70, R55, 0x1, R70, P5 ;  /* 0x0000000137467824 */ /* 0x000fc800028e0646 */
[----:B0-----:R-:W-:Y:S02]  /*2ab70*/  @P1 IMAD.MOV.U32 R10, RZ, RZ, R81 ;  /* 0x000000ffff0a1224 */ /* 0x001fe400078e0051 */
[----:B------:R-:W-:Y:S01]  /*2ab80*/  @P1 IMAD.MOV.U32 R11, RZ, RZ, R86 ;  /* 0x000000ffff0b1224 */ /* 0x000fe200078e0056 */
[----:B------:R-:W-:Y:S02]  /*2ab90*/  IADD3 R88, P6, PT, R4, R88, RZ ;  /* 0x0000005804587210 */ /* 0x000fe40007fde0ff */
[----:B------:R-:W-:Y:S02]  /*2aba0*/  PRMT R67, RZ, 0x7610, R67 ;  /* 0x00007610ff437816 */ /* 0x000fe40000000043 */
[----:B------:R0:W4:Y:S02]  /*2abb0*/  @P1 LDG.E.U8 R9, desc[UR18][R10.64] ;  /* 0x000000120a091981 */ /* 0x000124000c1e1100 */
[----:B0-----:R-:W-:Y:S02]  /*2abc0*/  @P3 IMAD.MOV.U32 R10, RZ, RZ, R2 ;  /* 0x000000ffff0a3224 */ /* 0x001fe400078e0002 */
[----:B------:R-:W-:-:S05]  /*2abd0*/  @P3 IMAD.MOV.U32 R11, RZ, RZ, R70 ;  /* 0x000000ffff0b3224 */ /* 0x000fca00078e0046 */
[----:B------:R0:W4:Y:S01]  /*2abe0*/  @P3 LDG.E.U8 R67, desc[UR18][R10.64] ;  /* 0x000000120a433981 */ /* 0x000122000c1e1100 */
[----:B--2---:R-:W-:-:S03]  /*2abf0*/  IADD3 R83, P5, PT, R4, R83, RZ ;  /* 0x0000005304537210 */ /* 0x004fc60007fbe0ff */
[----:B---3--:R1:W-:Y:S04]  /*2ac00*/  STL [R1+0x108], R89 ;  /* 0x0001085901007387 */ /* 0x0083e80000100800 */
[----:B-1----:R-:W2:Y:S04]  /*2ac10*/  LDL.LU R89, [R1+0x158c] ;  /* 0x00158c0001597983 */ /* 0x002ea80000300800 */
[----:B------:R-:W3:Y:S04]  /*2ac20*/  LDL.LU R86, [R1+0xb84] ;  /* 0x000b840001567983 */ /* 0x000ee80000300800 */
[----:B------:R-:W2:Y:S04]  /*2ac30*/  LDL.LU R81, [R1+0xb90] ;  /* 0x000b900001517983 */ /* 0x000ea80000300800 */
[----:B------:R1:W-:Y:S04]  /*2ac40*/  STL [R1+0xb78], R2 ;  /* 0x000b780201007387 */ /* 0x0003e80000100800 */
[----:B------:R0:W-:Y:S04]  /*2ac50*/  STL [R1+0xb74], R70 ;  /* 0x000b744601007387 */ /* 0x0001e80000100800 */
[----:B-1----:R-:W2:Y:S04]  /*2ac60*/  LDL.LU R2, [R1+0xb98] ;  /* 0x000b980001027983 */ /* 0x002ea80000300800 */
[----:B------:R1:W-:Y:S04]  /*2ac70*/  STL [R1+0xb80], R88 ;  /* 0x000b805801007387 */ /* 0x0003e80000100800 */
[----:B0-----:R-:W2:Y:S04]  /*2ac80*/  LDL.LU R70, [R1+0xba0] ;  /* 0x000ba00001467983 */ /* 0x001ea80000300800 */
[----:B------:R-:W-:Y:S04]  /*2ac90*/  STL [R1+0xb88], R83 ;  /* 0x000b885301007387 */ /* 0x000fe80000100800 */
[----:B------:R-:W2:Y:S01]  /*2aca0*/  LDL.LU R11, [R1+0xb7c] ;  /* 0x000b7c00010b7983 */ /* 0x000ea20000300800 */
[----:B------:R-:W-:-:S02]  /*2acb0*/  ISETP.GT.AND P4, PT, R12, 0x32, PT ;  /* 0x000000320c00780c */ /* 0x000fc40003f84270 */
[----:B------:R-:W-:Y:S02]  /*2acc0*/  ISETP.GT.AND P1, PT, R12, 0x33, PT ;  /* 0x000000330c00780c */ /* 0x000fe40003f24270 */
[----:B------:R-:W-:Y:S02]  /*2acd0*/  PRMT R87, RZ, 0x7610, R87 ;  /* 0x00007610ff577816 */ /* 0x000fe40000000057 */
[----:B------:R-:W-:-:S07]  /*2ace0*/  PRMT R85, RZ, 0x7610, R85 ;  /* 0x00007610ff557816 */ /* 0x000fce0000000055 */
[----:B------:R-:W-:Y:S02]  /*2acf0*/  @P4 IMAD.MOV.U32 R10, RZ, RZ, R88 ;  /* 0x000000ffff0a4224 */ /* 0x000fe400078e0058 */
[C---:B---3--:R-:W-:Y:S02]  /*2ad00*/  IMAD.X R86, R55.reuse, 0x1, R86, P5 ;  /* 0x0000000137567824 */ /* 0x048fe400028e0656 */
[----:B--2---:R-:W-:-:S05]  /*2ad10*/  IMAD.X R11, R55, 0x1, R11, P6 ;  /* 0x00000001370b7824 */ /* 0x004fca00030e060b */
[----:B------:R0:W-:Y:S04]  /*2ad20*/  STL [R1+0xb7c], R11 ;  /* 0x000b7c0b01007387 */ /* 0x0001e80000100800 */
[----:B------:R0:W2:Y:S01]  /*2ad30*/  @P4 LDG.E.U8 R87, desc[UR18][R10.64] ;  /* 0x000000120a574981 */ /* 0x0000a2000c1e1100 */
[----:B------:R-:W-:-:S03]  /*2ad40*/  IADD3 R81, P5, PT, R4, R81, RZ ;  /* 0x0000005104517210 */ /* 0x000fc60007fbe0ff */
[----:B-1----:R-:W3:Y:S01]  /*2ad50*/  LDL.LU R88, [R1+0x1588] ;  /* 0x0015880001587983 */ /* 0x002ee20000300800 */
[----:B0-----:R-:W-:Y:S02]  /*2ad60*/  IMAD.MOV.U32 R11, RZ, RZ, R86 ;  /* 0x000000ffff0b7224 */ /* 0x001fe400078e0056 */
[----:B------:R-:W-:-:S05]  /*2ad70*/  @P1 IMAD.MOV.U32 R10, RZ, RZ, R83 ;  /* 0x000000ffff0a1224 */ /* 0x000fca00078e0053 */
[----:B------:R-:W3:Y:S04]  /*2ad80*/  @P1 LDG.E.U8 R85, desc[UR18][R10.64] ;  /* 0x000000120a551981 */ /* 0x000ee8000c1e1100 */
[----:B------:R-:W-:Y:S04]  /*2ad90*/  STL [R1+0xb84], R86 ;  /* 0x000b845601007387 */ /* 0x000fe80000100800 */
[----:B--2---:R0:W-:Y:S04]  /*2ada0*/  STL [R1+0x100], R87 ;  /* 0x0001005701007387 */ /* 0x0041e80000100800 */
[----:B0-----:R-:W2:Y:S04]  /*2adb0*/  LDL.LU R87, [R1+0x1584] ;  /* 0x0015840001577983 */ /* 0x001ea80000300800 */
[----:B------:R-:W2:Y:S04]  /*2adc0*/  LDL.LU R86, [R1+0x1580] ;  /* 0x0015800001567983 */ /* 0x000ea80000300800 */
[----:B------:R-:W2:Y:S04]  /*2add0*/  LDL.LU R83, [R1+0xb9c] ;  /* 0x000b9c0001537983 */ /* 0x000ea80000300800 */
[----:B---3--:R0:W-:Y:S04]  /*2ade0*/  STL [R1+0xfc], R85 ;  /* 0x0000fc5501007387 */ /* 0x0081e80000100800 */
[----:B0-----:R-:W3:Y:S04]  /*2adf0*/  LDL.LU R85, [R1+0x157c] ;  /* 0x00157c0001557983 */ /* 0x001ee80000300800 */
        /* <DEDUP_REMOVED lines=14> */
[----:B------:R-:W3:Y:S01]  /*2aee0*/  LDL.LU R10, [R1+0xb94] ;  /* 0x000b9400010a7983 */ /* 0x000ee20000300800 */
[----:B------:R-:W-:Y:S01]  /*2aef0*/  ISETP.GT.AND P4, PT, R12, 0x35, PT ;  /* 0x000000350c00780c */ /* 0x000fe20003f84270 */
[----:B0-----:R-:W-:Y:S01]  /*2af00*/  IMAD.MOV.U32 R11, RZ, RZ, R2 ;  /* 0x000000ffff0b7224 */ /* 0x001fe200078e0002 */
[----:B------:R-:W-:-:S02]  /*2af10*/  IADD3 R70, P5, PT, R4, R70, RZ ;  /* 0x0000004604467210 */ /* 0x000fc40007fbe0ff */
[----:B------:R-:W-:Y:S02]  /*2af20*/  ISETP.GT.AND P1, PT, R12, 0x36, PT ;  /* 0x000000360c00780c */ /* 0x000fe40003f24270 */
[----:B------:R-:W-:Y:S01]  /*2af30*/  PRMT R84, RZ, 0x7610, R84 ;  /* 0x00007610ff547816 */ /* 0x000fe20000000054 */
[C---:B------:R-:W-:Y:S01]  /*2af40*/  IMAD.X R83, R55.reuse, 0x1, R83, P5 ;  /* 0x0000000137537824 */ /* 0x040fe200028e0653 */
[----:B------:R-:W-:Y:S01]  /*2af50*/  PRMT R82, RZ, 0x7610, R82 ;  /* 0x00007610ff527816 */ /* 0x000fe20000000052 */
[----:B--2---:R0:W-:Y:S01]  /*2af60*/  STL [R1+0xf8], R5 ;  /* 0x0000f80501007387 */ /* 0x0041e20000100800 */
[----:B---3--:R-:W-:-:S03]  /*2af70*/  IMAD.X R10, R55, 0x1, R10, P6 ;  /* 0x00000001370a7824 */ /* 0x008fc600030e060a */
[----:B0-----:R-:W2:Y:S02]  /*2af80*/  LDL.LU R5, [R1+0xbb0] ;  /* 0x000bb00001057983 */ /* 0x001ea40000300800 */
[-C--:B------:R-:W-:Y:S02]  /*2af90*/  @P4 LOP3.LUT R11, R11, R10.reuse, RZ, 0x3c, !PT ;  /* 0x0000000a0b0b4212 */ /* 0x080fe400078e3cff */
[----:B------:R-:W-:Y:S04]  /*2afa0*/  STL [R1+0xba0], R70 ;  /* 0x000ba04601007387 */ /* 0x000fe80000100800 */
[----:B------:R-:W3:Y:S04]  /*2afb0*/  LDL.LU R2, [R1+0xbb8] ;  /* 0x000bb80001027983 */ /* 0x000ee80000300800 */
[----:B------:R0:W-:Y:S02]  /*2afc0*/  STL [R1+0xb94], R10 ;  /* 0x000b940a01007387 */ /* 0x0001e40000100800 */
[----:B0-----:R-:W-:-:S04]  /*2afd0*/  @P4 LOP3.LUT R10, R11, R10, RZ, 0x3c, !PT ;  /* 0x0000000a0b0a4212 */ /* 0x001fc800078e3cff */
[----:B------:R-:W-:-:S05]  /*2afe0*/  @P4 LOP3.LUT R11, R11, R10, RZ, 0x3c, !PT ;  /* 0x0000000a0b0b4212 */ /* 0x000fca00078e3cff */
[----:B------:R0:W2:Y:S02]  /*2aff0*/  @P4 LDG.E.U8 R84, desc[UR18][R10.64] ;  /* 0x000000120a544981 */ /* 0x0000a4000c1e1100 */
[----:B0-----:R-:W-:Y:S02]  /*2b000*/  IMAD.MOV.U32 R11, RZ, RZ, R83 ;  /* 0x000000ffff0b7224 */ /* 0x001fe400078e0053 */
[----:B------:R-:W-:-:S05]  /*2b010*/  @P1 IMAD.MOV.U32 R10, RZ, RZ, R70 ;  /* 0x000000ffff0a1224 */ /* 0x000fca00078e0046 */
[----:B------:R-:W3:Y:S01]  /*2b020*/  @P1 LDG.E.U8 R82, desc[UR18][R10.64] ;  /* 0x000000120a521981 */ /* 0x000ee2000c1e1100 */
[----:B------:R-:W-:-:S03]  /*2b030*/  IADD3 R81, P5, PT, R4, R81, RZ ;  /* 0x0000005104517210 */ /* 0x000fc60007fbe0ff */
        /* <DEDUP_REMOVED lines=30> */
[----:B------:R-:W-:Y:S02]  /*2b220*/  PRMT R65, RZ, 0x7610, R65 ;  /* 0x00007610ff417816 */ /* 0x000fe40000000041 */
[----:B---3--:R-:W-:Y:S01]  /*2b230*/  IADD3 R81, P5, PT, R4, R81, RZ ;  /* 0x0000005104517210 */ /* 0x008fe20007fbe0ff */
[----:B--2---:R0:W-:Y:S01]  /*2b240*/  STL [R1+0xec], R54 ;  /* 0x0000ec3601007387 */ /* 0x0041e20000100800 */
[----:B----4-:R-:W-:-:S03]  /*2b250*/  IMAD.X R10, R55, 0x1, R10, P6 ;  /* 0x00000001370a7824 */ /* 0x010fc600030e060a */
        /* <DEDUP_REMOVED lines=64> */
[----:B------:R-:W-:Y:S04]  /*2b660*/  STL [R1+0xbe0], R5 ;  /* 0x000be00501007387 */ /* 0x000fe80000100800 */
[----:B------:R-:W4:Y:S01]  /*2b670*/  LDL.LU R10, [R1+0xbdc] ;  /* 0x000bdc00010a7983 */ /* 0x000f220000300800 */
[----:B------:R-:W-:Y:S01]  /*2b680*/  ISETP.GT.AND P4, PT, R12, 0x3e, PT ;  /* 0x0000003e0c00780c */ /* 0x000fe20003f84270 */
[----:B0-----:R-:W-:Y:S01]  /*2b690*/  IMAD.MOV.U32 R11, RZ, RZ, R5 ;  /* 0x000000ffff0b7224 */ /* 0x001fe200078e0005 */
[----:B------:R-:W-:-:S02]  /*2b6a0*/  IADD3 R6, P5, PT, R4, R6, RZ ;  /* 0x0000000604067210 */ /* 0x000fc40007fbe0ff */
[----:B------:R-:W-:Y:S02]  /*2b6b0*/  ISETP.GT.AND P1, PT, R12, 0x3f, PT ;  /* 0x0000003f0c00780c */ /* 0x000fe40003f24270 */
[----:B------:R-:W-:Y:S01]  /*2b6c0*/  PRMT R3, RZ, 0x7610, R3 ;  /* 0x00007610ff037816 */ /* 0x000fe20000000003 */
[C---:B---3--:R-:W-:Y:S01]  /*2b6d0*/  IMAD.X R54, R55.reuse, 0x1, R54, P5 ;  /* 0x0000000137367824 */ /* 0x048fe200028e0636 */
[----:B------:R-:W-:Y:S01]  /*2b6e0*/  PRMT R62, RZ, 0x7610, R62 ;  /* 0x00007610ff3e7816 */ /* 0x000fe2000000003e */
[----:B--2---:R0:W-:Y:S01]  /*2b6f0*/  STL [R1+0xd4], R43 ;  /* 0x0000d42b01007387 */ /* 0x0041e20000100800 */
[----:B----4-:R-:W-:-:S03]  /*2b700*/  IMAD.X R10, R55, 0x1, R10, P6 ;  /* 0x00000001370a7824 */ /* 0x010fc600030e060a */
[----:B0-----:R-:W2:Y:S04]  /*2b710*/  LDL.LU R43, [R1+0xbec] ;  /* 0x000bec00012b7983 */ /* 0x001ea80000300800 */
[----:B------:R-:W-:Y:S01]  /*2b720*/  STL [R1+0xbe8], R6 ;  /* 0x000be80601007387 */ /* 0x000fe20000100800 */
[----:B------:R-:W-:-:S03]  /*2b730*/  @P4 LOP3.LUT R11, R11, R10, RZ, 0x3c, !PT ;  /* 0x0000000a0b0b4212 */ /* 0x000fc600078e3cff */
[----:B------:R-:W3:Y:S04]  /*2b740*/  LDL.LU R5, [R1+0xbf8] ;  /* 0x000bf80001057983 */ /* 0x000ee80000300800 */
[----:B------:R-:W4:Y:S04]  /*2b750*/  LDL.LU R70, [R1+0xc00] ;  /* 0x000c000001467983 */ /* 0x000f280000300800 */
[----:B------:R0:W-:Y:S02]  /*2b760*/  STL [R1+0xbdc], R10 ;  /* 0x000bdc0a01007387 */ /* 0x0001e40000100800 */
[----:B0-----:R-:W-:-:S04]  /*2b770*/  @P4 LOP3.LUT R10, R11, R10, RZ, 0x3c, !PT ;  /* 0x0000000a0b0a4212 */ /* 0x001fc800078e3cff */
[----:B------:R-:W-:-:S05]  /*2b780*/  @P4 LOP3.LUT R11, R11, R10, RZ, 0x3c, !PT ;  /* 0x0000000a0b0b4212 */ /* 0x000fca00078e3cff */
[----:B------:R0:W4:Y:S02]  /*2b790*/  @P4 LDG.E.U8 R3, desc[UR18][R10.64] ;  /* 0x000000120a034981 */ /* 0x000124000c1e1100 */
[----:B0-----:R-:W-:Y:S02]  /*2b7a0*/  IMAD.MOV.U32 R11, RZ, RZ, R54 ;  /* 0x000000ffff0b7224 */ /* 0x001fe400078e0036 */
[----:B------:R-:W-:-:S05]  /*2b7b0*/  @P1 IMAD.MOV.U32 R10, RZ, RZ, R6 ;  /* 0x000000ffff0a1224 */ /* 0x000fca00078e0006 */
[----:B------:R0:W4:Y:S01]  /*2b7c0*/  @P1 LDG.E.U8 R62, desc[UR18][R10.64] ;  /* 0x000000120a3e1981 */ /* 0x000122000c1e1100 */
[----:B------:R-:W-:Y:S02]  /*2b7d0*/  ISETP.GT.AND P3, PT, R12, 0x40, PT ;  /* 0x000000400c00780c */ /* 0x000fe40003f64270 */
[----:B------:R-:W-:Y:S01]  /*2b7e0*/  IADD3 R36, P5, PT, R4, R36, RZ ;  /* 0x0000002404247210 */ /* 0x000fe20007fbe0ff */
[----:B------:R-:W-:Y:S01]  /*2b7f0*/  STL [R1+0xbe4], R54 ;  /* 0x000be43601007387 */ /* 0x000fe20000100800 */
[----:B------:R-:W-:-:S09]  /*2b800*/  PRMT R61, RZ, 0x7610, R61 ;  /* 0x00007610ff3d7816 */ /* 0x000fd2000000003d */
[----:B0-----:R-:W-:Y:S02]  /*2b810*/  @P3 IMAD.MOV.U32 R10, RZ, RZ, R36 ;  /* 0x000000ffff0a3224 */ /* 0x001fe400078e0024 */
[----:B--2---:R-:W-:-:S04]  /*2b820*/  IMAD.X R43, R55, 0x1, R43, P5 ;  /* 0x00000001372b7824 */ /* 0x004fc800028e062b */
[----:B------:R-:W-:Y:S01]  /*2b830*/  @P3 IMAD.MOV.U32 R11, RZ, RZ, R43 ;  /* 0x000000ffff0b3224 */ /* 0x000fe200078e002b */
[----:B---3--:R-:W-:-:S04]  /*2b840*/  IADD3 R5, P6, PT, R4, R5, RZ ;  /* 0x0000000504057210 */ /* 0x008fc80007fde0ff */
[----:B------:R0:W2:Y:S01]  /*2b850*/  @P3 LDG.E.U8 R61, desc[UR18][R10.64] ;  /* 0x000000120a3d3981 */ /* 0x0000a2000c1e1100 */
[----:B----4-:R-:W-:-:S03]  /*2b860*/  IADD3 R70, P5, PT, R4, R70, RZ ;  /* 0x0000004604467210 */ /* 0x010fc60007fbe0ff */
[----:B------:R1:W-:Y:S04]  /*2b870*/  STL [R1+0xd0], R3 ;  /* 0x0000d00301007387 */ /* 0x0003e80000100800 */
[----:B-1----:R-:W3:Y:S04]  /*2b880*/  LDL.LU R3, [R1+0x1560] ;  /* 0x0015600001037983 */ /* 0x002ee80000300800 */
[----:B------:R-:W4:Y:S04]  /*2b890*/  LDL.LU R54, [R1+0x155c] ;  /* 0x00155c0001367983 */ /* 0x000f280000300800 */
[----:B------:R-:W2:Y:S04]  /*2b8a0*/  LDL.LU R6, [R1+0xbfc] ;  /* 0x000bfc0001067983 */ /* 0x000ea80000300800 */
[----:B------:R-:W-:Y:S04]  /*2b8b0*/  STL [R1+0xbf0], R36 ;  /* 0x000bf02401007387 */ /* 0x000fe80000100800 */
[----:B------:R1:W-:Y:S04]  /*2b8c0*/  STL [R1+0xcc], R62 ;  /* 0x0000cc3e01007387 */ /* 0x0003e80000100800 */
[----:B-1----:R-:W3:Y:S04]  /*2b8d0*/  LDL.LU R62, [R1+0xc08] ;  /* 0x000c0800013e7983 */ /* 0x002ee80000300800 */
[----:B------:R1:W-:Y:S04]  /*2b8e0*/  STL [R1+0xbec], R43 ;  /* 0x000bec2b01007387 */ /* 0x0003e80000100800 */
[----:B------:R-:W3:Y:S04]  /*2b8f0*/  LDL.LU R36, [R1+0xc10] ;  /* 0x000c100001247983 */ /* 0x000ee80000300800 */
[----:B------:R0:W-:Y:S04]  /*2b900*/  STL [R1+0xbf8], R5 ;  /* 0x000bf80501007387 */ /* 0x0001e80000100800 */
[----:B-1----:R-:W3:Y:S04]  /*2b910*/  LDL.LU R43, [R1+0xc18] ;  /* 0x000c1800012b7983 */ /* 0x002ee80000300800 */
[----:B------:R-:W-:Y:S04]  /*2b920*/  STL [R1+0xc00], R70 ;  /* 0x000c004601007387 */ /* 0x000fe80000100800 */
[----:B------:R-:W3:Y:S01]  /*2b930*/  LDL.LU R11, [R1+0xbf4] ;  /* 0x000bf400010b7983 */ /* 0x000ee20000300800 */
[----:B------:R-:W-:-:S02]  /*2b940*/  ISETP.GT.AND P4, PT, R12, 0x41, PT ;  /* 0x000000410c00780c */ /* 0x000fc40003f84270 */
[----:B------:R-:W-:Y:S02]  /*2b950*/  ISETP.GT.AND P1, PT, R12, 0x42, PT ;  /* 0x000000420c00780c */ /* 0x000fe40003f24270 */
[----:B------:R-:W-:Y:S02]  /*2b960*/  PRMT R63, RZ, 0x7610, R63 ;  /* 0x00007610ff3f7816 */ /* 0x000fe4000000003f */
[----:B------:R-:W-:-:S07]  /*2b970*/  PRMT R78, RZ, 0x7610, R78 ;  /* 0x00007610ff4e7816 */ /* 0x000fce000000004e */
[----:B0-----:R-:W-:Y:S02]  /*2b980*/  @P4 IMAD.MOV.U32 R10, RZ, RZ, R5 ;  /* 0x000000ffff0a4224 */ /* 0x001fe400078e0005 */
[C---:B--2---:R-:W-:Y:S02]  /*2b990*/  IMAD.X R6, R55.reuse, 0x1, R6, P5 ;  /* 0x0000000137067824 */ /* 0x044fe400028e0606 */
[----:B---3--:R-:W-:-:S05]  /*2b9a0*/  IMAD.X R11, R55, 0x1, R11, P6 ;  /* 0x00000001370b7824 */ /* 0x008fca00030e060b */
[----:B------:R0:W-:Y:S04]  /*2b9b0*/  STL [R1+0xbf4], R11 ;  /* 0x000bf40b01007387 */ /* 0x0001e80000100800 */
[----:B------:R0:W2:Y:S01]  /*2b9c0*/  @P4 LDG.E.U8 R63, desc[UR18][R10.64] ;  /* 0x000000120a3f4981 */ /* 0x0000a2000c1e1100 */
[----:B------:R-:W-:-:S03]  /*2b9d0*/  IADD3 R62, P5, PT, R4, R62, RZ ;  /* 0x0000003e043e7210 */ /* 0x000fc60007fbe0ff */
[----:B------:R-:W3:Y:S01]  /*2b9e0*/  LDL.LU R5, [R1+0x1558] ;  /* 0x0015580001057983 */ /* 0x000ee20000300800 */
        /* <DEDUP_REMOVED lines=43> */
[----:B------:R-:W2:Y:S04]  /*2bca0*/  @P1 LDG.E.U8 R24, desc[UR18][R10.64] ;  /* 0x000000120a181981 */ /* 0x000ea8000c1e1100 */
[----:B---3--:R0:W-:Y:S04]  /*2bcb0*/  STL [R1+0xb8], R74 ;  /* 0x0000b84a01007387 */ /* 0x0081e80000100800 */
[----:B0-----:R-:W3:Y:S04]  /*2bcc0*/  LDL.LU R74, [R1+0x154c] ;  /* 0x00154c00014a7983 */ /* 0x001ee80000300800 */
[----:B------:R-:W3:Y:S04]  /*2bcd0*/  LDL.LU R70, [R1+0x1548] ;  /* 0x0015480001467983 */ /* 0x000ee80000300800 */
[----:B------:R-:W3:Y:S01]  /*2bce0*/  LDL.LU R11, [R1+0xc1c] ;  /* 0x000c1c00010b7983 */ /* 0x000ee20000300800 */
[----:B------:R-:W-:-:S02]  /*2bcf0*/  ISETP.GT.AND P3, PT, R12, 0x46, PT ;  /* 0x000000460c00780c */ /* 0x000fc40003f64270 */
[C---:B------:R-:W-:Y:S01]  /*2bd00*/  IADD3 R62, P5, PT, R4.reuse, R62, RZ ;  /* 0x0000003e043e7210 */ /* 0x040fe20007fbe0ff */
[----:B------:R-:W3:Y:S01]  /*2bd10*/  LDL.LU R43, [R1+0xc2c] ;  /* 0x000c2c00012b7983 */ /* 0x000ee20000300800 */
[----:B------:R-:W-:Y:S02]  /*2bd20*/  PRMT R40, RZ, 0x7610, R40 ;  /* 0x00007610ff287816 */ /* 0x000fe40000000028 */
[----:B----4-:R-:W-:Y:S01]  /*2bd30*/  IADD3 R36, P6, PT, R4, R36, RZ ;  /* 0x0000002404247210 */ /* 0x010fe20007fde0ff */
[----:B------:R-:W-:Y:S04]  /*2bd40*/  STL [R1+0xc20], R62 ;  /* 0x000c203e01007387 */ /* 0x000fe80000100800 */
[----:B--2---:R0:W-:Y:S02]  /*2bd50*/  STL [R1+0xb4], R24 ;  /* 0x0000b41801007387 */ /* 0x0041e40000100800 */
[----:B------:R-:W-:-:S02]  /*2bd60*/  @P3 IMAD.MOV.U32 R10, RZ, RZ, R62 ;  /* 0x000000ffff0a3224 */ /* 0x000fc400078e003e */
[----:B0-----:R-:W2:Y:S01]  /*2bd70*/  LDL.LU R24, [R1+0xc38] ;  /* 0x000c380001187983 */ /* 0x001ea20000300800 */
[----:B---3--:R-:W-:-:S05]  /*2bd80*/  IMAD.X R11, R55, 0x1, R11, P5 ;  /* 0x00000001370b7824 */ /* 0x008fca00028e060b */
[----:B------:R0:W-:Y:S04]  /*2bd90*/  STL [R1+0xc1c], R11 ;  /* 0x000c1c0b01007387 */ /* 0x0001e80000100800 */
[----:B------:R0:W3:Y:S04]  /*2bda0*/  @P3 LDG.E.U8 R40, desc[UR18][R10.64] ;  /* 0x000000120a283981 */ /* 0x0000e8000c1e1100 */
[----:B------:R1:W-:Y:S04]  /*2bdb0*/  STL [R1+0xc28], R36 ;  /* 0x000c282401007387 */ /* 0x0003e80000100800 */
[----:B------:R-:W4:Y:S01]  /*2bdc0*/  LDL.LU R10, [R1+0xc24] ;  /* 0x000c2400010a7983 */ /* 0x000f220000300800 */
[----:B------:R-:W-:Y:S01]  /*2bdd0*/  ISETP.GT.AND P4, PT, R12, 0x47, PT ;  /* 0x000000470c00780c */ /* 0x000fe20003f84270 */
[----:B0-----:R-:W-:Y:S01]  /*2bde0*/  IMAD.MOV.U32 R11, RZ, RZ, R36 ;  /* 0x000000ffff0b7224 */ /* 0x001fe200078e0024 */
[----:B------:R-:W-:Y:S01]  /*2bdf0*/  IADD3 R38, P5, PT, R4, R38, RZ ;  /* 0x0000002604267210 */ /* 0x000fe20007fbe0ff */
[----:B-1----:R-:W2:Y:S04]  /*2be00*/  LDL.LU R36, [R1+0xc34] ;  /* 0x000c340001247983 */ /* 0x002ea80000300800 */
[----:B------:R-:W-:Y:S04]  /*2be10*/  STL [R1+0xc30], R38 ;  /* 0x000c302601007387 */ /* 0x000fe80000100800 */
[----:B------:R-:W2:Y:S01]  /*2be20*/  LDL.LU R62, [R1+0xc40] ;  /* 0x000c4000013e7983 */ /* 0x000ea20000300800 */
[----:B------:R-:W-:-:S03]  /*2be30*/  PRMT R66, RZ, 0x7610, R66 ;  /* 0x00007610ff427816 */ /* 0x000fc60000000042 */
[----:B---3--:R0:W-:Y:S01]  /*2be40*/  STL [R1+0xb0], R40 ;  /* 0x0000b02801007387 */ /* 0x0081e20000100800 */
[----:B----4-:R-:W-:-:S03]  /*2be50*/  IMAD.X R10, R55, 0x1, R10, P6 ;  /* 0x00000001370a7824 */ /* 0x010fc600030e060a */
[----:B0-----:R-:W3:Y:S02]  /*2be60*/  LDL.LU R40, [R1+0xc48] ;  /* 0x000c480001287983 */ /* 0x001ee40000300800 */
[-C--:B------:R-:W-:Y:S02]  /*2be70*/  @P4 LOP3.LUT R11, R11, R10.reuse, RZ, 0x3c, !PT ;  /* 0x0000000a0b0b4212 */ /* 0x080fe400078e3cff */
[----:B------:R0:W-:Y:S02]  /*2be80*/  STL [R1+0xc24], R10 ;  /* 0x000c240a01007387 */ /* 0x0001e40000100800 */
[----:B0-----:R-:W-:-:S04]  /*2be90*/  @P4 LOP3.LUT R10, R11, R10, RZ, 0x3c, !PT ;  /* 0x0000000a0b0a4212 */ /* 0x001fc800078e3cff */
[----:B------:R-:W-:-:S05]  /*2bea0*/  @P4 LOP3.LUT R11, R11, R10, RZ, 0x3c, !PT ;  /* 0x0000000a0b0b4212 */ /* 0x000fca00078e3cff */
[----:B------:R0:W4:Y:S01]  /*2beb0*/  @P4 LDG.E.U8 R66, desc[UR18][R10.64] ;  /* 0x000000120a424981 */ /* 0x000122000c1e1100 */
[C---:B------:R-:W-:Y:S02]  /*2bec0*/  ISETP.GT.AND P1, PT, R12.reuse, 0x48, PT ;  /* 0x000000480c00780c */ /* 0x040fe40003f24270 */
[----:B------:R-:W-:Y:S01]  /*2bed0*/  ISETP.GT.AND P3, PT, R12, 0x49, PT ;  /* 0x000000490c00780c */ /* 0x000fe20003f64270 */
[C---:B------:R-:W-:Y:S01]  /*2bee0*/  IMAD.X R43, R55.reuse, 0x1, R43, P5 ;  /* 0x00000001372b7824 */ /* 0x040fe200028e062b */
[----:B--2---:R-:W-:Y:S02]  /*2bef0*/  IADD3 R24, P5, PT, R4, R24, RZ ;  /* 0x0000001804187210 */ /* 0x004fe40007fbe0ff */
[----:B------:R-:W-:Y:S02]  /*2bf00*/  PRMT R75, RZ, 0x7610, R75 ;  /* 0x00007610ff4b7816 */ /* 0x000fe4000000004b */
[----:B------:R-:W-:Y:S01]  /*2bf10*/  STL [R1+0xc2c], R43 ;  /* 0x000c2c2b01007387 */ /* 0x000fe20000100800 */
[----:B------:R-:W-:-:S04]  /*2bf20*/  IMAD.X R36, R55, 0x1, R36, P5 ;  /* 0x0000000137247824 */ /* 0x000fc800028e0624 */
[----:B0-----:R-:W-:Y:S02]  /*2bf30*/  @P1 IMAD.MOV.U32 R10, RZ, RZ, R38 ;  /* 0x000000ffff0a1224 */ /* 0x001fe400078e0026 */
[----:B------:R-:W-:Y:S01]  /*2bf40*/  @P1 IMAD.MOV.U32 R11, RZ, RZ, R43 ;  /* 0x000000ffff0b1224 */ /* 0x000fe200078e002b */
[----:B------:R-:W-:Y:S02]  /*2bf50*/  IADD3 R62, P6, PT, R4, R62, RZ ;  /* 0x0000003e043e7210 */ /* 0x000fe40007fde0ff */
[----:B------:R-:W-:Y:S02]  /*2bf60*/  PRMT R59, RZ, 0x7610, R59 ;  /* 0x00007610ff3b7816 */ /* 0x000fe4000000003b */
[----:B------:R0:W2:Y:S02]  /*2bf70*/  @P1 LDG.E.U8 R75, desc[UR18][R10.64] ;  /* 0x000000120a4b1981 */ /* 0x0000a4000c1e1100 */
[----:B0-----:R-:W-:Y:S02]  /*2bf80*/  @P3 IMAD.MOV.U32 R10, RZ, RZ, R24 ;  /* 0x000000ffff0a3224 */ /* 0x001fe400078e0018 */
[----:B------:R-:W-:-:S05]  /*2bf90*/  @P3 IMAD.MOV.U32 R11, RZ, RZ, R36 ;  /* 0x000000ffff0b3224 */ /* 0x000fca00078e0024 */
[----:B------:R0:W2:Y:S01]  /*2bfa0*/  @P3 LDG.E.U8 R59, desc[UR18][R10.64] ;  /* 0x000000120a3b3981 */ /* 0x0000a2000c1e1100 */
[----:B---3--:R-:W-:-:S03]  /*2bfb0*/  IADD3 R40, P5, PT, R4, R40, RZ ;  /* 0x0000002804287210 */ /* 0x008fc60007fbe0ff */
[----:B----4-:R1:W-:Y:S04]  /*2bfc0*/  STL [R1+0xac], R66 ;  /* 0x0000ac4201007387 */ /* 0x0103e80000100800 */
[----:B-1----:R-:W3:Y:S04]  /*2bfd0*/  LDL.LU R66, [R1+0x1544] ;  /* 0x0015440001427983 */ /* 0x002ee80000300800 */
[----:B------:R-:W4:Y:S04]  /*2bfe0*/  LDL.LU R43, [R1+0xc44] ;  /* 0x000c4400012b7983 */ /* 0x000f280000300800 */
        /* <DEDUP_REMOVED lines=13> */
[C---:B----4-:R-:W-:Y:S02]  /*2c0c0*/  IMAD.X R43, R55.reuse, 0x1, R43, P5 ;  /* 0x00000001372b7824 */ /* 0x050fe400028e062b */
[----:B--2---:R-:W-:-:S05]  /*2c0d0*/  IMAD.X R11, R55, 0x1, R11, P6 ;  /* 0x00000001370b7824 */ /* 0x004fca00030e060b */
[----:B------:R0:W-:Y:S04]  /*2c0e0*/  STL [R1+0xc3c], R11 ;  /* 0x000c3c0b01007387 */ /* 0x0001e80000100800 */
[----:B------:R0:W2:Y:S01]  /*2c0f0*/  @P4 LDG.E.U8 R58, desc[UR18][R10.64] ;  /* 0x000000120a3a4981 */ /* 0x0000a2000c1e1100 */
[----:B------:R-:W-:-:S03]  /*2c100*/  IADD3 R38, P5, PT, R4, R38, RZ ;  /* 0x0000002604267210 */ /* 0x000fc60007fbe0ff */
[----:B-1----:R-:W4:Y:S01]  /*2c110*/  LDL.LU R62, [R1+0x1540] ;  /* 0x00154000013e7983 */ /* 0x002f220000300800 */
        /* <DEDUP_REMOVED lines=44> */
[----:B------:R-:W2:Y:S01]  /*2c3e0*/  @P1 LDG.E.U8 R39, desc[UR18][R10.64] ;  /* 0x000000120a271981 */ /* 0x000ea2000c1e1100 */
[----:B------:R-:W-:-:S03]  /*2c3f0*/  IADD3 R38, P5, PT, R4, R38, RZ ;  /* 0x0000002604267210 */ /* 0x000fc60007fbe0ff */
[----:B------:R-:W-:Y:S04]  /*2c400*/  STL [R1+0xc5c], R40 ;  /* 0x000c5c2801007387 */ /* 0x000fe80000100800 */
[----:B---3--:R0:W-:Y:S04]  /*2c410*/  STL [R1+0x94], R41 ;  /* 0x0000942901007387 */ /* 0x0081e80000100800 */
[----:B0-----:R-:W3:Y:S04]  /*2c420*/  LDL.LU R41, [R1+0x1530] ;  /* 0x0015300001297983 */ /* 0x001ee80000300800 */
[----:B------:R-:W3:Y:S04]  /*2c430*/  LDL.LU R40, [R1+0x152c] ;  /* 0x00152c0001287983 */ /* 0x000ee80000300800 */
        /* <DEDUP_REMOVED lines=9> */
[----:B----4-:R-:W-:Y:S01]  /*2c4d0*/  IADD3 R24, P6, PT, R4, R24, RZ ;  /* 0x0000001804187210 */ /* 0x010fe20007fde0ff */
        /* <DEDUP_REMOVED lines=15> */
[C---:B---3--:R-:W-:Y:S01]  /*2c5d0*/  IMAD.X R36, R55.reuse, 0x1, R36, P5 ;  /* 0x0000000137247824 */ /* 0x048fe200028e0624 */
[----:B------:R-:W-:Y:S02]  /*2c5e0*/  PRMT R71, RZ, 0x7610, R71 ;  /* 0x00007610ff477816 */ /* 0x000fe40000000047 */
[----:B------:R-:W-:Y:S01]  /*2c5f0*/  IADD3 R38, P5, PT, R4, R38, RZ ;  /* 0x0000002604267210 */ /* 0x000fe20007fbe0ff */
        /* <DEDUP_REMOVED lines=67> */
[----:B------:R-:W4:Y:S01]  /*2ca30*/  LDL.LU R10, [R1+0xc9c] ;  /* 0x000c9c00010a7983 */ /* 0x000f220000300800 */
        /* <DEDUP_REMOVED lines=8> */
[C---:B---3--:R-:W-:Y:S01]  /*2cac0*/  IMAD.X R34, R55.reuse, 0x1, R34, P5 ;  /* 0x0000000137227824 */ /* 0x048fe200028e0622 */
[----:B------:R-:W-:Y:S01]  /*2cad0*/  PRMT R76, RZ, 0x7610, R76 ;  /* 0x00007610ff4c7816 */ /* 0x000fe2000000004c */
        /* <DEDUP_REMOVED lines=10> */
[----:B------:R0:W4:Y:S01]  /*2cb80*/  @P1 LDG.E.U8 R76, desc[UR18][R10.64] ;  /* 0x000000120a4c1981 */ /* 0x000122000c1e1100 */
[----:B------:R-:W-:Y:S02]  /*2cb90*/  ISETP.GT.AND P3, PT, R12, 0x58, PT ;  /* 0x000000580c00780c */ /* 0x000fe40003f64270 */
[C---:B------:R-:W-:Y:S01]  /*2cba0*/  IADD3 R19, P5, PT, R4.reuse, R19, RZ ;  /* 0x0000001304137210 */ /* 0x040fe20007fbe0ff */
[----:B------:R-:W-:Y:S01]  /*2cbb0*/  STL [R1+0xca4], R34 ;  /* 0x000ca42201007387 */ /* 0x000fe20000100800 */
[----:B------:R-:W-:-:S03]  /*2cbc0*/  IADD3 R33, P6, PT, R4, R33, RZ ;  /* 0x0000002104217210 */ /* 0x000fc60007fde0ff */
[----:B------:R-:W-:Y:S01]  /*2cbd0*/  IMAD.X R24, R55, 0x1, R24, P5 ;  /* 0x0000000137187824 */ /* 0x000fe200028e0618 */
[----:B------:R-:W-:-:S05]  /*2cbe0*/  PRMT R77, RZ, 0x7610, R77 ;  /* 0x00007610ff4d7816 */ /* 0x000fca000000004d */
        /* <DEDUP_REMOVED lines=8> */
[----:B------:R-:W-:Y:S04]  /*2cc70*/  STL [R1+0xcb0], R19 ;  /* 0x000cb01301007387 */ /* 0x000fe80000100800 */
[----:B----4-:R1:W-:Y:S04]  /*2cc80*/  STL [R1+0x6c], R76 ;  /* 0x00006c4c01007387 */ /* 0x0103e80000100800 */
[----:B-1----:R-:W4:Y:S04]  /*2cc90*/  LDL.LU R76, [R1+0xcc8] ;  /* 0x000cc800014c7983 */ /* 0x002f280000300800 */
        /* <DEDUP_REMOVED lines=15> */
[----:B----4-:R-:W-:-:S03]  /*2cd90*/  IADD3 R76, P5, PT, R4, R76, RZ ;  /* 0x0000004c044c7210 */ /* 0x010fc60007fbe0ff */
[----:B------:R-:W3:Y:S01]  /*2cda0*/  LDL.LU R33, [R1+0x1510] ;  /* 0x0015100001217983 */ /* 0x000ee20000300800 */
[----:B0-----:R-:W-:Y:S02]  /*2cdb0*/  IMAD.MOV.U32 R11, RZ, RZ, R31 ;  /* 0x000000ffff0b7224 */ /* 0x001fe400078e001f */
[----:B------:R-:W-:-:S05]  /*2cdc0*/  @P1 IMAD.MOV.U32 R10, RZ, RZ, R28 ;  /* 0x000000ffff0a1224 */ /* 0x000fca00078e001c */
[----:B------:R-:W4:Y:S04]  /*2cdd0*/  @P1 LDG.E.U8 R30, desc[UR18][R10.64] ;  /* 0x000000120a1e1981 */ /* 0x000f28000c1e1100 */
[----:B------:R-:W-:Y:S04]  /*2cde0*/  STL [R1+0xcbc], R31 ;  /* 0x000cbc1f01007387 */ /* 0x000fe80000100800 */
[----:B--2---:R0:W-:Y:S04]  /*2cdf0*/  STL [R1+0x64], R32 ;  /* 0x0000642001007387 */ /* 0x0041e80000100800 */
[----:B0-----:R-:W2:Y:S04]  /*2ce00*/  LDL.LU R32, [R1+0x150c] ;  /* 0x00150c0001207983 */ /* 0x001ea80000300800 */
        /* <DEDUP_REMOVED lines=22> */
[----:B------:R-:W-:Y:S01]  /*2cf70*/  PRMT R29, RZ, 0x7610, R29 ;  /* 0x00007610ff1d7816 */ /* 0x000fe2000000001d */
[----:B--2---:R0:W-:Y:S01]  /*2cf80*/  STL [R1+0x5c], R21 ;  /* 0x00005c1501007387 */ /* 0x0041e20000100800 */
[----:B---3--:R-:W-:-:S03]  /*2cf90*/  IMAD.X R10, R55, 0x1, R10, P6 ;  /* 0x00000001370a7824 */ /* 0x008fc600030e060a */
[----:B0-----:R-:W2:Y:S04]  /*2cfa0*/  LDL.LU R21, [R1+0xce8] ;  /* 0x000ce80001157983 */ /* 0x001ea80000300800 */
[-C--:B------:R-:W-:Y:S01]  /*2cfb0*/  @P4 LOP3.LUT R11, R11, R10.reuse, RZ, 0x3c, !PT ;  /* 0x0000000a0b0b4212 */ /* 0x080fe200078e3cff */
[----:B------:R-:W-:Y:S04]  /*2cfc0*/  STL [R1+0xcd8], R24 ;  /* 0x000cd81801007387 */ /* 0x000fe80000100800 */
[----:B------:R-:W3:Y:S04]  /*2cfd0*/  LDL.LU R19, [R1+0xcf0] ;  /* 0x000cf00001137983 */ /* 0x000ee80000300800 */
[----:B------:R0:W-:Y:S02]  /*2cfe0*/  STL [R1+0xccc], R10 ;  /* 0x000ccc0a01007387 */ /* 0x0001e40000100800 */
[----:B0-----:R-:W-:-:S04]  /*2cff0*/  @P4 LOP3.LUT R10, R11, R10, RZ, 0x3c, !PT ;  /* 0x0000000a0b0a4212 */ /* 0x001fc800078e3cff */
[----:B------:R-:W-:-:S05]  /*2d000*/  @P4 LOP3.LUT R11, R11, R10, RZ, 0x3c, !PT ;  /* 0x0000000a0b0b4212 */ /* 0x000fca00078e3cff */
[----:B------:R0:W2:Y:S01]  /*2d010*/  @P4 LDG.E.U8 R29, desc[UR18][R10.64] ;  /* 0x000000120a1d4981 */ /* 0x0000a2000c1e1100 */
[----:B------:R-:W-:Y:S01]  /*2d020*/  ISETP.GT.AND P1, PT, R12, 0x5d, PT ;  /* 0x0000005d0c00780c */ /* 0x000fe20003f24270 */
[----:B------:R-:W-:Y:S01]  /*2d030*/  IMAD.X R28, R55, 0x1, R28, P5 ;  /* 0x00000001371c7824 */ /* 0x000fe200028e061c */
[----:B------:R-:W-:-:S04]  /*2d040*/  PRMT R13, RZ, 0x7610, R13 ;  /* 0x00007610ff0d7816 */ /* 0x000fc8000000000d */
[----:B------:R-:W-:Y:S01]  /*2d050*/  STL [R1+0xcd4], R28 ;  /* 0x000cd41c01007387 */ /* 0x000fe20000100800 */
[----:B0-----:R-:W-:-:S06]  /*2d060*/  IMAD.MOV.U32 R11, RZ, RZ, R28 ;  /* 0x000000ffff0b7224 */ /* 0x001fcc00078e001c */
[----:B------:R-:W-:-:S05]  /*2d070*/  @P1 IMAD.MOV.U32 R10, RZ, RZ, R24 ;  /* 0x000000ffff0a1224 */ /* 0x000fca00078e0018 */
[----:B------:R-:W3:Y:S04]  /*2d080*/  @P1 LDG.E.U8 R13, desc[UR18][R10.64] ;  /* 0x000000120a0d1981 */ /* 0x000ee8000c1e1100 */
[----:B--2---:R0:W-:Y:S04]  /*2d090*/  STL [R1+0x58], R29 ;  /* 0x0000581d01007387 */ /* 0x0041e80000100800 */
[----:B0-----:R-:W2:Y:S04]  /*2d0a0*/  LDL.LU R29, [R1+0x1500] ;  /* 0x00150000011d7983 */ /* 0x001ea80000300800 */
[----:B------:R-:W2:Y:S04]  /*2d0b0*/  LDL.LU R28, [R1+0x14fc] ;  /* 0x0014fc00011c7983 */ /* 0x000ea80000300800 */
[----:B------:R-:W2:Y:S01]  /*2d0c0*/  LDL.LU R11, [R1+0xcdc] ;  /* 0x000cdc00010b7983 */ /* 0x000ea20000300800 */
[----:B------:R-:W-:-:S02]  /*2d0d0*/  ISETP.GT.AND P3, PT, R12, 0x5e, PT ;  /* 0x0000005e0c00780c */ /* 0x000fc40003f64270 */
[C---:B------:R-:W-:Y:S01]  /*2d0e0*/  IADD3 R76, P5, PT, R4.reuse, R76, RZ ;  /* 0x0000004c044c7210 */ /* 0x040fe20007fbe0ff */
[----:B------:R-:W4:Y:S01]  /*2d0f0*/  LDL.LU R24, [R1+0xcec] ;  /* 0x000cec0001187983 */ /* 0x000f220000300800 */
[----:B------:R-:W-:Y:S02]  /*2d100*/  PRMT R26, RZ, 0x7610, R26 ;  /* 0x00007610ff1a7816 */ /* 0x000fe4000000001a */
[----:B------:R-:W-:Y:S01]  /*2d110*/  IADD3 R21, P6, PT, R4, R21, RZ ;  /* 0x0000001504157210 */ /* 0x000fe20007fde0ff */
[----:B------:R-:W-:Y:S04]  /*2d120*/  STL [R1+0xce0], R76 ;  /* 0x000ce04c01007387 */ /* 0x000fe80000100800 */
[----:B---3--:R0:W-:Y:S02]  /*2d130*/  STL [R1+0x54], R13 ;  /* 0x0000540d01007387 */ /* 0x0081e40000100800 */
[----:B------:R-:W-:-:S02]  /*2d140*/  @P3 IMAD.MOV.U32 R10, RZ, RZ, R76 ;  /* 0x000000ffff0a3224 */ /* 0x000fc400078e004c */
[----:B0-----:R-:W3:Y:S01]  /*2d150*/  LDL.LU R13, [R1+0xcf8] ;  /* 0x000cf800010d7983 */ /* 0x001ee20000300800 */
[----:B--2---:R-:W-:-:S05]  /*2d160*/  IMAD.X R11, R55, 0x1, R11, P5 ;  /* 0x00000001370b7824 */ /* 0x004fca00028e060b */
[----:B------:R0:W-:Y:S04]  /*2d170*/  STL [R1+0xcdc], R11 ;  /* 0x000cdc0b01007387 */ /* 0x0001e80000100800 */
[----:B------:R0:W2:Y:S04]  /*2d180*/  @P3 LDG.E.U8 R26, desc[UR18][R10.64] ;  /* 0x000000120a1a3981 */ /* 0x0000a8000c1e1100 */
[----:B------:R-:W-:Y:S04]  /*2d190*/  STL [R1+0xce8], R21 ;  /* 0x000ce81501007387 */ /* 0x000fe80000100800 */
[----:B------:R-:W3:Y:S01]  /*2d1a0*/  LDL.LU R10, [R1+0xce4] ;  /* 0x000ce400010a7983 */ /* 0x000ee20000300800 */
[----:B------:R-:W-:Y:S01]  /*2d1b0*/  ISETP.GT.AND P4, PT, R12, 0x5f, PT ;  /* 0x0000005f0c00780c */ /* 0x000fe20003f84270 */
[----:B0-----:R-:W-:Y:S01]  /*2d1c0*/  IMAD.MOV.U32 R11, RZ, RZ, R21 ;  /* 0x000000ffff0b7224 */ /* 0x001fe200078e0015 */
[----:B------:R-:W-:Y:S01]  /*2d1d0*/  IADD3 R19, P5, PT, R4, R19, RZ ;  /* 0x0000001304137210 */ /* 0x000fe20007fbe0ff */
[----:B------:R-:W4:Y:S04]  /*2d1e0*/  LDL.LU R76, [R1+0xcf4] ;  /* 0x000cf400014c7983 */ /* 0x000f280000300800 */
[----:B------:R-:W-:Y:S01]  /*2d1f0*/  STL [R1+0xcf0], R19 ;  /* 0x000cf01301007387 */ /* 0x000fe20000100800 */
[----:B------:R-:W-:-:S03]  /*2d200*/  PRMT R27, RZ, 0x7610, R27 ;  /* 0x00007610ff1b7816 */ /* 0x000fc6000000001b */
[----:B--2---:R0:W-:Y:S01]  /*2d210*/  STL [R1+0x50], R26 ;  /* 0x0000501a01007387 */ /* 0x0041e20000100800 */
[----:B---3--:R-:W-:-:S03]  /*2d220*/  IMAD.X R10, R55, 0x1, R10, P6 ;  /* 0x00000001370a7824 */ /* 0x008fc600030e060a */
[----:B0-----:R-:W2:Y:S02]  /*2d230*/  LDL.LU R26, [R1+0xd00] ;  /* 0x000d0000011a7983 */ /* 0x001ea40000300800 */
[-C--:B------:R-:W-:Y:S02]  /*2d240*/  @P4 LOP3.LUT R11, R11, R10.reuse, RZ, 0x3c, !PT ;  /* 0x0000000a0b0b4212 */ /* 0x080fe400078e3cff */
[----:B------:R-:W3:Y:S04]  /*2d250*/  LDL.LU R21, [R1+0xd08] ;  /* 0x000d080001157983 */ /* 0x000ee80000300800 */
[----:B------:R0:W-:Y:S02]  /*2d260*/  STL [R1+0xce4], R10 ;  /* 0x000ce40a01007387 */ /* 0x0001e40000100800 */
[----:B0-----:R-:W-:-:S04]  /*2d270*/  @P4 LOP3.LUT R10, R11, R10, RZ, 0x3c, !PT ;  /* 0x0000000a0b0a4212 */ /* 0x001fc800078e3cff */
[----:B------:R-:W-:-:S05]  /*2d280*/  @P4 LOP3.LUT R11, R11, R10, RZ, 0x3c, !PT ;  /* 0x0000000a0b0b4212 */ /* 0x000fca00078e3cff */
[----:B------:R0:W3:Y:S01]  /*2d290*/  @P4 LDG.E.U8 R27, desc[UR18][R10.64] ;  /* 0x000000120a1b4981 */ /* 0x0000e2000c1e1100 */
[C---:B------:R-:W-:Y:S02]  /*2d2a0*/  ISETP.GT.AND P1, PT, R12.reuse, 0x60, PT ;  /* 0x000000600c00780c */ /* 0x040fe40003f24270 */
[----:B------:R-:W-:Y:S01]  /*2d2b0*/  ISETP.GT.AND P3, PT, R12, 0x61, PT ;  /* 0x000000610c00780c */ /* 0x000fe20003f64270 */
[C---:B----4-:R-:W-:Y:S01]  /*2d2c0*/  IMAD.X R24, R55.reuse, 0x1, R24, P5 ;  /* 0x0000000137187824 */ /* 0x050fe200028e0618 */
[----:B------:R-:W-:Y:S02]  /*2d2d0*/  IADD3 R13, P5, PT, R4, R13, RZ ;  /* 0x0000000d040d7210 */ /* 0x000fe40007fbe0ff */
[----:B------:R-:W-:Y:S02]  /*2d2e0*/  PRMT R47, RZ, 0x7610, R47 ;  /* 0x00007610ff2f7816 */ /* 0x000fe4000000002f */
[----:B------:R-:W-:Y:S01]  /*2d2f0*/  STL [R1+0xcec], R24 ;  /* 0x000cec1801007387 */ /* 0x000fe20000100800 */
[----:B------:R-:W-:-:S04]  /*2d300*/  IMAD.X R76, R55, 0x1, R76, P5 ;  /* 0x00000001374c7824 */ /* 0x000fc800028e064c */
[----:B0-----:R-:W-:Y:S02]  /*2d310*/  @P1 IMAD.MOV.U32 R10, RZ, RZ, R19 ;  /* 0x000000ffff0a1224 */ /* 0x001fe400078e0013 */
[----:B------:R-:W-:Y:S01]  /*2d320*/  @P1 IMAD.MOV.U32 R11, RZ, RZ, R24 ;  /* 0x000000ffff0b1224 */ /* 0x000fe200078e0018 */
[----:B------:R-:W-:-:S04]  /*2d330*/  PRMT R57, RZ, 0x7610, R57 ;  /* 0x00007610ff397816 */ /* 0x000fc80000000039 */
[----:B------:R0:W4:Y:S02]  /*2d340*/  @P1 LDG.E.U8 R47, desc[UR18][R10.64] ;  /* 0x000000120a2f1981 */ /* 0x000124000c1e1100 */
[----:B0-----:R-:W-:Y:S02]  /*2d350*/  @P3 IMAD.MOV.U32 R10, RZ, RZ, R13 ;  /* 0x000000ffff0a3224 */ /* 0x001fe400078e000d */
[----:B------:R-:W-:-:S05]  /*2d360*/  @P3 IMAD.MOV.U32 R11, RZ, RZ, R76 ;  /* 0x000000ffff0b3224 */ /* 0x000fca00078e004c */
[----:B------:R0:W4:Y:S01]  /*2d370*/  @P3 LDG.E.U8 R57, desc[UR18][R10.64] ;  /* 0x000000120a393981 */ /* 0x000122000c1e1100 */
[C---:B--2---:R-:W-:Y:S02]  /*2d380*/  IADD3 R26, P6, PT, R4.reuse, R26, RZ ;  /* 0x0000001a041a7210 */ /* 0x044fe40007fde0ff */
[----:B---3--:R-:W-:Y:S01]  /*2d390*/  IADD3 R21, P5, PT, R4, R21, RZ ;  /* 0x0000001504157210 */ /* 0x008fe20007fbe0ff */
[----:B------:R1:W-:Y:S04]  /*2d3a0*/  STL [R1+0x4c], R27 ;  /* 0x00004c1b01007387 */ /* 0x0003e80000100800 */
        /* <DEDUP_REMOVED lines=186> */
[----:B------:R-:W-:-:S04]  /*2df50*/  IMAD.X R64, R55, 0x1, R64, P5 ;  /* 0x0000000137407824 */ /* 0x000fc800028e0640 */
[----:B0-----:R-:W-:Y:S02]  /*2df60*/  IMAD.MOV.U32 R10, RZ, RZ, R64 ;  /* 0x000000ffff0a7224 */ /* 0x001fe400078e0040 */
[----:B------:R-:W-:-:S06]  /*2df70*/  IMAD.MOV.U32 R11, RZ, RZ, R17 ;  /* 0x000000ffff0b7224 */ /* 0x000fcc00078e0011 */
[----:B------:R-:W-:-:S04]  /*2df80*/  @P1 LOP3.LUT R11, R11, R10, RZ, 0x3c, !PT ;  /* 0x0000000a0b0b1212 */ /* 0x000fc800078e3cff */
[C---:B------:R-:W-:Y:S02]  /*2df90*/  @P1 LOP3.LUT R10, R11.reuse, R10, RZ, 0x3c, !PT ;  /* 0x0000000a0b0a1212 */ /* 0x040fe400078e3cff */
[----:B------:R-:W-:Y:S01]  /*2dfa0*/  PRMT R14, RZ, 0x7610, R14 ;  /* 0x00007610ff0e7816 */ /* 0x000fe2000000000e */
[----:B------:R-:W-:Y:S01]  /*2dfb0*/  STL [R1+0x26c], R64 ;  /* 0x00026c4001007387 */ /* 0x000fe20000100800 */
[----:B------:R-:W-:-:S05]  /*2dfc0*/  @P1 LOP3.LUT R11, R11, R10, RZ, 0x3c, !PT ;  /* 0x0000000a0b0b1212 */ /* 0x000fca00078e3cff */
[----:B------:R0:W3:Y:S04]  /*2dfd0*/  @P1 LDG.E.U8 R14, desc[UR18][R10.64] ;  /* 0x000000120a0e1981 */ /* 0x0000e8000c1e1100 */
[----:B--2---:R1:W-:Y:S04]  /*2dfe0*/  STL [R1+0x10], R68 ;  /* 0x0000104401007387 */ /* 0x0043e80000100800 */
[----:B-1----:R-:W2:Y:S04]  /*2dff0*/  LDL.LU R68, [R1+0x14c8] ;  /* 0x0014c80001447983 */ /* 0x002ea80000300800 */
[----:B------:R-:W2:Y:S04]  /*2e000*/  LDL.LU R64, [R1+0x14c4] ;  /* 0x0014c40001407983 */ /* 0x000ea80000300800 */
[----:B------:R-:W2:Y:S04]  /*2e010*/  LDL.LU R17, [R1+0xd6c] ;  /* 0x000d6c0001117983 */ /* 0x000ea80000300800 */
[----:B------:R-:W2:Y:S01]  /*2e020*/  LDL.LU R10, [R1+0xd5c] ;  /* 0x000d5c00010a7983 */ /* 0x000ea20000300800 */
[----:B------:R-:W-:-:S02]  /*2e030*/  ISETP.GT.AND P3, PT, R12, 0x70, PT ;  /* 0x000000700c00780c */ /* 0x000fc40003f64270 */
[----:B------:R-:W-:-:S05]  /*2e040*/  IADD3 R13, P5, PT, R4, R13, RZ ;  /* 0x0000000d040d7210 */ /* 0x000fca0007fbe0ff */
[----:B0-----:R-:W-:Y:S01]  /*2e050*/  IMAD.MOV.U32 R11, RZ, RZ, R13 ;  /* 0x000000ffff0b7224 */ /* 0x001fe200078e000d */
[----:B------:R-:W-:Y:S04]  /*2e060*/  STL [R1+0xd60], R13 ;  /* 0x000d600d01007387 */ /* 0x000fe80000100800 */
[----:B---3--:R0:W-:Y:S01]  /*2e070*/  STL [R1+0xc], R14 ;  /* 0x00000c0e01007387 */ /* 0x0081e20000100800 */
[----:B------:R-:W-:-:S03]  /*2e080*/  PRMT R52, RZ, 0x7610, R52 ;  /* 0x00007610ff347816 */ /* 0x000fc60000000034 */
[----:B0-----:R-:W3:Y:S04]  /*2e090*/  LDL.LU R14, [R1+0xd78] ;  /* 0x000d7800010e7983 */ /* 0x001ee80000300800 */
[----:B------:R-:W3:Y:S01]  /*2e0a0*/  LDL.LU R13, [R1+0xd80] ;  /* 0x000d8000010d7983 */ /* 0x000ee20000300800 */
[----:B--2---:R-:W-:-:S05]  /*2e0b0*/  IMAD.X R10, R55, 0x1, R10, P5 ;  /* 0x00000001370a7824 */ /* 0x004fca00028e060a */
[-C--:B------:R-:W-:Y:S01]  /*2e0c0*/  @P3 LOP3.LUT R11, R11, R10.reuse, RZ, 0x3c, !PT ;  /* 0x0000000a0b0b3212 */ /* 0x080fe200078e3cff */
[----:B------:R0:W-:Y:S03]  /*2e0d0*/  STL [R1+0xd5c], R10 ;  /* 0x000d5c0a01007387 */ /* 0x0001e60000100800 */
[----:B0-----:R-:W-:-:S04]  /*2e0e0*/  @P3 LOP3.LUT R10, R11, R10, RZ, 0x3c, !PT ;  /* 0x0000000a0b0a3212 */ /* 0x001fc800078e3cff */
[----:B------:R-:W-:-:S05]  /*2e0f0*/  @P3 LOP3.LUT R11, R11, R10, RZ, 0x3c, !PT ;  /* 0x0000000a0b0b3212 */ /* 0x000fca00078e3cff */
[----:B------:R0:W2:Y:S04]  /*2e100*/  @P3 LDG.E.U8 R52, desc[UR18][R10.64] ;  /* 0x000000120a343981 */ /* 0x0000a8000c1e1100 */
[----:B------:R-:W2:Y:S01]  /*2e110*/  LDL.LU R11, [R1+0xd64] ;  /* 0x000d6400010b7983 */ /* 0x000ea20000300800 */
[C---:B------:R-:W-:Y:S02]  /*2e120*/  ISETP.GT.AND P4, PT, R12.reuse, 0x71, PT ;  /* 0x000000710c00780c */ /* 0x040fe40003f84270 */
[----:B------:R-:W-:Y:S02]  /*2e130*/  ISETP.GT.AND P1, PT, R12, 0x72, PT ;  /* 0x000000720c00780c */ /* 0x000fe40003f24270 */
[C---:B------:R-:W-:Y:S02]  /*2e140*/  IADD3 R60, P6, PT, R4.reuse, R60, RZ ;  /* 0x0000003c043c7210 */ /* 0x040fe40007fde0ff */
[----:B------:R-:W-:-:S02]  /*2e150*/  IADD3 R16, P5, PT, R4, R16, RZ ;  /* 0x0000001004107210 */ /* 0x000fc40007fbe0ff */
[----:B------:R-:W-:Y:S01]  /*2e160*/  PRMT R56, RZ, 0x7610, R56 ;  /* 0x00007610ff387816 */ /* 0x000fe20000000038 */
[----:B------:R1:W-:Y:S02]  /*2e170*/  STL [R1+0xd68], R60 ;  /* 0x000d683c01007387 */ /* 0x0003e40000100800 */
[C---:B------:R-:W-:Y:S02]  /*2e180*/  IMAD.X R17, R55.reuse, 0x1, R17, P5 ;  /* 0x0000000137117824 */ /* 0x040fe400028e0611 */
[----:B0-----:R-:W-:Y:S01]  /*2e190*/  @P4 IMAD.MOV.U32 R10, RZ, RZ, R60 ;  /* 0x000000ffff0a4224 */ /* 0x001fe200078e003c */
[----:B------:R-:W-:Y:S01]  /*2e1a0*/  STL [R1+0xd70], R16 ;  /* 0x000d701001007387 */ /* 0x000fe20000100800 */
[----:B------:R-:W-:Y:S01]  /*2e1b0*/  PRMT R15, RZ, 0x7610, R15 ;  /* 0x00007610ff0f7816 */ /* 0x000fe2000000000f */
[----:B--2---:R-:W-:-:S05]  /*2e1c0*/  IMAD.X R11, R55, 0x1, R11, P6 ;  /* 0x00000001370b7824 */ /* 0x004fca00030e060b */
[----:B------:R0:W-:Y:S04]  /*2e1d0*/  STL [R1+0xd64], R11 ;  /* 0x000d640b01007387 */ /* 0x0001e80000100800 */
[----:B------:R2:W3:Y:S04]  /*2e1e0*/  @P4 LDG.E.U8 R56, desc[UR18][R10.64] ;  /* 0x000000120a384981 */ /* 0x0004e8000c1e1100 */
[----:B-1----:R-:W4:Y:S01]  /*2e1f0*/  LDL.LU R60, [R1+0x14c0] ;  /* 0x0014c000013c7983 */ /* 0x002f220000300800 */
[----:B--2---:R-:W-:Y:S02]  /*2e200*/  @P1 IMAD.MOV.U32 R10, RZ, RZ, R16 ;  /* 0x000000ffff0a1224 */ /* 0x004fe400078e0010 */
[----:B0-----:R-:W-:-:S05]  /*2e210*/  @P1 IMAD.MOV.U32 R11, RZ, RZ, R17 ;  /* 0x000000ffff0b1224 */ /* 0x001fca00078e0011 */
[----:B------:R-:W2:Y:S04]  /*2e220*/  @P1 LDG.E.U8 R15, desc[UR18][R10.64] ;  /* 0x000000120a0f1981 */ /* 0x000ea8000c1e1100 */
[----:B------:R-:W-:Y:S04]  /*2e230*/  STL [R1+0xd6c], R17 ;  /* 0x000d6c1101007387 */ /* 0x000fe80000100800 */
[----:B---3--:R0:W-:Y:S04]  /*2e240*/  STL [R1+0x4], R56 ;  /* 0x0000043801007387 */ /* 0x0081e80000100800 */
[----:B0-----:R-:W3:Y:S04]  /*2e250*/  LDL.LU R56, [R1+0x14bc] ;  /* 0x0014bc0001387983 */ /* 0x001ee80000300800 */
[----:B------:R-:W3:Y:S04]  /*2e260*/  LDL.LU R17, [R1+0x14b8] ;  /* 0x0014b80001117983 */ /* 0x000ee80000300800 */
[----:B------:R-:W3:Y:S04]  /*2e270*/  LDL.LU R16, [R1+0x14b4] ;  /* 0x0014b40001107983 */ /* 0x000ee80000300800 */
[----:B--2---:R0:W-:Y:S04]  /*2e280*/  STL [R1], R15 ;  /* 0x0000000f01007387 */ /* 0x0041e80000100800 */
[----:B0-----:R-:W2:Y:S04]  /*2e290*/  LDL.LU R15, [R1+0x14b0] ;  /* 0x0014b000010f7983 */ /* 0x001ea80000300800 */
[----:B------:R-:W2:Y:S01]  /*2e2a0*/  LDL.LU R11, [R1+0xd74] ;  /* 0x000d7400010b7983 */ /* 0x000ea20000300800 */
[----:B------:R-:W-:-:S02]  /*2e2b0*/  ISETP.GT.AND P3, PT, R12, 0x73, PT ;  /* 0x000000730c00780c */ /* 0x000fc40003f64270 */
[----:B------:R-:W-:Y:S02]  /*2e2c0*/  IADD3 R14, P4, PT, R4, R14, RZ ;  /* 0x0000000e040e7210 */ /* 0x000fe40007f9e0ff */
[----:B------:R-:W-:-:S03]  /*2e2d0*/  PRMT R93, RZ, 0x7610, R93 ;  /* 0x00007610ff5d7816 */ /* 0x000fc6000000005d */
[----:B------:R0:W-:Y:S06]  /*2e2e0*/  STL [R1+0xd78], R14 ;  /* 0x000d780e01007387 */ /* 0x0001ec0000100800 */
[----:B------:R-:W-:Y:S02]  /*2e2f0*/  @P3 IMAD.MOV.U32 R10, RZ, RZ, R14 ;  /* 0x000000ffff0a3224 */ /* 0x000fe400078e000e */
[----:B--2---:R-:W-:-:S05]  /*2e300*/  IMAD.X R11, R55, 0x1, R11, P4 ;  /* 0x00000001370b7824 */ /* 0x004fca00020e060b */
[----:B------:R1:W-:Y:S04]  /*2e310*/  STL [R1+0xd74], R11 ;  /* 0x000d740b01007387 */ /* 0x0003e80000100800 */
[----:B0-----:R-:W2:Y:S04]  /*2e320*/  LDL.LU R14, [R1+0x14ac] ;  /* 0x0014ac00010e7983 */ /* 0x001ea80000300800 */
[----:B------:R0:W2:Y:S04]  /*2e330*/  @P3 LDG.E.U8 R93, desc[UR18][R10.64] ;  /* 0x000000120a5d3981 */ /* 0x0000a8000c1e1100 */
[----:B-1----:R-:W2:Y:S01]  /*2e340*/  LDL.LU R11, [R1+0xd7c] ;  /* 0x000d7c00010b7983 */ /* 0x002ea20000300800 */
[----:B------:R-:W-:-:S02]  /*2e350*/  ISETP.GT.AND P5, PT, R12, 0x74, PT ;  /* 0x000000740c00780c */ /* 0x000fc40003fa4270 */
[----:B------:R-:W-:Y:S02]  /*2e360*/  IADD3 R13, P1, PT, R4, R13, RZ ;  /* 0x0000000d040d7210 */ /* 0x000fe40007f3e0ff */
[----:B------:R-:W-:-:S03]  /*2e370*/  PRMT R91, RZ, 0x7610, R91 ;  /* 0x00007610ff5b7816 */ /* 0x000fc6000000005b */
[----:B------:R1:W-:Y:S06]  /*2e380*/  STL [R1+0xd80], R13 ;  /* 0x000d800d01007387 */ /* 0x0003ec0000100800 */
[----:B0-----:R-:W-:Y:S02]  /*2e390*/  @P5 IMAD.MOV.U32 R10, RZ, RZ, R13 ;  /* 0x000000ffff0a5224 */ /* 0x001fe400078e000d */
[----:B--2---:R-:W-:-:S05]  /*2e3a0*/  IMAD.X R11, R55, 0x1, R11, P1 ;  /* 0x00000001370b7824 */ /* 0x004fca00008e060b */
[----:B------:R0:W-:Y:S04]  /*2e3b0*/  STL [R1+0xd7c], R11 ;  /* 0x000d7c0b01007387 */ /* 0x0001e80000100800 */
[----:B-1----:R-:W2:Y:S04]  /*2e3c0*/  LDL.LU R13, [R1+0x14a8] ;  /* 0x0014a800010d7983 */ /* 0x002ea80000300800 */
[----:B------:R-:W2:Y:S04]  /*2e3d0*/  @P5 LDG.E.U8 R91, desc[UR18][R10.64] ;  /* 0x000000120a5b5981 */ /* 0x000ea8000c1e1100 */
[----:B------:R-:W3:Y:S04]  /*2e3e0*/  LDL.LU R10, [R1+0xd84] ;  /* 0x000d8400010a7983 */ /* 0x000ee80000300800 */
[----:B0-----:R-:W3:Y:S01]  /*2e3f0*/  LDL.LU R11, [R1+0xd88] ;  /* 0x000d8800010b7983 */ /* 0x001ee20000300800 */
[----:B------:R-:W-:-:S02]  /*2e400*/  ISETP.GT.AND P3, PT, R12, 0x75, PT ;  /* 0x000000750c00780c */ /* 0x000fc40003f64270 */
[----:B------:R-:W-:Y:S01]  /*2e410*/  PRMT R90, RZ, 0x7610, R90 ;  /* 0x00007610ff5a7816 */ /* 0x000fe2000000005a */
[----:B--2---:R0:W-:Y:S01]  /*2e420*/  STL [R1+0x1458], R91 ;  /* 0x0014585b01007387 */ /* 0x0041e20000100800 */
[----:B---3--:R-:W-:Y:S01]  /*2e430*/  IADD3 R11, P1, PT, R4, R11, RZ ;  /* 0x0000000b040b7210 */ /* 0x008fe20007f3e0ff */
[----:B0-----:R-:W-:Y:S02]  /*2e440*/  IMAD.MOV.U32 R91, RZ, RZ, R44 ;  /* 0x000000ffff5b7224 */ /* 0x001fe400078e002c */
[----:B------:R-:W2:Y:S02]  /*2e450*/  LDL.LU R44, [R1+0x14a4] ;  /* 0x0014a400012c7983 */ /* 0x000ea40000300800 */
[----:B------:R-:W-:Y:S02]  /*2e460*/  IMAD.X R10, R55, 0x1, R10, P1 ;  /* 0x00000001370a7824 */ /* 0x000fe400008e060a */
[----:B------:R0:W-:Y:S04]  /*2e470*/  STL [R1+0xd88], R11 ;  /* 0x000d880b01007387 */ /* 0x0001e80000100800 */
[----:B------:R1:W-:Y:S01]  /*2e480*/  STL [R1+0xd84], R10 ;  /* 0x000d840a01007387 */ /* 0x0003e20000100800 */
[----:B0-----:R-:W-:-:S04]  /*2e490*/  @P3 LOP3.LUT R11, R11, R10, RZ, 0x3c, !PT ;  /* 0x0000000a0b0b3212 */ /* 0x001fc800078e3cff */
[----:B-1----:R-:W-:-:S04]  /*2e4a0*/  @P3 LOP3.LUT R10, R11, R10, RZ, 0x3c, !PT ;  /* 0x0000000a0b0a3212 */ /* 0x002fc800078e3cff */
[----:B------:R-:W-:-:S05]  /*2e4b0*/  @P3 LOP3.LUT R11, R11, R10, RZ, 0x3c, !PT ;  /* 0x0000000a0b0b3212 */ /* 0x000fca00078e3cff */
[----:B------:R0:W3:Y:S04]  /*2e4c0*/  @P3 LDG.E.U8 R90, desc[UR18][R10.64] ;  /* 0x000000120a5a3981 */ /* 0x0000e8000c1e1100 */
[----:B------:R-:W2:Y:S04]  /*2e4d0*/  LDL.LU R10, [R1+0xd8c] ;  /* 0x000d8c00010a7983 */ /* 0x000ea80000300800 */
[----:B------:R-:W0:Y:S01]  /*2e4e0*/  LDL.LU R11, [R1+0xd90] ;  /* 0x000d9000010b7983 */ /* 0x000e220000300800 */
[----:B------:R-:W-:Y:S02]  /*2e4f0*/  ISETP.GT.AND P3, PT, R12, 0x76, PT ;  /* 0x000000760c00780c */ /* 0x000fe40003f64270 */
[----:B------:R-:W-:-:S02]  /*2e500*/  PRMT R89, RZ, 0x7610, R89 ;  /* 0x00007610ff597816 */ /* 0x000fc40000000059 */
[----:B0-----:R-:W-:-:S05]  /*2e510*/  IADD3 R11, P1, PT, R4, R11, RZ ;  /* 0x0000000b040b7210 */ /* 0x001fca0007f3e0ff */
[----:B--2---:R-:W-:Y:S01]  /*2e520*/  IMAD.X R10, R55, 0x1, R10, P1 ;  /* 0x00000001370a7824 */ /* 0x004fe200008e060a */
[----:B------:R0:W-:Y:S04]  /*2e530*/  STL [R1+0xd90], R11 ;  /* 0x000d900b01007387 */ /* 0x0001e80000100800 */
[----:B------:R1:W-:Y:S01]  /*2e540*/  STL [R1+0xd8c], R10 ;  /* 0x000d8c0a01007387 */ /* 0x0003e20000100800 */
[----:B0-----:R-:W-:-:S04]  /*2e550*/  @P3 LOP3.LUT R11, R11, R10, RZ, 0x3c, !PT ;  /* 0x0000000a0b0b3212 */ /* 0x001fc800078e3cff */
[----:B-1----:R-:W-:-:S04]  /*2e560*/  @P3 LOP3.LUT R10, R11, R10, RZ, 0x3c, !PT ;  /* 0x0000000a0b0a3212 */ /* 0x002fc800078e3cff */
[----:B------:R-:W-:-:S05]  /*2e570*/  @P3 LOP3.LUT R11, R11, R10, RZ, 0x3c, !PT ;  /* 0x0000000a0b0b3212 */ /* 0x000fca00078e3cff */
[----:B------:R-:W2:Y:S04]  /*2e580*/  @P3 LDG.E.U8 R89, desc[UR18][R10.64] ;  /* 0x000000120a593981 */ /* 0x000ea8000c1e1100 */
[----:B------:R-:W3:Y:S04]  /*2e590*/  LDL.LU R10, [R1+0x274] ;  /* 0x00027400010a7983 */ /* 0x000ee80000300800 */
[----:B------:R-:W3:Y:S01]  /*2e5a0*/  LDL.LU R11, [R1+0x278] ;  /* 0x00027800010b7983 */ /* 0x000ee20000300800 */
[----:B------:R-:W-:Y:S02]  /*2e5b0*/  ISETP.GT.AND P3, PT, R12, 0x77, PT ;  /* 0x000000770c00780c */ /* 0x000fe40003f64270 */
[----:B------:R-:W-:Y:S01]  /*2e5c0*/  PRMT R88, RZ, 0x7610, R88 ;  /* 0x00007610ff587816 */ /* 0x000fe20000000058 */
[----:B--2---:R0:W-:Y:S01]  /*2e5d0*/  STL [R1+0x1420], R89 ;  /* 0x0014205901007387 */ /* 0x0041e20000100800 */
[----:B---3--:R-:W-:Y:S01]  /*2e5e0*/  IADD3 R11, P1, PT, R4, R11, RZ ;  /* 0x0000000b040b7210 */ /* 0x008fe20007f3e0ff */
[----:B0-----:R-:W-:-:S02]  /*2e5f0*/  IMAD.MOV.U32 R89, RZ, RZ, R48 ;  /* 0x000000ffff597224 */ /* 0x001fc400078e0030 */
[----:B------:R-:W2:Y:S02]  /*2e600*/  LDL.LU R48, [R1+0x14a0] ;  /* 0x0014a00001307983 */ /* 0x000ea40000300800 */
[----:B------:R-:W-:Y:S02]  /*2e610*/  IMAD.X R10, R55, 0x1, R10, P1 ;  /* 0x00000001370a7824 */ /* 0x000fe400008e060a */
[----:B------:R0:W-:Y:S04]  /*2e620*/  STL [R1+0x278], R11 ;  /* 0x0002780b01007387 */ /* 0x0001e80000100800 */
[----:B------:R1:W-:Y:S01]  /*2e630*/  STL [R1+0x274], R10 ;  /* 0x0002740a01007387 */ /* 0x0003e20000100800 */
[----:B0-----:R-:W-:-:S04]  /*2e640*/  @P3 LOP3.LUT R11, R11, R10, RZ, 0x3c, !PT ;  /* 0x0000000a0b0b3212 */ /* 0x001fc800078e3cff */
[----:B-1----:R-:W-:-:S04]  /*2e650*/  @P3 LOP3.LUT R10, R11, R10, RZ, 0x3c, !PT ;  /* 0x0000000a0b0a3212 */ /* 0x002fc800078e3cff */
[----:B------:R-:W-:-:S05]  /*2e660*/  @P3 LOP3.LUT R11, R11, R10, RZ, 0x3c, !PT ;  /* 0x0000000a0b0b3212 */ /* 0x000fca00078e3cff */
[----:B------:R-:W3:Y:S04]  /*2e670*/  @P3 LDG.E.U8 R88, desc[UR18][R10.64] ;  /* 0x000000120a583981 */ /* 0x000ee8000c1e1100 */
[----:B------:R-:W2:Y:S04]  /*2e680*/  LDL.LU R10, [R1+0xd94] ;  /* 0x000d9400010a7983 */ /* 0x000ea80000300800 */
[----:B------:R-:W2:Y:S01]  /*2e690*/  LDL.LU R11, [R1+0xd98] ;  /* 0x000d9800010b7983 */ /* 0x000ea20000300800 */
[----:B------:R-:W-:Y:S02]  /*2e6a0*/  ISETP.GT.AND P3, PT, R12, 0x78, PT ;  /* 0x000000780c00780c */ /* 0x000fe40003f64270 */
[----:B------:R-:W-:Y:S01]  /*2e6b0*/  PRMT R87, RZ, 0x7610, R87 ;  /* 0x00007610ff577816 */ /* 0x000fe20000000057 */
[----:B---3--:R0:W-:Y:S01]  /*2e6c0*/  STL [R1+0x13f8], R88 ;  /* 0x0013f85801007387 */ /* 0x0081e20000100800 */
[----:B--2---:R-:W-:Y:S01]  /*2e6d0*/  IADD3 R11, P1, PT, R4, R11, RZ ;  /* 0x0000000b040b7210 */ /* 0x004fe20007f3e0ff */
        /* <DEDUP_REMOVED lines=20> */
[----:B------:R0:W2:Y:S04]  /*2e820*/  @P3 LDG.E.U8 R86, desc[UR18][R10.64] ;  /* 0x000000120a563981 */ /* 0x0000a8000c1e1100 */
        /* <DEDUP_REMOVED lines=74> */
[----:B------:R0:W3:Y:S02]  /*2ecd0*/  @P3 LDG.E.U8 R80, desc[UR18][R10.64] ;  /* 0x000000120a503981 */ /* 0x0000e4000c1e1100 */
[----:B0-----:R-:W-:Y:S02]  /*2ece0*/  IMAD.MOV.U32 R10, RZ, RZ, R53 ;  /* 0x000000ffff0a7224 */ /* 0x001fe400078e0035 */
[----:B------:R-:W2:Y:S01]  /*2ecf0*/  LDL.LU R53, [R1+0x1494] ;  /* 0x0014940001357983 */ /* 0x000ea20000300800 */
[----:B------:R-:W-:Y:S01]  /*2ed00*/  IADD3 R2, P3, PT, R4, R2, RZ ;  /* 0x0000000204027210 */ /* 0x000fe20007f7e0ff */
[----:B------:R-:W-:-:S04]  /*2ed10*/  IMAD.MOV.U32 R11, RZ, RZ, R0 ;  /* 0x000000ffff0b7224 */ /* 0x000fc800078e0000 */
[----:B------:R-:W-:Y:S01]  /*2ed20*/  IMAD.X R3, R55, 0x1, R3, P3 ;  /* 0x0000000137037824 */ /* 0x000fe200018e0603 */
[----:B------:R-:W0:Y:S01]  /*2ed30*/  S2R R0, SR_TID.X ;  /* 0x0000000000007919 */ /* 0x000e220000002100 */
[----:B---3--:R1:W-:Y:S04]  /*2ed40*/  STL [R1+0x13fc], R80 ;  /* 0x0013fc5001007387 */ /* 0x0083e80000100800 */
        /* <DEDUP_REMOVED lines=14> */
[----:B-1----:R-:W-:-:S03]  /*2ee30*/  IMAD.MOV.U32 R80, RZ, RZ, R11 ;  /* 0x000000ffff507224 */ /* 0x002fc600078e000b */
[----:B------:R-:W-:Y:S04]  /*2ee40*/  STL [R1+0x13e8], R4 ;  /* 0x0013e80401007387 */ /* 0x000fe80000100800 */
[----:B------:R-:W-:Y:S04]  /*2ee50*/  STL [R1+0x13f4], R4 ;  /* 0x0013f40401007387 */ /* 0x000fe80000100800 */
[----:B------:R1:W-:Y:S04]  /*2ee60*/  STL [R1+0x1400], R4 ;  /* 0x0014000401007387 */ /* 0x0003e80000100800 */
[----:B------:R-:W3:Y:S04]  /*2ee70*/  LDL.LU R55, [R1+0x1490] ;  /* 0x0014900001377983 */ /* 0x000ee80000300800 */
[----:B------:R-:W2:Y:S01]  /*2ee80*/  LDL.LU R11, [R1+0x284] ;  /* 0x00028400010b7983 */ /* 0x000ea20000300800 */
[----:B-1----:R-:W-:-:S03]  /*2ee90*/  IMAD.MOV.U32 R4, RZ, RZ, R10 ;  /* 0x000000ffff047224 */ /* 0x002fc600078e000a */
[----:B------:R-:W2:Y:S01]  /*2eea0*/  LDL.LU R10, [R1+0x288] ;  /* 0x00028800010a7983 */ /* 0x000ea20000300800 */
[----:B------:R-:W-:Y:S02]  /*2eeb0*/  ISETP.GT.AND P4, PT, R12, RZ, PT ;  /* 0x000000ff0c00720c */ /* 0x000fe40003f84270 */
[----:B------:R-:W-:Y:S01]  /*2eec0*/  PRMT R54, RZ, 0x7610, R54 ;  /* 0x00007610ff367816 */ /* 0x000fe20000000036 */
[----:B------:R-:W-:Y:S04]  /*2eed0*/  STL [R1+0x12c8], R2 ;  /* 0x0012c80201007387 */ /* 0x000fe80000100800 */
[----:B------:R-:W-:Y:S06]  /*2eee0*/  STL [R1+0x1310], R2 ;  /* 0x0013100201007387 */ /* 0x000fec0000100800 */
[----:B------:R1:W3:Y:S04]  /*2eef0*/  @P4 LDG.E.U8 R54, desc[UR18][R2.64] ;  /* 0x0000001202364981 */ /* 0x0002e8000c1e1100 */
[----:B------:R-:W-:Y:S01]  /*2ef00*/  STL [R1+0x1318], R2 ;  /* 0x0013180201007387 */ /* 0x000fe20000100800 */
[----:B0-----:R-:W-:Y:S01]  /*2ef10*/  LOP3.LUT R0, R0, 0x7f, RZ, 0xc0, !PT ;  /* 0x0000007f00007812 */ /* 0x001fe200078ec0ff */
[----:B------:R-:W-:Y:S03]  /*2ef20*/  BAR.SYNC.DEFER_BLOCKING 0x0 ;  /* 0x0000000000007b1d */ /* 0x000fe60000010000 */
[----:B------:R-:W-:-:S03]  /*2ef30*/  ISETP.GE.AND P1, PT, R0, R12, PT ;  /* 0x0000000c0000720c */ /* 0x000fc60003f26270 */
[----:B------:R-:W-:Y:S04]  /*2ef40*/  STL [R1+0x1380], R2 ;  /* 0x0013800201007387 */ /* 0x000fe80000100800 */
[----:B------:R-:W-:Y:S04]  /*2ef50*/  STL [R1+0x13a8], R2 ;  /* 0x0013a80201007387 */ /* 0x000fe80000100800 */
[----:B------:R-:W-:Y:S04]  /*2ef60*/  STL [R1+0x13b0], R2 ;  /* 0x0013b00201007387 */ /* 0x000fe80000100800 */
[----:B------:R-:W-:Y:S04]  /*2ef70*/  STL [R1+0x13d8], R2 ;  /* 0x0013d80201007387 */ /* 0x000fe80000100800 */
[----:B------:R1:W-:Y:S01]  /*2ef80*/  STL [R1+0x13e0], R2 ;  /* 0x0013e00201007387 */ /* 0x0003e20000100800 */
[----:B------:R-:W-:Y:S01]  /*2ef90*/  PRMT R78, RZ, 0x7610, R78 ;  /* 0x00007610ff4e7816 */ /* 0x000fe2000000004e */
[----:B-1----:R-:W-:-:S02]  /*2efa0*/  IMAD.MOV.U32 R2, RZ, RZ, R57 ;  /* 0x000000ffff027224 */ /* 0x002fc400078e0039 */
[----:B------:R-:W3:Y:S04]  /*2efb0*/  LDL.LU R57, [R1+0x148c] ;  /* 0x00148c0001397983 */ /* 0x000ee80000300800 */
        /* <DEDUP_REMOVED lines=9> */
[----:B------:R0:W-:Y:S02]  /*2f050*/  STL [R1+0x1404], R3 ;  /* 0x0014040301007387 */ /* 0x0001e40000100800 */
[----:B0-----:R-:W-:-:S02]  /*2f060*/  IMAD.MOV.U32 R3, RZ, RZ, R59 ;  /* 0x000000ffff037224 */ /* 0x001fc400078e003b */
[----:B------:R-:W3:Y:S01]  /*2f070*/  LDL.LU R59, [R1+0x1488] ;  /* 0x00148800013b7983 */ /* 0x000ee20000300800 */
[----:B--2---:R-:W-:-:S05]  /*2f080*/  IADD3 R10, P3, PT, R5, R10, RZ ;  /* 0x0000000a050a7210 */ /* 0x004fca0007f7e0ff */
[----:B------:R-:W-:Y:S01]  /*2f090*/  IMAD.X R11, R6, 0x1, R11, P3 ;  /* 0x00000001060b7824 */ /* 0x000fe200018e060b */
[----:B------:R0:W-:Y:S04]  /*2f0a0*/  STL [R1+0x288], R10 ;  /* 0x0002880a01007387 */ /* 0x0001e80000100800 */
[----:B------:R1:W-:Y:S04]  /*2f0b0*/  STL [R1+0x284], R11 ;  /* 0x0002840b01007387 */ /* 0x0003e80000100800 */
[----:B------:R-:W2:Y:S04]  /*2f0c0*/  @!P1 LDG.E.U8 R78, desc[UR18][R10.64] ;  /* 0x000000120a4e9981 */ /* 0x000ea8000c1e1100 */
[----:B0-----:R-:W3:Y:S04]  /*2f0d0*/  LDL.LU R10, [R1+0x2c4] ;  /* 0x0002c400010a7983 */ /* 0x001ee80000300800 */
[----:B-1----:R-:W3:Y:S01]  /*2f0e0*/  LDL.LU R11, [R1+0x2c8] ;  /* 0x0002c800010b7983 */ /* 0x002ee20000300800 */
[----:B------:R-:W-:-:S03]  /*2f0f0*/  PRMT R74, RZ, 0x7610, R74 ;  /* 0x00007610ff4a7816 */ /* 0x000fc6000000004a */
[----:B--2---:R0:W-:Y:S01]  /*2f100*/  STL [R1+0x1408], R78 ;  /* 0x0014084e01007387 */ /* 0x0041e20000100800 */
[----:B---3--:R-:W-:Y:S01]  /*2f110*/  IADD3 R11, P3, PT, R5, R11, RZ ;  /* 0x0000000b050b7210 */ /* 0x008fe20007f7e0ff */
[----:B0-----:R-:W-:Y:S02]  /*2f120*/  IMAD.MOV.U32 R78, RZ, RZ, R61 ;  /* 0x000000ffff4e7224 */ /* 0x001fe400078e003d */
[----:B------:R-:W2:Y:S02]  /*2f130*/  LDL.LU R61, [R1+0x1484] ;  /* 0x00148400013d7983 */ /* 0x000ea40000300800 */
[----:B------:R-:W-:Y:S02]  /*2f140*/  IMAD.X R10, R6, 0x1, R10, P3 ;  /* 0x00000001060a7824 */ /* 0x000fe400018e060a */
[----:B------:R0:W-:Y:S04]  /*2f150*/  STL [R1+0x2c8], R11 ;  /* 0x0002c80b01007387 */ /* 0x0001e80000100800 */
[----:B------:R1:W-:Y:S01]  /*2f160*/  STL [R1+0x2c4], R10 ;  /* 0x0002c40a01007387 */ /* 0x0003e20000100800 */
[----:B0-----:R-:W-:-:S04]  /*2f170*/  @!P1 LOP3.LUT R11, R11, R10, RZ, 0x3c, !PT ;  /* 0x0000000a0b0b9212 */ /* 0x001fc800078e3cff */
[----:B-1----:R-:W-:-:S04]  /*2f180*/  @!P1 LOP3.LUT R10, R11, R10, RZ, 0x3c, !PT ;  /* 0x0000000a0b0a9212 */ /* 0x002fc800078e3cff */
[----:B------:R-:W-:-:S05]  /*2f190*/  @!P1 LOP3.LUT R11, R11, R10, RZ, 0x3c, !PT ;  /* 0x0000000a0b0b9212 */ /* 0x000fca00078e3cff */
[----:B------:R-:W3:Y:S04]  /*2f1a0*/  @!P1 LDG.E.U8 R74, desc[UR18][R10.64] ;  /* 0x000000120a4a9981 */ /* 0x000ee8000c1e1100 */
[----:B------:R-:W2:Y:S04]  /*2f1b0*/  LDL.LU R10, [R1+0x304] ;  /* 0x00030400010a7983 */ /* 0x000ea80000300800 */
[----:B------:R-:W2:Y:S01]  /*2f1c0*/  LDL.LU R11, [R1+0x320] ;  /* 0x00032000010b7983 */ /* 0x000ea20000300800 */
[----:B------:R-:W-:-:S03]  /*2f1d0*/  PRMT R70, RZ, 0x7610, R70 ;  /* 0x00007610ff467816 */ /* 0x000fc60000000046 */
[----:B---3--:R0:W-:Y:S01]  /*2f1e0*/  STL [R1+0x140c], R74 ;  /* 0x00140c4a01007387 */ /* 0x0081e20000100800 */
[----:B--2---:R-:W-:Y:S01]  /*2f1f0*/  IADD3 R11, P3, PT, R5, R11, RZ ;  /* 0x0000000b050b7210 */ /* 0x004fe20007f7e0ff */
        /* <DEDUP_REMOVED lines=139> */
[----:B--2---:R-:W-:-:S05]  /*2fab0*/  IADD3 R11, P3, PT, R5, R11, RZ ;  /* 0x0000000b050b7210 */ /* 0x004fca0007f7e0ff */
[----:B------:R-:W-:Y:S01]  /*2fac0*/  IMAD.X R10, R6, 0x1, R10, P3 ;  /* 0x00000001060a7824 */ /* 0x000fe200018e060a */
[----:B------:R1:W-:Y:S04]  /*2fad0*/  STL [R1+0x5a8], R11 ;  /* 0x0005a80b01007387 */ /* 0x0003e80000100800 */
[----:B------:R2:W-:Y:S04]  /*2fae0*/  STL [R1+0x5a4], R10 ;  /* 0x0005a40a01007387 */ /* 0x0005e80000100800 */
[----:B0-----:R-:W3:Y:S01]  /*2faf0*/  LDL.LU R38, [R1+0x628] ;  /* 0x0006280001267983 */ /* 0x001ee20000300800 */
[----:B-1----:R-:W-:-:S04]  /*2fb00*/  @!P1 LOP3.LUT R11, R11, R10, RZ, 0x3c, !PT ;  /* 0x0000000a0b0b9212 */ /* 0x002fc800078e3cff */
[----:B--2---:R-:W-:-:S04]  /*2fb10*/  @!P1 LOP3.LUT R10, R11, R10, RZ, 0x3c, !PT ;  /* 0x0000000a0b0a9212 */ /* 0x004fc800078e3cff */
[----:B------:R-:W-:-:S05]  /*2fb20*/  @!P1 LOP3.LUT R11, R11, R10, RZ, 0x3c, !PT ;  /* 0x0000000a0b0b9212 */ /* 0x000fca00078e3cff */
[----:B------:R-:W2:Y:S04]  /*2fb30*/  @!P1 LDG.E.U8 R37, desc[UR18][R10.64] ;  /* 0x000000120a259981 */ /* 0x000ea8000c1e1100 */
[----:B------:R-:W3:Y:S04]  /*2fb40*/  LDL.LU R10, [R1+0x5e4] ;  /* 0x0005e400010a7983 */ /* 0x000ee80000300800 */
[----:B------:R-:W3:Y:S01]  /*2fb50*/  LDL.LU R11, [R1+0x5e8] ;  /* 0x0005e800010b7983 */ /* 0x000ee20000300800 */
[----:B------:R-:W-:-:S03]  /*2fb60*/  PRMT R36, RZ, 0x7610, R36 ;  /* 0x00007610ff247816 */ /* 0x000fc60000000024 */
[----:B--2---:R0:W-:Y:S04]  /*2fb70*/  STL [R1+0x1440], R37 ;  /* 0x0014402501007387 */ /* 0x0041e80000100800 */
[----:B0-----:R-:W2:Y:S01]  /*2fb80*/  LDL.LU R37, [R1+0x624] ;  /* 0x0006240001257983 */ /* 0x001ea20000300800 */
[----:B---3--:R-:W-:-:S05]  /*2fb90*/  IADD3 R11, P3, PT, R5, R11, RZ ;  /* 0x0000000b050b7210 */ /* 0x008fca0007f7e0ff */
[----:B------:R-:W-:Y:S01]  /*2fba0*/  IMAD.X R10, R6, 0x1, R10, P3 ;  /* 0x00000001060a7824 */ /* 0x000fe200018e060a */
[----:B------:R0:W-:Y:S04]  /*2fbb0*/  STL [R1+0x5e8], R11 ;  /* 0x0005e80b01007387 */ /* 0x0001e80000100800 */
[----:B------:R1:W-:Y:S01]  /*2fbc0*/  STL [R1+0x5e4], R10 ;  /* 0x0005e40a01007387 */ /* 0x0003e20000100800 */
[----:B0-----:R-:W-:-:S04]  /*2fbd0*/  @!P1 LOP3.LUT R11, R11, R10, RZ, 0x3c, !PT ;  /* 0x0000000a0b0b9212 */ /* 0x001fc800078e3cff */
[----:B-1----:R-:W-:-:S04]  /*2fbe0*/  @!P1 LOP3.LUT R10, R11, R10, RZ, 0x3c, !PT ;  /* 0x0000000a0b0a9212 */ /* 0x002fc800078e3cff */
[----:B------:R-:W-:-:S05]  /*2fbf0*/  @!P1 LOP3.LUT R11, R11, R10, RZ, 0x3c, !PT ;  /* 0x0000000a0b0b9212 */ /* 0x000fca00078e3cff */
[----:B------:R0:W3:Y:S01]  /*2fc00*/  @!P1 LDG.E.U8 R36, desc[UR18][R10.64] ;  /* 0x000000120a249981 */ /* 0x0000e2000c1e1100 */
[----:B------:R-:W-:Y:S02]  /*2fc10*/  IADD3 R38, P3, PT, R5, R38, RZ ;  /* 0x0000002605267210 */ /* 0x000fe40007f7e0ff */
[----:B------:R-:W-:-:S03]  /*2fc20*/  PRMT R35, RZ, 0x7610, R35 ;  /* 0x00007610ff237816 */ /* 0x000fc60000000023 */
[----:B0-----:R-:W-:Y:S02]  /*2fc30*/  @!P1 IMAD.MOV.U32 R10, RZ, RZ, R38 ;  /* 0x000000ffff0a9224 */ /* 0x001fe400078e0026 */
[----:B--2---:R-:W-:-:S04]  /*2fc40*/  IMAD.X R37, R6, 0x1, R37, P3 ;  /* 0x0000000106257824 */ /* 0x004fc800018e0625 */
[----:B------:R-:W-:-:S05]  /*2fc50*/  @!P1 IMAD.MOV.U32 R11, RZ, RZ, R37 ;  /* 0x000000ffff0b9224 */ /* 0x000fca00078e0025 */
[----:B------:R0:W2:Y:S04]  /*2fc60*/  @!P1 LDG.E.U8 R35, desc[UR18][R10.64] ;  /* 0x000000120a239981 */ /* 0x0000a8000c1e1100 */
[----:B---3--:R1:W-:Y:S04]  /*2fc70*/  STL [R1+0x1444], R36 ;  /* 0x0014442401007387 */ /* 0x0083e80000100800 */
[----:B-1----:R-:W3:Y:S04]  /*2fc80*/  LDL.LU R36, [R1+0x668] ;  /* 0x0006680001247983 */ /* 0x002ee80000300800 */
[----:B------:R1:W-:Y:S04]  /*2fc90*/  STL [R1+0x628], R38 ;  /* 0x0006282601007387 */ /* 0x0003e80000100800 */
[----:B------:R0:W-:Y:S04]  /*2fca0*/  STL [R1+0x624], R37 ;  /* 0x0006242501007387 */ /* 0x0001e80000100800 */
[----:B-1----:R-:W2:Y:S04]  /*2fcb0*/  LDL.LU R38, [R1+0x6a4] ;  /* 0x0006a40001267983 */ /* 0x002ea80000300800 */
[----:B0-----:R-:W2:Y:S04]  /*2fcc0*/  LDL.LU R37, [R1+0x6a8] ;  /* 0x0006a80001257983 */ /* 0x001ea80000300800 */
[----:B------:R-:W2:Y:S01]  /*2fcd0*/  LDL.LU R11, [R1+0x664] ;  /* 0x00066400010b7983 */ /* 0x000ea20000300800 */
[----:B------:R-:W-:-:S02]  /*2fce0*/  PRMT R34, RZ, 0x7610, R34 ;  /* 0x00007610ff227816 */ /* 0x000fc40000000022 */
[----:B---3--:R-:W-:-:S05]  /*2fcf0*/  IADD3 R36, P3, PT, R5, R36, RZ ;  /* 0x0000002405247210 */ /* 0x008fca0007f7e0ff */
[----:B------:R-:W-:Y:S02]  /*2fd00*/  @!P1 IMAD.MOV.U32 R10, RZ, RZ, R36 ;  /* 0x000000ffff0a9224 */ /* 0x000fe400078e0024 */
[----:B--2---:R-:W-:-:S05]  /*2fd10*/  IMAD.X R11, R6, 0x1, R11, P3 ;  /* 0x00000001060b7824 */ /* 0x004fca00018e060b */
[----:B------:R0:W2:Y:S01]  /*2fd20*/  @!P1 LDG.E.U8 R34, desc[UR18][R10.64] ;  /* 0x000000120a229981 */ /* 0x0000a2000c1e1100 */
[----:B------:R-:W-:-:S03]  /*2fd30*/  IADD3 R37, P3, PT, R5, R37, RZ ;  /* 0x0000002505257210 */ /* 0x000fc60007f7e0ff */
[----:B------:R-:W-:Y:S02]  /*2fd40*/  STL [R1+0x1448], R35 ;  /* 0x0014482301007387 */ /* 0x000fe40000100800 */
[----:B------:R-:W-:Y:S02]  /*2fd50*/  IMAD.X R38, R6, 0x1, R38, P3 ;  /* 0x0000000106267824 */ /* 0x000fe400018e0626 */
[----:B------:R1:W-:Y:S04]  /*2fd60*/  STL [R1+0x668], R36 ;  /* 0x0006682401007387 */ /* 0x0003e80000100800 */
[----:B------:R3:W-:Y:S01]  /*2fd70*/  STL [R1+0x664], R11 ;  /* 0x0006640b01007387 */ /* 0x0007e20000100800 */
[----:B------:R-:W-:Y:S01]  /*2fd80*/  PRMT R33, RZ, 0x7610, R33 ;  /* 0x00007610ff217816 */ /* 0x000fe20000000021 */
[----:B0-----:R-:W-:-:S02]  /*2fd90*/  @!P1 IMAD.MOV.U32 R10, RZ, RZ, R37 ;  /* 0x000000ffff0a9224 */ /* 0x001fc400078e0025 */
[----:B-1----:R-:W4:Y:S01]  /*2fda0*/  LDL.LU R36, [R1+0x6e8] ;  /* 0x0006e80001247983 */ /* 0x002f220000300800 */
[----:B---3--:R-:W-:-:S05]  /*2fdb0*/  @!P1 IMAD.MOV.U32 R11, RZ, RZ, R38 ;  /* 0x000000ffff0b9224 */ /* 0x008fca00078e0026 */
[----:B------:R0:W3:Y:S04]  /*2fdc0*/  @!P1 LDG.E.U8 R33, desc[UR18][R10.64] ;  /* 0x000000120a219981 */ /* 0x0000e8000c1e1100 */
[----:B--2---:R-:W-:Y:S04]  /*2fdd0*/  STL [R1+0x144c], R34 ;  /* 0x00144c2201007387 */ /* 0x004fe80000100800 */
[----:B------:R1:W-:Y:S04]  /*2fde0*/  STL [R1+0x6a8], R37 ;  /* 0x0006a82501007387 */ /* 0x0003e80000100800 */
[----:B------:R-:W-:Y:S04]  /*2fdf0*/  STL [R1+0x6a4], R38 ;  /* 0x0006a42601007387 */ /* 0x000fe80000100800 */
[----:B-1----:R-:W2:Y:S01]  /*2fe00*/  LDL.LU R37, [R1+0x6e4] ;  /* 0x0006e40001257983 */ /* 0x002ea20000300800 */
[----:B----4-:R-:W-:-:S03]  /*2fe10*/  IADD3 R36, P3, PT, R5, R36, RZ ;  /* 0x0000002405247210 */ /* 0x010fc60007f7e0ff */
[----:B------:R-:W4:Y:S01]  /*2fe20*/  LDL.LU R35, [R1+0x724] ;  /* 0x0007240001237983 */ /* 0x000f220000300800 */
[----:B------:R-:W-:-:S03]  /*2fe30*/  PRMT R32, RZ, 0x7610, R32 ;  /* 0x00007610ff207816 */ /* 0x000fc60000000020 */
[----:B------:R-:W4:Y:S01]  /*2fe40*/  LDL.LU R34, [R1+0x728] ;  /* 0x0007280001227983 */ /* 0x000f220000300800 */
[----:B0-----:R-:W-:-:S03]  /*2fe50*/  @!P1 IMAD.MOV.U32 R10, RZ, RZ, R36 ;  /* 0x000000ffff0a9224 */ /* 0x001fc600078e0024 */
[----:B---3--:R-:W-:Y:S04]  /*2fe60*/  STL [R1+0x1450], R33 ;  /* 0x0014502101007387 */ /* 0x008fe80000100800 */
[----:B------:R0:W-:Y:S01]  /*2fe70*/  STL [R1+0x6e8], R36 ;  /* 0x0006e82401007387 */ /* 0x0001e20000100800 */
[----:B--2---:R-:W-:-:S04]  /*2fe80*/  IMAD.X R37, R6, 0x1, R37, P3 ;  /* 0x0000000106257824 */ /* 0x004fc800018e0625 */
[----:B------:R-:W-:Y:S01]  /*2fe90*/  @!P1 IMAD.MOV.U32 R11, RZ, RZ, R37 ;  /* 0x000000ffff0b9224 */ /* 0x000fe200078e0025 */
[----:B------:R-:W-:Y:S04]  /*2fea0*/  STL [R1+0x6e4], R37 ;  /* 0x0006e42501007387 */ /* 0x000fe80000100800 */
[----:B0-----:R-:W2:Y:S04]  /*2feb0*/  LDL.LU R36, [R1+0x764] ;  /* 0x0007640001247983 */ /* 0x001ea80000300800 */
[----:B------:R-:W3:Y:S04]  /*2fec0*/  LDL.LU R33, [R1+0x768] ;  /* 0x0007680001217983 */ /* 0x000ee80000300800 */
[----:B------:R0:W2:Y:S01]  /*2fed0*/  @!P1 LDG.E.U8 R32, desc[UR18][R10.64] ;  /* 0x000000120a209981 */ /* 0x0000a2000c1e1100 */
[----:B----4-:R-:W-:-:S05]  /*2fee0*/  IADD3 R34, P3, PT, R5, R34, RZ ;  /* 0x0000002205227210 */ /* 0x010fca0007f7e0ff */
[----:B------:R-:W-:Y:S01]  /*2fef0*/  IMAD.X R35, R6, 0x1, R35, P3 ;  /* 0x0000000106237824 */ /* 0x000fe200018e0623 */
[----:B------:R-:W-:-:S03]  /*2ff00*/  PRMT R31, RZ, 0x7610, R31 ;  /* 0x00007610ff1f7816 */ /* 0x000fc6000000001f */
[----:B0-----:R-:W-:Y:S02]  /*2ff10*/  @!P1 IMAD.MOV.U32 R11, RZ, RZ, R35 ;  /* 0x000000ffff0b9224 */ /* 0x001fe400078e0023 */
[----:B------:R-:W-:-:S05]  /*2ff20*/  @!P1 IMAD.MOV.U32 R10, RZ, RZ, R34 ;  /* 0x000000ffff0a9224 */ /* 0x000fca00078e0022 */
[----:B------:R0:W4:Y:S01]  /*2ff30*/  @!P1 LDG.E.U8 R31, desc[UR18][R10.64] ;  /* 0x000000120a1f9981 */ /* 0x000122000c1e1100 */
[----:B---3--:R-:W-:-:S03]  /*2ff40*/  IADD3 R33, P3, PT, R5, R33, RZ ;  /* 0x0000002105217210 */ /* 0x008fc60007f7e0ff */
[----:B--2---:R-:W-:Y:S02]  /*2ff50*/  STL [R1+0x1454], R32 ;  /* 0x0014542001007387 */ /* 0x004fe40000100800 */
[----:B------:R-:W-:Y:S02]  /*2ff60*/  IMAD.X R36, R6, 0x1, R36, P3 ;  /* 0x0000000106247824 */ /* 0x000fe400018e0624 */
[----:B------:R-:W-:Y:S04]  /*2ff70*/  STL [R1+0x728], R34 ;  /* 0x0007282201007387 */ /* 0x000fe80000100800 */
[----:B------:R1:W-:Y:S01]  /*2ff80*/  STL [R1+0x724], R35 ;  /* 0x0007242301007387 */ /* 0x0003e20000100800 */
[----:B0-----:R-:W-:-:S03]  /*2ff90*/  @!P1 IMAD.MOV.U32 R10, RZ, RZ, R33 ;  /* 0x000000ffff0a9224 */ /* 0x001fc600078e0021 */
[----:B-1----:R-:W2:Y:S04]  /*2ffa0*/  LDL.LU R35, [R1+0x7a4] ;  /* 0x0007a40001237983 */ /* 0x002ea80000300800 */
[----:B------:R-:W3:Y:S04]  /*2ffb0*/  LDL.LU R34, [R1+0x7a8] ;  /* 0x0007a80001227983 */ /* 0x000ee80000300800 */
[----:B------:R0:W-:Y:S04]  /*2ffc0*/  STL [R1+0x768], R33 ;  /* 0x0007682101007387 */ /* 0x0001e80000100800 */
[----:B------:R-:W-:Y:S04]  /*2ffd0*/  STL [R1+0x764], R36 ;  /* 0x0007642401007387 */ /* 0x000fe80000100800 */
[----:B0-----:R-:W4:Y:S04]  /*2ffe0*/  LDL.LU R33, [R1+0x7e4] ;  /* 0x0007e40001217983 */ /* 0x001f280000300800 */
[----:B------:R-:W4:Y:S01]  /*2fff0*/  LDL.LU R32, [R1+0x7e8] ;  /* 0x0007e80001207983 */ /* 0x000f220000300800 */
[----:B------:R-:W-:Y:S01]  /*30000*/  PRMT R30, RZ, 0x7610, R30 ;  /* 0x00007610ff1e7816 */ /* 0x000fe2000000001e */
[----:B------:R-:W-:Y:S01]  /*30010*/  @!P1 IMAD.MOV.U32 R11, RZ, RZ, R36 ;  /* 0x000000ffff0b9224 */ /* 0x000fe200078e0024 */
[----:B------:R-:W-:-:S04]  /*30020*/  PRMT R29, RZ, 0x7610, R29 ;  /* 0x00007610ff1d7816 */ /* 0x000fc8000000001d */
[----:B------:R0:W4:Y:S01]  /*30030*/  @!P1 LDG.E.U8 R30, desc[UR18][R10.64] ;  /* 0x000000120a1e9981 */ /* 0x000122000c1e1100 */
[----:B---3--:R-:W-:-:S05]  /*30040*/  IADD3 R34, P3, PT, R5, R34, RZ ;  /* 0x0000002205227210 */ /* 0x008fca0007f7e0ff */
[----:B--2---:R-:W-:Y:S01]  /*30050*/  IMAD.X R35, R6, 0x1, R35, P3 ;  /* 0x0000000106237824 */ /* 0x004fe200018e0623 */
[----:B------:R-:W-:Y:S01]  /*30060*/  STL [R1+0x7a8], R34 ;  /* 0x0007a82201007387 */ /* 0x000fe20000100800 */
[----:B0-----:R-:W-:Y:S02]  /*30070*/  @!P1 IMAD.MOV.U32 R10, RZ, RZ, R34 ;  /* 0x000000ffff0a9224 */ /* 0x001fe400078e0022 */
[----:B------:R-:W-:Y:S01]  /*30080*/  @!P1 IMAD.MOV.U32 R11, RZ, RZ, R35 ;  /* 0x000000ffff0b9224 */ /* 0x000fe200078e0023 */
[----:B------:R0:W-:Y:S04]  /*30090*/  STL [R1+0x7a4], R35 ;  /* 0x0007a42301007387 */ /* 0x0001e80000100800 */
[----:B------:R1:W2:Y:S01]  /*300a0*/  @!P1 LDG.E.U8 R29, desc[UR18][R10.64] ;  /* 0x000000120a1d9981 */ /* 0x0002a2000c1e1100 */
[----:B----4-:R-:W-:-:S03]  /*300b0*/  IADD3 R32, P3, PT, R5, R32, RZ ;  /* 0x0000002005207210 */ /* 0x010fc60007f7e0ff */
[----:B0-----:R-:W3:Y:S02]  /*300c0*/  LDL.LU R35, [R1+0x824] ;  /* 0x0008240001237983 */ /* 0x001ee40000300800 */
[----:B------:R-:W-:Y:S02]  /*300d0*/  IMAD.X R33, R6, 0x1, R33, P3 ;  /* 0x0000000106217824 */ /* 0x000fe400018e0621 */
[----:B------:R-:W4:Y:S01]  /*300e0*/  LDL.LU R34, [R1+0x828] ;  /* 0x0008280001227983 */ /* 0x000f220000300800 */
[----:B-1----:R-:W-:Y:S02]  /*300f0*/  @!P1 IMAD.MOV.U32 R10, RZ, RZ, R32 ;  /* 0x000000ffff0a9224 */ /* 0x002fe400078e0020 */
[----:B------:R-:W-:Y:S01]  /*30100*/  @!P1 IMAD.MOV.U32 R11, RZ, RZ, R33 ;  /* 0x000000ffff0b9224 */ /* 0x000fe200078e0021 */
[----:B------:R-:W-:Y:S04]  /*30110*/  STL [R1+0x7e8], R32 ;  /* 0x0007e82001007387 */ /* 0x000fe80000100800 */
[----:B------:R0:W-:Y:S04]  /*30120*/  STL [R1+0x7e4], R33 ;  /* 0x0007e42101007387 */ /* 0x0001e80000100800 */
[----:B0-----:R-:W2:Y:S04]  /*30130*/  LDL.LU R33, [R1+0x864] ;  /* 0x0008640001217983 */ /* 0x001ea80000300800 */
[----:B------:R-:W2:Y:S01]  /*30140*/  LDL.LU R32, [R1+0x868] ;  /* 0x0008680001207983 */ /* 0x000ea20000300800 */
[----:B------:R-:W-:-:S02]  /*30150*/  PRMT R28, RZ, 0x7610, R28 ;  /* 0x00007610ff1c7816 */ /* 0x000fc4000000001c */
[----:B------:R-:W-:-:S04]  /*30160*/  PRMT R27, RZ, 0x7610, R27 ;  /* 0x00007610ff1b7816 */ /* 0x000fc8000000001b */
[----:B------:R0:W2:Y:S01]  /*30170*/  @!P1 LDG.E.U8 R28, desc[UR18][R10.64] ;  /* 0x000000120a1c9981 */ /* 0x0000a2000c1e1100 */
[----:B----4-:R-:W-:-:S05]  /*30180*/  IADD3 R34, P3, PT, R5, R34, RZ ;  /* 0x0000002205227210 */ /* 0x010fca0007f7e0ff */
[----:B---3--:R-:W-:Y:S01]  /*30190*/  IMAD.X R35, R6, 0x1, R35, P3 ;  /* 0x0000000106237824 */ /* 0x008fe200018e0623 */
[----:B------:R-:W-:Y:S01]  /*301a0*/  STL [R1+0x828], R34 ;  /* 0x0008282201007387 */ /* 0x000fe20000100800 */
[----:B0-----:R-:W-:Y:S02]  /*301b0*/  @!P1 IMAD.MOV.U32 R10, RZ, RZ, R34 ;  /* 0x000000ffff0a9224 */ /* 0x001fe400078e0022 */
[----:B------:R-:W-:Y:S01]  /*301c0*/  @!P1 IMAD.MOV.U32 R11, RZ, RZ, R35 ;  /* 0x000000ffff0b9224 */ /* 0x000fe200078e0023 */
[----:B------:R0:W-:Y:S04]  /*301d0*/  STL [R1+0x824], R35 ;  /* 0x0008242301007387 */ /* 0x0001e80000100800 */
[----:B------:R1:W3:Y:S04]  /*301e0*/  @!P1 LDG.E.U8 R27, desc[UR18][R10.64] ;  /* 0x000000120a1b9981 */ /* 0x0002e8000c1e1100 */
[----:B0-----:R-:W4:Y:S01]  /*301f0*/  LDL.LU R35, [R1+0x8a4] ;  /* 0x0008a40001237983 */ /* 0x001f220000300800 */
[----:B--2---:R-:W-:-:S03]  /*30200*/  IADD3 R32, P3, PT, R5, R32, RZ ;  /* 0x0000002005207210 */ /* 0x004fc60007f7e0ff */
[----:B------:R-:W2:Y:S02]  /*30210*/  LDL.LU R34, [R1+0x8a8] ;  /* 0x0008a80001227983 */ /* 0x000ea40000300800 */
[----:B------:R-:W-:Y:S02]  /*30220*/  IMAD.X R33, R6, 0x1, R33, P3 ;  /* 0x0000000106217824 */ /* 0x000fe400018e0621 */
[----:B------:R-:W-:Y:S01]  /*30230*/  STL [R1+0x868], R32 ;  /* 0x0008682001007387 */ /* 0x000fe20000100800 */
[----:B-1----:R-:W-:Y:S02]  /*30240*/  @!P1 IMAD.MOV.U32 R10, RZ, RZ, R32 ;  /* 0x000000ffff0a9224 */ /* 0x002fe400078e0020 */
[----:B------:R-:W-:Y:S01]  /*30250*/  @!P1 IMAD.MOV.U32 R11, RZ, RZ, R33 ;  /* 0x000000ffff0b9224 */ /* 0x000fe200078e0021 */
[----:B------:R0:W-:Y:S04]  /*30260*/  STL [R1+0x864], R33 ;  /* 0x0008642101007387 */ /* 0x0001e80000100800 */
[----:B0-----:R-:W3:Y:S04]  /*30270*/  LDL.LU R33, [R1+0x8e4] ;  /* 0x0008e40001217983 */ /* 0x001ee80000300800 */
[----:B------:R-:W3:Y:S01]  /*30280*/  LDL.LU R32, [R1+0x8e8] ;  /* 0x0008e80001207983 */ /* 0x000ee20000300800 */
[----:B------:R-:W-:-:S02]  /*30290*/  PRMT R26, RZ, 0x7610, R26 ;  /* 0x00007610ff1a7816 */ /* 0x000fc4000000001a */
[----:B------:R-:W-:-:S04]  /*302a0*/  PRMT R25, RZ, 0x7610, R25 ;  /* 0x00007610ff197816 */ /* 0x000fc80000000019 */
[----:B------:R0:W3:Y:S01]  /*302b0*/  @!P1 LDG.E.U8 R26, desc[UR18][R10.64] ;  /* 0x000000120a1a9981 */ /* 0x0000e2000c1e1100 */
[----:B--2---:R-:W-:-:S05]  /*302c0*/  IADD3 R34, P3, PT, R5, R34, RZ ;  /* 0x0000002205227210 */ /* 0x004fca0007f7e0ff */
[----:B----4-:R-:W-:Y:S01]  /*302d0*/  IMAD.X R35, R6, 0x1, R35, P3 ;  /* 0x0000000106237824 */ /* 0x010fe200018e0623 */
[----:B------:R-:W-:Y:S01]  /*302e0*/  STL [R1+0x8a8], R34 ;  /* 0x0008a82201007387 */ /* 0x000fe20000100800 */
[----:B0-----:R-:W-:Y:S02]  /*302f0*/  @!P1 IMAD.MOV.U32 R10, RZ, RZ, R34 ;  /* 0x000000ffff0a9224 */ /* 0x001fe400078e0022 */
[----:B------:R-:W-:Y:S01]  /*30300*/  @!P1 IMAD.MOV.U32 R11, RZ, RZ, R35 ;  /* 0x000000ffff0b9224 */ /* 0x000fe200078e0023 */
[----:B------:R0:W-:Y:S04]  /*30310*/  STL [R1+0x8a4], R35 ;  /* 0x0008a42301007387 */ /* 0x0001e80000100800 */
[----:B------:R1:W2:Y:S04]  /*30320*/  @!P1 LDG.E.U8 R25, desc[UR18][R10.64] ;  /* 0x000000120a199981 */ /* 0x0002a8000c1e1100 */
[----:B0-----:R-:W4:Y:S01]  /*30330*/  LDL.LU R35, [R1+0x924] ;  /* 0x0009240001237983 */ /* 0x001f220000300800 */
[----:B---3--:R-:W-:-:S03]  /*30340*/  IADD3 R32, P3, PT, R5, R32, RZ ;  /* 0x0000002005207210 */ /* 0x008fc60007f7e0ff */
[----:B------:R-:W3:Y:S02]  /*30350*/  LDL.LU R34, [R1+0x928] ;  /* 0x0009280001227983 */ /* 0x000ee40000300800 */
[----:B------:R-:W-:Y:S02]  /*30360*/  IMAD.X R33, R6, 0x1, R33, P3 ;  /* 0x0000000106217824 */ /* 0x000fe400018e0621 */
[----:B------:R-:W-:Y:S01]  /*30370*/  STL [R1+0x8e8], R32 ;  /* 0x0008e82001007387 */ /* 0x000fe20000100800 */
[----:B-1----:R-:W-:Y:S02]  /*30380*/  @!P1 IMAD.MOV.U32 R10, RZ, RZ, R32 ;  /* 0x000000ffff0a9224 */ /* 0x002fe400078e0020 */
[----:B------:R-:W-:Y:S01]  /*30390*/  @!P1 IMAD.MOV.U32 R11, RZ, RZ, R33 ;  /* 0x000000ffff0b9224 */ /* 0x000fe200078e0021 */
[----:B------:R0:W-:Y:S04]  /*303a0*/  STL [R1+0x8e4], R33 ;  /* 0x0008e42101007387 */ /* 0x0001e80000100800 */
[----:B0-----:R-:W2:Y:S04]  /*303b0*/  LDL.LU R33, [R1+0x964] ;  /* 0x0009640001217983 */ /* 0x001ea80000300800 */
[----:B------:R-:W2:Y:S01]  /*303c0*/  LDL.LU R32, [R1+0x968] ;  /* 0x0009680001207983 */ /* 0x000ea20000300800 */
[----:B------:R-:W-:-:S02]  /*303d0*/  PRMT R24, RZ, 0x7610, R24 ;  /* 0x00007610ff187816 */ /* 0x000fc40000000018 */
[----:B------:R-:W-:-:S04]  /*303e0*/  PRMT R23, RZ, 0x7610, R23 ;  /* 0x00007610ff177816 */ /* 0x000fc80000000017 */
[----:B------:R0:W2:Y:S01]  /*303f0*/  @!P1 LDG.E.U8 R24, desc[UR18][R10.64] ;  /* 0x000000120a189981 */ /* 0x0000a2000c1e1100 */
[----:B---3--:R-:W-:-:S05]  /*30400*/  IADD3 R34, P3, PT, R5, R34, RZ ;  /* 0x0000002205227210 */ /* 0x008fca0007f7e0ff */
[----:B----4-:R-:W-:Y:S01]  /*30410*/  IMAD.X R35, R6, 0x1, R35, P3 ;  /* 0x0000000106237824 */ /* 0x010fe200018e0623 */
        /* <DEDUP_REMOVED lines=149> */
[----:B------:R0:W-:Y:S01]  /*30d70*/  STL [R1+0x4f0], R32 ;  /* 0x0004f02001007387 */ /* 0x0001e20000100800 */
[----:B-1----:R-:W-:-:S03]  /*30d80*/  @!P1 IMAD.MOV.U32 R10, RZ, RZ, R32 ;  /* 0x000000ffff0a9224 */ /* 0x002fc600078e0020 */
[----:B------:R1:W-:Y:S01]  /*30d90*/  STL [R1+0x4ec], R33 ;  /* 0x0004ec2101007387 */ /* 0x0003e20000100800 */
[----:B------:R-:W-:-:S03]  /*30da0*/  @!P1 IMAD.MOV.U32 R11, RZ, RZ, R33 ;  /* 0x000000ffff0b9224 */ /* 0x000fc600078e0021 */
[----:B0-----:R-:W2:Y:S04]  /*30db0*/  LDL.LU R32, [R1+0x570] ;  /* 0x0005700001207983 */ /* 0x001ea80000300800 */
[----:B-1----:R-:W2:Y:S01]  /*30dc0*/  LDL.LU R33, [R1+0x56c] ;  /* 0x00056c0001217983 */ /* 0x002ea20000300800 */
[----:B------:R-:W-:Y:S02]  /*30dd0*/  PRMT R14, RZ, 0x7610, R14 ;  /* 0x00007610ff0e7816 */ /* 0x000fe4000000000e */
[----:B------:R-:W-:-:S04]  /*30de0*/  PRMT R13, RZ, 0x7610, R13 ;  /* 0x00007610ff0d7816 */ /* 0x000fc8000000000d */
[----:B------:R0:W2:Y:S01]  /*30df0*/  @!P1 LDG.E.U8 R14, desc[UR18][R10.64] ;  /* 0x000000120a0e9981 */ /* 0x0000a2000c1e1100 */
[----:B---3--:R-:W-:-:S05]  /*30e00*/  IADD3 R34, P3, PT, R5, R34, RZ ;  /* 0x0000002205227210 */ /* 0x008fca0007f7e0ff */
[----:B----4-:R-:W-:Y:S01]  /*30e10*/  IMAD.X R35, R6, 0x1, R35, P3 ;  /* 0x0000000106237824 */ /* 0x010fe200018e0623 */
[----:B------:R1:W-:Y:S01]  /*30e20*/  STL [R1+0x530], R34 ;  /* 0x0005302201007387 */ /* 0x0003e20000100800 */
[----:B--2---:R-:W-:-:S03]  /*30e30*/  IADD3 R32, P3, PT, R5, R32, RZ ;  /* 0x0000002005207210 */ /* 0x004fc60007f7e0ff */
[----:B------:R2:W-:Y:S02]  /*30e40*/  STL [R1+0x52c], R35 ;  /* 0x00052c2301007387 */ /* 0x0005e40000100800 */
[----:B------:R-:W-:Y:S02]  /*30e50*/  IMAD.X R33, R6, 0x1, R33, P3 ;  /* 0x0000000106217824 */ /* 0x000fe400018e0621 */
[----:B------:R3:W-:Y:S01]  /*30e60*/  STL [R1+0x570], R32 ;  /* 0x0005702001007387 */ /* 0x0007e20000100800 */
[----:B0-----:R-:W-:Y:S02]  /*30e70*/  @!P1 IMAD.MOV.U32 R10, RZ, RZ, R34 ;  /* 0x000000ffff0a9224 */ /* 0x001fe400078e0022 */
[----:B------:R-:W-:Y:S01]  /*30e80*/  @!P1 IMAD.MOV.U32 R11, RZ, RZ, R35 ;  /* 0x000000ffff0b9224 */ /* 0x000fe200078e0023 */
[----:B------:R0:W-:Y:S04]  /*30e90*/  STL [R1+0x56c], R33 ;  /* 0x00056c2101007387 */ /* 0x0001e80000100800 */
[----:B-1----:R-:W4:Y:S04]  /*30ea0*/  LDL.LU R34, [R1+0x5b0] ;  /* 0x0005b00001227983 */ /* 0x002f280000300800 */
[----:B------:R1:W4:Y:S04]  /*30eb0*/  @!P1 LDG.E.U8 R13, desc[UR18][R10.64] ;  /* 0x000000120a0d9981 */ /* 0x000328000c1e1100 */
[----:B--2---:R-:W2:Y:S01]  /*30ec0*/  LDL.LU R35, [R1+0x5ac] ;  /* 0x0005ac0001237983 */ /* 0x004ea20000300800 */
[----:B-1----:R-:W-:-:S03]  /*30ed0*/  @!P1 IMAD.MOV.U32 R10, RZ, RZ, R32 ;  /* 0x000000ffff0a9224 */ /* 0x002fc600078e0020 */
[----:B---3--:R-:W3:Y:S01]  /*30ee0*/  LDL.LU R32, [R1+0x5f0] ;  /* 0x0005f00001207983 */ /* 0x008ee20000300800 */
[----:B------:R-:W-:-:S03]  /*30ef0*/  @!P1 IMAD.MOV.U32 R11, RZ, RZ, R33 ;  /* 0x000000ffff0b9224 */ /* 0x000fc600078e0021 */
[----:B0-----:R-:W3:Y:S01]  /*30f00*/  LDL.LU R33, [R1+0x5ec] ;  /* 0x0005ec0001217983 */ /* 0x001ee20000300800 */
[----:B------:R-:W-:Y:S01]  /*30f10*/  PRMT R12, RZ, 0x7610, R12 ;  /* 0x00007610ff0c7816 */ /* 0x000fe2000000000c */
[----:B------:R-:W-:Y:S02]  /*30f20*/  IMAD.MOV.U32 R37, RZ, RZ, R39 ;  /* 0x000000ffff257224 */ /* 0x000fe400078e0027 */
[----:B------:R-:W-:Y:S02]  /*30f30*/  IMAD.MOV.U32 R39, RZ, RZ, R42 ;  /* 0x000000ffff277224 */ /* 0x000fe400078e002a */
[----:B------:R-:W-:Y:S01]  /*30f40*/  IMAD.MOV.U32 R38, RZ, RZ, R78 ;  /* 0x000000ffff267224 */ /* 0x000fe200078e004e */
[----:B------:R0:W3:Y:S01]  /*30f50*/  @!P1 LDG.E.U8 R12, desc[UR18][R10.64] ;  /* 0x000000120a0c9981 */ /* 0x0000e2000c1e1100 */
[----:B------:R-:W-:Y:S02]  /*30f60*/  IMAD.MOV.U32 R78, RZ, RZ, R47 ;  /* 0x000000ffff4e7224 */ /* 0x000fe400078e002f */
[----:B------:R-:W-:Y:S01]  /*30f70*/  IMAD.MOV.U32 R42, RZ, RZ, R46 ;  /* 0x000000ffff2a7224 */ /* 0x000fe200078e002e */
[----:B0-----:R-:W-:-:S02]  /*30f80*/  PRMT R11, RZ, 0x7610, R11 ;  /* 0x00007610ff0b7816 */ /* 0x001fc4000000000b */
[----:B----4-:R-:W-:-:S05]  /*30f90*/  IADD3 R34, P3, PT, R5, R34, RZ ;  /* 0x0000002205227210 */ /* 0x010fca0007f7e0ff */
[----:B--2---:R-:W-:Y:S01]  /*30fa0*/  IMAD.X R35, R6, 0x1, R35, P3 ;  /* 0x0000000106237824 */ /* 0x004fe200018e0623 */
[----:B------:R0:W-:Y:S01]  /*30fb0*/  STL [R1+0x5b0], R34 ;  /* 0x0005b02201007387 */ /* 0x0001e20000100800 */
[----:B---3--:R-:W-:-:S03]  /*30fc0*/  IADD3 R32, P3, PT, R5, R32, RZ ;  /* 0x0000002005207210 */ /* 0x008fc60007f7e0ff */
[----:B------:R1:W-:Y:S02]  /*30fd0*/  STL [R1+0x5ac], R35 ;  /* 0x0005ac2301007387 */ /* 0x0003e40000100800 */
[----:B------:R-:W-:Y:S02]  /*30fe0*/  IMAD.X R33, R6, 0x1, R33, P3 ;  /* 0x0000000106217824 */ /* 0x000fe400018e0621 */
[----:B------:R2:W-:Y:S01]  /*30ff0*/  STL [R1+0x5f0], R32 ;  /* 0x0005f02001007387 */ /* 0x0005e20000100800 */
[----:B------:R-:W-:Y:S02]  /*31000*/  @!P1 IMAD.MOV.U32 R46, RZ, RZ, R34 ;  /* 0x000000ffff2e9224 */ /* 0x000fe400078e0022 */
[----:B------:R-:W-:Y:S01]  /*31010*/  @!P1 IMAD.MOV.U32 R47, RZ, RZ, R35 ;  /* 0x000000ffff2f9224 */ /* 0x000fe200078e0023 */
[----:B------:R3:W-:Y:S04]  /*31020*/  STL [R1+0x5ec], R33 ;  /* 0x0005ec2101007387 */ /* 0x0007e80000100800 */
[----:B0-----:R-:W4:Y:S04]  /*31030*/  LDL.LU R34, [R1+0x630] ;  /* 0x0006300001227983 */ /* 0x001f280000300800 */
[----:B------:R0:W4:Y:S04]  /*31040*/  @!P1 LDG.E.U8 R11, desc[UR18][R46.64] ;  /* 0x000000122e0b9981 */ /* 0x000128000c1e1100 */
[----:B-1----:R-:W4:Y:S01]  /*31050*/  LDL.LU R35, [R1+0x62c] ;  /* 0x00062c0001237983 */ /* 0x002f220000300800 */
[----:B0-----:R-:W-:-:S03]  /*31060*/  @!P1 IMAD.MOV.U32 R46, RZ, RZ, R32 ;  /* 0x000000ffff2e9224 */ /* 0x001fc600078e0020 */
[----:B--2---:R-:W2:Y:S01]  /*31070*/  LDL.LU R32, [R1+0x670] ;  /* 0x0006700001207983 */ /* 0x004ea20000300800 */
[----:B------:R-:W-:-:S03]  /*31080*/  @!P1 IMAD.MOV.U32 R47, RZ, RZ, R33 ;  /* 0x000000ffff2f9224 */ /* 0x000fc600078e0021 */
[----:B---3--:R-:W3:Y:S01]  /*31090*/  LDL.LU R33, [R1+0x66c] ;  /* 0x00066c0001217983 */ /* 0x008ee20000300800 */
[----:B------:R-:W-:Y:S02]  /*310a0*/  PRMT R10, RZ, 0x7610, R10 ;  /* 0x00007610ff0a7816 */ /* 0x000fe4000000000a */
[----:B------:R-:W-:-:S04]  /*310b0*/  PRMT R44, RZ, 0x7610, R44 ;  /* 0x00007610ff2c7816 */ /* 0x000fc8000000002c */
[----:B------:R0:W3:Y:S01]  /*310c0*/  @!P1 LDG.E.U8 R10, desc[UR18][R46.64] ;  /* 0x000000122e0a9981 */ /* 0x0000e2000c1e1100 */
[----:B----4-:R-:W-:-:S05]  /*310d0*/  IADD3 R34, P3, PT, R5, R34, RZ ;  /* 0x0000002205227210 */ /* 0x010fca0007f7e0ff */
[----:B------:R-:W-:Y:S01]  /*310e0*/  IMAD.X R35, R6, 0x1, R35, P3 ;  /* 0x0000000106237824 */ /* 0x000fe200018e0623 */
[----:B------:R1:W-:Y:S01]  /*310f0*/  STL [R1+0x630], R34 ;  /* 0x0006302201007387 */ /* 0x0003e20000100800 */
[----:B--2---:R-:W-:-:S03]  /*31100*/  IADD3 R32, P3, PT, R5, R32, RZ ;  /* 0x0000002005207210 */ /* 0x004fc60007f7e0ff */
[----:B------:R2:W-:Y:S02]  /*31110*/  STL [R1+0x62c], R35 ;  /* 0x00062c2301007387 */ /* 0x0005e40000100800 */
[----:B---3--:R-:W-:Y:S02]  /*31120*/  IMAD.X R33, R6, 0x1, R33, P3 ;  /* 0x0000000106217824 */ /* 0x008fe400018e0621 */
        /* <DEDUP_REMOVED lines=11> */
[----:B------:R-:W-:Y:S02]  /*311e0*/  PRMT R48, RZ, 0x7610, R48 ;  /* 0x00007610ff307816 */ /* 0x000fe40000000030 */
[----:B------:R-:W-:-:S04]  /*311f0*/  PRMT R49, RZ, 0x7610, R49 ;  /* 0x00007610ff317816 */ /* 0x000fc80000000031 */
[----:B------:R0:W3:Y:S01]  /*31200*/  @!P1 LDG.E.U8 R48, desc[UR18][R46.64] ;  /* 0x000000122e309981 */ /* 0x0000e2000c1e1100 */
[----:B----4-:R-:W-:-:S05]  /*31210*/  IADD3 R34, P3, PT, R5, R34, RZ ;  /* 0x0000002205227210 */ /* 0x010fca0007f7e0ff */
[----:B--2---:R-:W-:Y:S01]  /*31220*/  IMAD.X R35, R6, 0x1, R35, P3 ;  /* 0x0000000106237824 */ /* 0x004fe200018e0623 */
[----:B------:R1:W-:Y:S01]  /*31230*/  STL [R1+0x6b0], R34 ;  /* 0x0006b02201007387 */ /* 0x0003e20000100800 */
[----:B---3--:R-:W-:-:S03]  /*31240*/  IADD3 R32, P3, PT, R5, R32, RZ ;  /* 0x0000002005207210 */ /* 0x008fc60007f7e0ff */
        /* <DEDUP_REMOVED lines=153> */
[----:B------:R-:W-:-:S03]  /*31be0*/  PRMT R79, RZ, 0x7610, R79 ;  /* 0x00007610ff4f7816 */ /* 0x000fc6000000004f */
[----:B------:R0:W-:Y:S04]  /*31bf0*/  STS.U8 [R0+UR9+0x14000], R54 ;  /* 0x0140003600007988 */ /* 0x0001e80008000009 */
[----:B------:R1:W3:Y:S01]  /*31c00*/  @!P1 LDG.E.U8 R79, desc[UR18][R46.64] ;  /* 0x000000122e4f9981 */ /* 0x0002e2000c1e1100 */
[----:B0-----:R-:W-:Y:S02]  /*31c10*/  PRMT R54, RZ, 0x7610, R54 ;  /* 0x00007610ff367816 */ /* 0x001fe40000000036 */
[----:B----4-:R-:W-:-:S05]  /*31c20*/  IADD3 R34, P3, PT, R5, R34, RZ ;  /* 0x0000002205227210 */ /* 0x010fca0007f7e0ff */
[----:B--2---:R-:W-:Y:S01]  /*31c30*/  IMAD.X R35, R6, 0x1, R35, P3 ;  /* 0x0000000106237824 */ /* 0x004fe200018e0623 */
[----:B------:R0:W-:Y:S01]  /*31c40*/  STL [R1+0x298], R34 ;  /* 0x0002982201007387 */ /* 0x0001e20000100800 */
[----:B---3--:R-:W-:-:S03]  /*31c50*/  IADD3 R32, P3, PT, R5, R32, RZ ;  /* 0x0000002005207210 */ /* 0x008fc60007f7e0ff */
[----:B------:R2:W-:Y:S02]  /*31c60*/  STL [R1+0x294], R35 ;  /* 0x0002942301007387 */ /* 0x0005e40000100800 */
[----:B------:R-:W-:Y:S02]  /*31c70*/  IMAD.X R33, R6, 0x1, R33, P3 ;  /* 0x0000000106217824 */ /* 0x000fe400018e0621 */
[----:B------:R3:W-:Y:S01]  /*31c80*/  STL [R1+0x2d8], R32 ;  /* 0x0002d82001007387 */ /* 0x0007e20000100800 */
[----:B-1----:R-:W-:Y:S02]  /*31c90*/  @!P1 IMAD.MOV.U32 R46, RZ, RZ, R34 ;  /* 0x000000ffff2e9224 */ /* 0x002fe400078e0022 */
[----:B------:R-:W-:Y:S01]  /*31ca0*/  @!P1 IMAD.MOV.U32 R47, RZ, RZ, R35 ;  /* 0x000000ffff2f9224 */ /* 0x000fe200078e0023 */
[----:B------:R1:W-:Y:S04]  /*31cb0*/  STL [R1+0x2d4], R33 ;  /* 0x0002d42101007387 */ /* 0x0003e80000100800 */
[----:B0-----:R-:W4:Y:S04]  /*31cc0*/  LDL.LU R34, [R1+0x338] ;  /* 0x0003380001227983 */ /* 0x001f280000300800 */
[----:B------:R0:W4:Y:S04]  /*31cd0*/  @!P1 LDG.E.U8 R54, desc[UR18][R46.64] ;  /* 0x000000122e369981 */ /* 0x000128000c1e1100 */
[----:B--2---:R-:W2:Y:S01]  /*31ce0*/  LDL.LU R35, [R1+0x334] ;  /* 0x0003340001237983 */ /* 0x004ea20000300800 */
[----:B0-----:R-:W-:-:S03]  /*31cf0*/  @!P1 IMAD.MOV.U32 R46, RZ, RZ, R32 ;  /* 0x000000ffff2e9224 */ /* 0x001fc600078e0020 */
[----:B---3--:R-:W3:Y:S01]  /*31d00*/  LDL.LU R32, [R1+0x378] ;  /* 0x0003780001207983 */ /* 0x008ee20000300800 */
[----:B------:R-:W-:-:S03]  /*31d10*/  @!P1 IMAD.MOV.U32 R47, RZ, RZ, R33 ;  /* 0x000000ffff2f9224 */ /* 0x000fc600078e0021 */
[----:B-1----:R-:W3:Y:S04]  /*31d20*/  LDL.LU R33, [R1+0x374] ;  /* 0x0003740001217983 */ /* 0x002ee80000300800 */
[----:B------:R0:W-:Y:S04]  /*31d30*/  STS.U8 [R0+UR9+0x14400], R51 ;  /* 0x0144003300007988 */ /* 0x0001e80008000009 */
[----:B------:R1:W-:Y:S01]  /*31d40*/  STS.U8 [R0+UR9+0x14800], R50 ;  /* 0x0148003200007988 */ /* 0x0003e20008000009 */
[----:B0-----:R-:W-:Y:S02]  /*31d50*/  PRMT R51, RZ, 0x7610, R51 ;  /* 0x00007610ff337816 */ /* 0x001fe40000000033 */
[----:B-1----:R-:W-:-:S04]  /*31d60*/  PRMT R50, RZ, 0x7610, R50 ;  /* 0x00007610ff327816 */ /* 0x002fc80000000032 */
        /* <DEDUP_REMOVED lines=17> */
[----:B0-----:R-:W3:Y:S04]  /*31e80*/  LDL.LU R33, [R1+0x3f4] ;  /* 0x0003f40001217983 */ /* 0x001ee80000300800 */
[----:B------:R0:W-:Y:S04]  /*31e90*/  STS.U8 [R0+UR9+0x14c00], R45 ;  /* 0x014c002d00007988 */ /* 0x0001e80008000009 */
[----:B------:R1:W-:Y:S01]  /*31ea0*/  STS.U8 [R0+UR9+0x15000], R7 ;  /* 0x0150000700007988 */ /* 0x0003e20008000009 */
[----:B0-----:R-:W-:-:S03]  /*31eb0*/  PRMT R45, RZ, 0x7610, R45 ;  /* 0x00007610ff2d7816 */ /* 0x001fc6000000002d */
[----:B------:R0:W-:Y:S01]  /*31ec0*/  STS.U8 [R0+UR9+0x15400], R8 ;  /* 0x0154000800007988 */ /* 0x0001e20008000009 */
[----:B-1----:R-:W-:-:S03]  /*31ed0*/  PRMT R7, RZ, 0x7610, R7 ;  /* 0x00007610ff077816 */ /* 0x002fc60000000007 */
[----:B------:R1:W3:Y:S01]  /*31ee0*/  @!P1 LDG.E.U8 R45, desc[UR18][R46.64] ;  /* 0x000000122e2d9981 */ /* 0x0002e2000c1e1100 */
[----:B----4-:R-:W-:-:S05]  /*31ef0*/  IADD3 R34, P3, PT, R5, R34, RZ ;  /* 0x0000002205227210 */ /* 0x010fca0007f7e0ff */
[----:B--2---:R-:W-:Y:S01]  /*31f00*/  IMAD.X R35, R6, 0x1, R35, P3 ;  /* 0x0000000106237824 */ /* 0x004fe200018e0623 */
[----:B------:R-:W-:Y:S01]  /*31f10*/  STL [R1+0x3b8], R34 ;  /* 0x0003b82201007387 */ /* 0x000fe20000100800 */
[----:B---3--:R-:W-:-:S03]  /*31f20*/  IADD3 R32, P3, PT, R5, R32, RZ ;  /* 0x0000002005207210 */ /* 0x008fc60007f7e0ff */
[----:B------:R-:W-:Y:S02]  /*31f30*/  STL [R1+0x3b4], R35 ;  /* 0x0003b42301007387 */ /* 0x000fe40000100800 */
[----:B------:R-:W-:Y:S02]  /*31f40*/  IMAD.X R33, R6, 0x1, R33, P3 ;  /* 0x0000000106217824 */ /* 0x000fe400018e0621 */
[----:B------:R2:W-:Y:S01]  /*31f50*/  STL [R1+0x3f8], R32 ;  /* 0x0003f82001007387 */ /* 0x0005e20000100800 */
[----:B-1----:R-:W-:Y:S02]  /*31f60*/  @!P1 IMAD.MOV.U32 R46, RZ, RZ, R34 ;  /* 0x000000ffff2e9224 */ /* 0x002fe400078e0022 */
[----:B------:R-:W-:Y:S01]  /*31f70*/  @!P1 IMAD.MOV.U32 R47, RZ, RZ, R35 ;  /* 0x000000ffff2f9224 */ /* 0x000fe200078e0023 */
[----:B------:R-:W-:Y:S04]  /*31f80*/  STL [R1+0x3f4], R33 ;  /* 0x0003f42101007387 */ /* 0x000fe80000100800 */
[----:B0-----:R-:W3:Y:S04]  /*31f90*/  LDL.LU R8, [R1+0x438] ;  /* 0x0004380001087983 */ /* 0x001ee80000300800 */
[----:B------:R0:W4:Y:S02]  /*31fa0*/  @!P1 LDG.E.U8 R7, desc[UR18][R46.64] ;  /* 0x000000122e079981 */ /* 0x000124000c1e1100 */
[----:B0-----:R-:W-:-:S02]  /*31fb0*/  @!P1 IMAD.MOV.U32 R46, RZ, RZ, R32 ;  /* 0x000000ffff2e9224 */ /* 0x001fc400078e0020 */
[----:B--2---:R-:W2:Y:S01]  /*31fc0*/  LDL.LU R32, [R1+0x434] ;  /* 0x0004340001207983 */ /* 0x004ea20000300800 */
[----:B------:R-:W-:Y:S01]  /*31fd0*/  @!P1 IMAD.MOV.U32 R47, RZ, RZ, R33 ;  /* 0x000000ffff2f9224 */ /* 0x000fe200078e0021 */
[----:B------:R-:W-:-:S04]  /*31fe0*/  PRMT R92, RZ, 0x7610, R92 ;  /* 0x00007610ff5c7816 */ /* 0x000fc8000000005c */
[----:B------:R-:W-:Y:S04]  /*31ff0*/  STL [R1+0x1328], R47 ;  /* 0x0013282f01007387 */ /* 0x000fe80000100800 */
[----:B------:R-:W-:Y:S04]  /*32000*/  STL [R1+0x1330], R47 ;  /* 0x0013302f01007387 */ /* 0x000fe80000100800 */
[----:B------:R-:W-:Y:S04]  /*32010*/  STL [R1+0x1390], R47 ;  /* 0x0013902f01007387 */ /* 0x000fe80000100800 */
[----:B------:R-:W-:Y:S04]  /*32020*/  STL [R1+0x1398], R47 ;  /* 0x0013982f01007387 */ /* 0x000fe80000100800 */
[----:B------:R-:W-:Y:S04]  /*32030*/  STL [R1+0x13c0], R47 ;  /* 0x0013c02f01007387 */ /* 0x000fe80000100800 */
[----:B------:R-:W-:Y:S04]  /*32040*/  STS.U8 [R0+UR9+0x15800], R9 ;  /* 0x0158000900007988 */ /* 0x000fe80008000009 */
[----:B------:R-:W-:Y:S04]  /*32050*/  STL [R1+0x13c8], R47 ;  /* 0x0013c82f01007387 */ /* 0x000fe80000100800 */
[----:B------:R-:W-:Y:S04]  /*32060*/  STS.U8 [R0+UR9+0x15c00], R37 ;  /* 0x015c002500007988 */ /* 0x000fe80008000009 */
[----:B------:R0:W4:Y:S04]  /*32070*/  @!P1 LDG.E.U8 R92, desc[UR18][R46.64] ;  /* 0x000000122e5c9981 */ /* 0x000128000c1e1100 */
[----:B------:R-:W-:Y:S04]  /*32080*/  STL [R1+0x13f0], R47 ;  /* 0x0013f02f01007387 */ /* 0x000fe80000100800 */
[----:B------:R1:W-:Y:S01]  /*32090*/  STS.U8 [R0+UR9+0x16000], R38 ;  /* 0x0160002600007988 */ /* 0x0003e20008000009 */
[----:B0-----:R-:W-:Y:S01]  /*320a0*/  PRMT R46, RZ, 0x7610, R46 ;  /* 0x00007610ff2e7816 */ /* 0x001fe2000000002e */
[----:B-1----:R-:W-:-:S02]  /*320b0*/  IMAD.MOV.U32 R38, RZ, RZ, R43 ;  /* 0x000000ffff267224 */ /* 0x002fc400078e002b */
[----:B------:R-:W-:Y:S01]  /*320c0*/  IMAD.MOV.U32 R43, RZ, RZ, R3 ;  /* 0x000000ffff2b7224 */ /* 0x000fe200078e0003 */
[----:B------:R0:W-:Y:S04]  /*320d0*/  STS.U8 [R0+UR9+0x16400], R39 ;  /* 0x0164002700007988 */ /* 0x0001e80008000009 */
[----:B------:R-:W-:Y:S01]  /*320e0*/  STS.U8 [R0+UR9+0x16800], R40 ;  /* 0x0168002800007988 */ /* 0x000fe20008000009 */
[----:B------:R-:W-:-:S03]  /*320f0*/  IMAD.MOV.U32 R37, RZ, RZ, R42 ;  /* 0x000000ffff257224 */ /* 0x000fc600078e002a */
[----:B------:R1:W-:Y:S01]  /*32100*/  STS.U8 [R0+UR9+0x16c00], R41 ;  /* 0x016c002900007988 */ /* 0x0003e20008000009 */
[----:B0-----:R-:W-:Y:S02]  /*32110*/  IMAD.MOV.U32 R39, RZ, RZ, R62 ;  /* 0x000000ffff277224 */ /* 0x001fe400078e003e */
[----:B------:R-:W-:Y:S01]  /*32120*/  IMAD.MOV.U32 R62, RZ, RZ, R2 ;  /* 0x000000ffff3e7224 */ /* 0x000fe200078e0002 */
[----:B------:R-:W-:Y:S01]  /*32130*/  STS.U8 [R0+UR9+0x17000], R78 ;  /* 0x0170004e00007988 */ /* 0x000fe20008000009 */
[----:B------:R-:W-:Y:S02]  /*32140*/  IMAD.MOV.U32 R42, RZ, RZ, R74 ;  /* 0x000000ffff2a7224 */ /* 0x000fe400078e004a */
[----:B-1----:R-:W-:Y:S01]  /*32150*/  IMAD.MOV.U32 R41, RZ, RZ, R70 ;  /* 0x000000ffff297224 */ /* 0x002fe200078e0046 */
[----:B------:R-:W-:Y:S01]  /*32160*/  STS.U8 [R0+UR9+0x17400], R80 ;  /* 0x0174005000007988 */ /* 0x000fe20008000009 */
[----:B------:R-:W-:Y:S02]  /*32170*/  IMAD.MOV.U32 R40, RZ, RZ, R66 ;  /* 0x000000ffff287224 */ /* 0x000fe400078e0042 */
[----:B------:R-:W-:Y:S01]  /*32180*/  IMAD.MOV.U32 R66, RZ, RZ, R4 ;  /* 0x000000ffff427224 */ /* 0x000fe200078e0004 */
[----:B------:R-:W-:Y:S04]  /*32190*/  STS.U8 [R0+UR9+0x17800], R81 ;  /* 0x0178005100007988 */ /* 0x000fe80008000009 */
[----:B------:R-:W-:Y:S01]  /*321a0*/  STS.U8 [R0+UR9+0x17c00], R87 ;  /* 0x017c005700007988 */ /* 0x000fe20008000009 */
[----:B---3--:R-:W-:-:S05]  /*321b0*/  IADD3 R8, P3, PT, R5, R8, RZ ;  /* 0x0000000805087210 */ /* 0x008fca0007f7e0ff */
[----:B------:R0:W-:Y:S01]  /*321c0*/  STL [R1+0x438], R8 ;  /* 0x0004380801007387 */ /* 0x0001e20000100800 */
[----:B--2---:R-:W-:-:S04]  /*321d0*/  IMAD.X R32, R6, 0x1, R32, P3 ;  /* 0x0000000106207824 */ /* 0x004fc800018e0620 */
[----:B------:R-:W-:Y:S01]  /*321e0*/  @!P1 IMAD.MOV.U32 R9, RZ, RZ, R32 ;  /* 0x000000ffff099224 */ /* 0x000fe200078e0020 */
[----:B------:R-:W-:Y:S04]  /*321f0*/  STL [R1+0x434], R32 ;  /* 0x0004342001007387 */ /* 0x000fe80000100800 */
[----:B------:R-:W2:Y:S04]  /*32200*/  LDL.LU R3, [R1+0x64] ;  /* 0x0000640001037983 */ /* 0x000ea80000300800 */
[----:B------:R0:W3:Y:S04]  /*32210*/  @!P1 LDG.E.U8 R46, desc[UR18][R8.64] ;  /* 0x00000012082e9981 */ /* 0x0000e8000c1e1100 */
[----:B------:R-:W3:Y:S01]  /*32220*/  LDL.LU R70, [R1+0x4] ;  /* 0x0000040001467983 */ /* 0x000ee20000300800 */
[----:B0-----:R-:W0:Y:S03]  /*32230*/  S2R R8, SR_TID.X ;  /* 0x0000000000087919 */ /* 0x001e260000002100 */
[----:B------:R-:W-:Y:S04]  /*32240*/  STL [R1+0x1334], R87 ;  /* 0x0013345701007387 */ /* 0x000fe80000100800 */
[----:B------:R-:W-:Y:S04]  /*32250*/  STL [R1+0x133c], R87 ;  /* 0x00133c5701007387 */ /* 0x000fe80000100800 */
[----:B------:R-:W4:Y:S04]  /*32260*/  LDL.LU R74, [R1+0x1a8] ;  /* 0x0001a800014a7983 */ /* 0x000f280000300800 */
[----:B------:R-:W4:Y:S04]  /*32270*/  LDL.LU R78, [R1+0x18c] ;  /* 0x00018c00014e7983 */ /* 0x000f280000300800 */
[----:B------:R-:W4:Y:S04]  /*32280*/  LDL.LU R4, [R1+0x170] ;  /* 0x0001700001047983 */ /* 0x000f280000300800 */
[----:B------:R-:W4:Y:S04]  /*32290*/  LDL.LU R80, [R1+0x154] ;  /* 0x0001540001507983 */ /* 0x000f280000300800 */
[----:B------:R-:W4:Y:S01]  /*322a0*/  LDL.LU R81, [R1+0x138] ;  /* 0x0001380001517983 */ /* 0x000f220000300800 */
[----:B0-----:R-:W-:-:S04]  /*322b0*/  LOP3.LUT R8, R8, 0x7f, RZ, 0xc0, !PT ;  /* 0x0000007f08087812 */ /* 0x001fc800078ec0ff */
[----:B------:R-:W-:-:S05]  /*322c0*/  LOP3.LUT R2, R8, 0x10, RZ, 0x3c, !PT ;  /* 0x0000001008027812 */ /* 0x000fca00078e3cff */
[----:B------:R0:W-:Y:S04]  /*322d0*/  STS.U8 [R2+UR9+0x14080], R88 ;  /* 0x0140805802007988 */ /* 0x0001e80008000009 */
[----:B------:R1:W-:Y:S04]  /*322e0*/  STS.U8 [R2+UR9+0x14480], R89 ;  /* 0x0144805902007988 */ /* 0x0003e80008000009 */
[----:B------:R1:W-:Y:S04]  /*322f0*/  STS.U8 [R2+UR9+0x14880], R91 ;  /* 0x0148805b02007988 */ /* 0x0003e80008000009 */
[----:B0-----:R-:W4:Y:S04]  /*32300*/  LDL.LU R88, [R1+0x11c] ;  /* 0x00011c0001587983 */ /* 0x001f280000300800 */
[----:B-1----:R-:W4:Y:S04]  /*32310*/  LDL.LU R89, [R1+0x100] ;  /* 0x0001000001597983 */ /* 0x002f280000300800 */
[----:B------:R-:W4:Y:S04]  /*32320*/  LDL.LU R91, [R1+0xe0] ;  /* 0x0000e000015b7983 */ /* 0x000f280000300800 */
[----:B------:R-:W4:Y:S04]  /*32330*/  LDL.LU R35, [R1+0xc0] ;  /* 0x0000c00001237983 */ /* 0x000f280000300800 */
[----:B------:R0:W-:Y:S04]  /*32340*/  STS.U8 [R2+UR9+0x14c80], R37 ;  /* 0x014c802502007988 */ /* 0x0001e80008000009 */
[----:B------:R-:W4:Y:S04]  /*32350*/  LDL.LU R36, [R1+0xa0] ;  /* 0x0000a00001247983 */ /* 0x000f280000300800 */
[----:B------:R1:W-:Y:S04]  /*32360*/  STS.U8 [R2+UR9+0x15080], R38 ;  /* 0x0150802602007988 */ /* 0x0003e80008000009 */
[----:B0-----:R-:W4:Y:S04]  /*32370*/  LDL.LU R37, [R1+0x80] ;  /* 0x0000800001257983 */ /* 0x001f280000300800 */
[----:B------:R0:W-:Y:S04]  /*32380*/  STS.U8 [R2+UR9+0x15480], R39 ;  /* 0x0154802702007988 */ /* 0x0001e80008000009 */
[----:B-1----:R-:W4:Y:S04]  /*32390*/  LDL.LU R38, [R1+0x60] ;  /* 0x0000600001267983 */ /* 0x002f280000300800 */
[----:B------:R1:W-:Y:S04]  /*323a0*/  STS.U8 [R2+UR9+0x15880], R40 ;  /* 0x0158802802007988 */ /* 0x0003e80008000009 */
[----:B0-----:R-:W4:Y:S04]  /*323b0*/  LDL.LU R39, [R1+0x40] ;  /* 0x0000400001277983 */ /* 0x001f280000300800 */
[----:B------:R0:W-:Y:S04]  /*323c0*/  STS.U8 [R2+UR9+0x15c80], R41 ;  /* 0x015c802902007988 */ /* 0x0001e80008000009 */
[----:B-1----:R-:W4:Y:S04]  /*323d0*/  LDL.LU R40, [R1+0x20] ;  /* 0x0000200001287983 */ /* 0x002f280000300800 */
[----:B0-----:R-:W4:Y:S04]  /*323e0*/  LDL.LU R41, [R1] ;  /* 0x0000000001297983 */ /* 0x001f280000300800 */
[----:B------:R0:W-:Y:S04]  /*323f0*/  STS.U8 [R2+UR9+0x16080], R42 ;  /* 0x0160802a02007988 */ /* 0x0001e80008000009 */
[----:B------:R1:W-:Y:S04]  /*32400*/  STS.U8 [R2+UR9+0x16480], R43 ;  /* 0x0164802b02007988 */ /* 0x0003e80008000009 */
[----:B------:R0:W-:Y:S04]  /*32410*/  STS.U8 [R2+UR9+0x16880], R58 ;  /* 0x0168803a02007988 */ /* 0x0001e80008000009 */
[----:B------:R-:W-:Y:S04]  /*32420*/  STL [R1+0x1358], R86 ;  /* 0x0013585601007387 */ /* 0x000fe80000100800 */
[----:B------:R-:W-:Y:S04]  /*32430*/  STL [R1+0x1360], R86 ;  /* 0x0013605601007387 */ /* 0x000fe80000100800 */
[----:B0-----:R-:W4:Y:S04]  /*32440*/  LDL.LU R42, [R1+0x1a4] ;  /* 0x0001a400012a7983 */ /* 0x001f280000300800 */
[----:B-1----:R-:W4:Y:S04]  /*32450*/  LDL.LU R43, [R1+0x188] ;  /* 0x00018800012b7983 */ /* 0x002f280000300800 */
[----:B------:R-:W4:Y:S04]  /*32460*/  LDL.LU R58, [R1+0x16c] ;  /* 0x00016c00013a7983 */ /* 0x000f280000300800 */
[----:B--2---:R0:W-:Y:S02]  /*32470*/  STS.U8 [R2+UR9+0x16c80], R3 ;  /* 0x016c800302007988 */ /* 0x0041e40008000009 */
[----:B0-----:R-:W0:Y:S02]  /*32480*/  S2R R3, SR_TID.X ;  /* 0x0000000000037919 */ /* 0x001e240000002100 */
[----:B------:R1:W-:Y:S04]  /*32490*/  STS.U8 [R2+UR9+0x17080], R62 ;  /* 0x0170803e02007988 */ /* 0x0003e80008000009 */
[----:B------:R2:W-:Y:S04]  /*324a0*/  STS.U8 [R2+UR9+0x17480], R66 ;  /* 0x0174804202007988 */ /* 0x0005e80008000009 */
[----:B---3--:R3:W-:Y:S04]  /*324b0*/  STS.U8 [R2+UR9+0x17880], R70 ;  /* 0x0178804602007988 */ /* 0x0087e80008000009 */
[----:B-1----:R-:W4:Y:S04]  /*324c0*/  LDL.LU R62, [R1+0x150] ;  /* 0x00015000013e7983 */ /* 0x002f280000300800 */
[----:B------:R-:W-:Y:S04]  /*324d0*/  STS.U8 [R2+UR9+0x17c80], R86 ;  /* 0x017c805602007988 */ /* 0x000fe80008000009 */
[----:B--2---:R-:W2:Y:S04]  /*324e0*/  LDL.LU R66, [R1+0x134] ;  /* 0x0001340001427983 */ /* 0x004ea80000300800 */
[----:B---3--:R-:W3:Y:S01]  /*324f0*/  LDL.LU R70, [R1+0x118] ;  /* 0x0001180001467983 */ /* 0x008ee20000300800 */
[----:B0-----:R-:W-:-:S04]  /*32500*/  LOP3.LUT R3, R3, 0x7f, RZ, 0xc0, !PT ;  /* 0x0000007f03037812 */ /* 0x001fc800078ec0ff */
[----:B------:R-:W-:-:S05]  /*32510*/  LOP3.LUT R3, R3, 0x20, RZ, 0x3c, !PT ;  /* 0x0000002003037812 */ /* 0x000fca00078e3cff */
[----:B----4-:R0:W-:Y:S04]  /*32520*/  STS.U8 [R3+UR9+0x14100], R74 ;  /* 0x0141004a03007988 */ /* 0x0101e80008000009 */
[----:B------:R1:W-:Y:S04]  /*32530*/  STS.U8 [R3+UR9+0x14500], R78 ;  /* 0x0145004e03007988 */ /* 0x0003e80008000009 */
[----:B------:R4:W-:Y:S04]  /*32540*/  STS.U8 [R3+UR9+0x14900], R4 ;  /* 0x0149000403007988 */ /* 0x0009e80008000009 */
[----:B0-----:R-:W3:Y:S04]  /*32550*/  LDL.LU R74, [R1+0xfc] ;  /* 0x0000fc00014a7983 */ /* 0x001ee80000300800 */
[----:B-1----:R-:W3:Y:S04]  /*32560*/  LDL.LU R78, [R1+0xdc] ;  /* 0x0000dc00014e7983 */ /* 0x002ee80000300800 */
[----:B------:R0:W-:Y:S04]  /*32570*/  STS.U8 [R3+UR9+0x14d00], R80 ;  /* 0x014d005003007988 */ /* 0x0001e80008000009 */
[----:B----4-:R-:W4:Y:S04]  /*32580*/  LDL.LU R4, [R1+0xbc] ;  /* 0x0000bc0001047983 */ /* 0x010f280000300800 */
        /* <DEDUP_REMOVED lines=8> */
[----:B0-----:R-:W4:Y:S04]  /*32610*/  LDL.LU R91, [R1+0x1c] ;  /* 0x00001c00015b7983 */ /* 0x001f280000300800 */
        /* <DEDUP_REMOVED lines=8> */
[----:B0-----:R-:W0:Y:S02]  /*326a0*/  S2R R3, SR_TID.X ;  /* 0x0000000000037919 */ /* 0x001e240000002100 */
[----:B------:R-:W-:Y:S04]  /*326b0*/  STL [R1+0x1364], R85 ;  /* 0x0013645501007387 */ /* 0x000fe80000100800 */
[----:B------:R-:W-:Y:S04]  /*326c0*/  STL [R1+0x136c], R85 ;  /* 0x00136c5501007387 */ /* 0x000fe80000100800 */
[----:B------:R-:W-:Y:S01]  /*326d0*/  STL [R1+0x1384], R85 ;  /* 0x0013845501007387 */ /* 0x000fe20000100800 */
[----:B0-----:R-:W-:-:S04]  /*326e0*/  LOP3.LUT R3, R3, 0x7f, RZ, 0xc0, !PT ;  /* 0x0000007f03037812 */ /* 0x001fc800078ec0ff */
[----:B------:R-:W-:-:S05]  /*326f0*/  LOP3.LUT R3, R3, 0x30, RZ, 0x3c, !PT ;  /* 0x0000003003037812 */ /* 0x000fca00078e3cff */
[----:B------:R-:W-:Y:S04]  /*32700*/  STS.U8 [R3+UR9+0x14180], R42 ;  /* 0x0141802a03007988 */ /* 0x000fe80008000009 */
[----:B------:R-:W-:Y:S04]  /*32710*/  STS.U8 [R3+UR9+0x14580], R43 ;  /* 0x0145802b03007988 */ /* 0x000fe80008000009 */
[----:B------:R-:W-:Y:S04]  /*32720*/  STS.U8 [R3+UR9+0x14980], R58 ;  /* 0x0149803a03007988 */ /* 0x000fe80008000009 */
[----:B------:R-:W-:Y:S04]  /*32730*/  STL [R1+0x138c], R85 ;  /* 0x00138c5501007387 */ /* 0x000fe80000100800 */
[----:B------:R-:W-:Y:S04]  /*32740*/  STL [R1+0x13b4], R85 ;  /* 0x0013b45501007387 */ /* 0x000fe80000100800 */
[----:B------:R-:W-:Y:S04]  /*32750*/  STL [R1+0x13bc], R85 ;  /* 0x0013bc5501007387 */ /* 0x000fe80000100800 */
[----:B------:R-:W-:Y:S04]  /*32760*/  STL [R1+0x13e4], R85 ;  /* 0x0013e45501007387 */ /* 0x000fe80000100800 */
[----:B------:R-:W-:Y:S04]  /*32770*/  STL [R1+0x13ec], R85 ;  /* 0x0013ec5501007387 */ /* 0x000fe80000100800 */
[----:B------:R-:W-:Y:S04]  /*32780*/  STS.U8 [R3+UR9+0x14d80], R62 ;  /* 0x014d803e03007988 */ /* 0x000fe80008000009 */
[----:B--2---:R-:W-:Y:S04]  /*32790*/  STS.U8 [R3+UR9+0x15180], R66 ;  /* 0x0151804203007988 */ /* 0x004fe80008000009 */
[----:B---3--:R-:W-:Y:S04]  /*327a0*/  STS.U8 [R3+UR9+0x15580], R70 ;  /* 0x0155804603007988 */ /* 0x008fe80008000009 */
[----:B------:R-:W-:Y:S04]  /*327b0*/  STS.U8 [R3+UR9+0x15980], R74 ;  /* 0x0159804a03007988 */ /* 0x000fe80008000009 */
[----:B------:R-:W-:Y:S04]  /*327c0*/  STS.U8 [R3+UR9+0x15d80], R78 ;  /* 0x015d804e03007988 */ /* 0x000fe80008000009 */
[----:B----4-:R-:W-:Y:S04]  /*327d0*/  STS.U8 [R3+UR9+0x16180], R4 ;  /* 0x0161800403007988 */ /* 0x010fe80008000009 */
[----:B------:R-:W-:Y:S04]  /*327e0*/  STS.U8 [R3+UR9+0x16580], R80 ;  /* 0x0165805003007988 */ /* 0x000fe80008000009 */
[----:B------:R-:W-:Y:S04]  /*327f0*/  STS.U8 [R3+UR9+0x16980], R81 ;  /* 0x0169805103007988 */ /* 0x000fe80008000009 */
[----:B------:R-:W-:Y:S04]  /*32800*/  STS.U8 [R3+UR9+0x16d80], R88 ;  /* 0x016d805803007988 */ /* 0x000fe80008000009 */
[----:B------:R-:W-:Y:S04]  /*32810*/  STS.U8 [R3+UR9+0x17180], R89 ;  /* 0x0171805903007988 */ /* 0x000fe80008000009 */
[----:B------:R0:W-:Y:S04]  /*32820*/  STS.U8 [R3+UR9+0x17580], R91 ;  /* 0x0175805b03007988 */ /* 0x0001e80008000009 */
[----:B0-----:R-:W2:Y:S04]  /*32830*/  LDL.LU R91, [R1+0x1a0] ;  /* 0x0001a000015b7983 */ /* 0x001ea80000300800 */
[----:B------:R-:W-:Y:S04]  /*32840*/  STS.U8 [R3+UR9+0x17980], R93 ;  /* 0x0179805d03007988 */ /* 0x000fe80008000009 */
[----:B------:R0:W-:Y:S04]  /*32850*/  STS.U8 [R3+UR9+0x17d80], R84 ;  /* 0x017d805403007988 */ /* 0x0001e80008000009 */
[----:B------:R-:W3:Y:S04]  /*32860*/  LDL.LU R85, [R1+0x168] ;  /* 0x0001680001557983 */ /* 0x000ee80000300800 */
[----:B------:R-:W4:Y:S01]  /*32870*/  LDL.LU R86, [R1+0x14c] ;  /* 0x00014c0001567983 */ /* 0x000f220000300800 */
[----:B0-----:R-:W0:Y:S03]  /*32880*/  S2R R3, SR_TID.X ;  /* 0x0000000000037919 */ /* 0x001e260000002100 */
[----:B------:R-:W3:Y:S04]  /*32890*/  LDL.LU R87, [R1+0x130] ;  /* 0x0001300001577983 */ /* 0x000ee80000300800 */
        /* <DEDUP_REMOVED lines=9> */
[----:B------:R1:W-:Y:S01]  /*32930*/  STL [R1+0x1370], R93 ;  /* 0x0013705d01007387 */ /* 0x0003e20000100800 */
[----:B0-----:R-:W-:-:S03]  /*32940*/  LOP3.LUT R3, R3, 0x7f, RZ, 0xc0, !PT ;  /* 0x0000007f03037812 */ /* 0x001fc600078ec0ff */
[----:B-1----:R-:W3:Y:S04]  /*32950*/  LDL.LU R93, [R1+0x184] ;  /* 0x00018400015d7983 */ /* 0x002ee80000300800 */
[----:B------:R-:W4:Y:S04]  /*32960*/  LDL.LU R41, [R1+0x19c] ;  /* 0x00019c0001297983 */ /* 0x000f280000300800 */
[----:B------:R-:W4:Y:S04]  /*32970*/  LDL.LU R42, [R1+0x180] ;  /* 0x00018000012a7983 */ /* 0x000f280000300800 */
[----:B------:R-:W4:Y:S04]  /*32980*/  LDL.LU R43, [R1+0x164] ;  /* 0x00016400012b7983 */ /* 0x000f280000300800 */
[----:B------:R-:W4:Y:S04]  /*32990*/  LDL.LU R58, [R1+0x148] ;  /* 0x00014800013a7983 */ /* 0x000f280000300800 */
[----:B------:R-:W4:Y:S01]  /*329a0*/  LDL.LU R62, [R1+0x12c] ;  /* 0x00012c00013e7983 */ /* 0x000f220000300800 */
[----:B------:R-:W-:-:S03]  /*329b0*/  LOP3.LUT R9, R3, 0x40, RZ, 0x3c, !PT ;  /* 0x0000004003097812 */ /* 0x000fc600078e3cff */
[----:B------:R-:W4:Y:S04]  /*329c0*/  LDL.LU R66, [R1+0x110] ;  /* 0x0001100001427983 */ /* 0x000f280000300800 */
        /* <DEDUP_REMOVED lines=8> */
[----:B--2---:R0:W-:Y:S04]  /*32a50*/  STS.U8 [R9+UR9+0x14200], R91 ;  /* 0x0142005b09007988 */ /* 0x0041e80008000009 */
[----:B0-----:R-:W2:Y:S01]  /*32a60*/  LDL.LU R91, [R1+0x1458] ;  /* 0x00145800015b7983 */ /* 0x001ea20000300800 */
[----:B------:R-:W-:-:S03]  /*32a70*/  LOP3.LUT R3, R3, 0x50, RZ, 0x3c, !PT ;  /* 0x0000005003037812 */ /* 0x000fc600078e3cff */
[----:B---3--:R-:W-:Y:S04]  /*32a80*/  STS.U8 [R9+UR9+0x14600], R93 ;  /* 0x0146005d09007988 */ /* 0x008fe80008000009 */
[----:B------:R-:W-:Y:S04]  /*32a90*/  STS.U8 [R9+UR9+0x14a00], R85 ;  /* 0x014a005509007988 */ /* 0x000fe80008000009 */
[----:B----4-:R-:W-:Y:S04]  /*32aa0*/  STS.U8 [R9+UR9+0x14e00], R86 ;  /* 0x014e005609007988 */ /* 0x010fe80008000009 */
[----:B------:R-:W-:Y:S04]  /*32ab0*/  STS.U8 [R9+UR9+0x15200], R87 ;  /* 0x0152005709007988 */ /* 0x000fe80008000009 */
        /* <DEDUP_REMOVED lines=9> */
[----:B0-----:R-:W2:Y:S04]  /*32b50*/  LDL.LU R32, [R1+0x198] ;  /* 0x0001980001207983 */ /* 0x001ea80000300800 */
[----:B-1----:R-:W2:Y:S04]  /*32b60*/  LDL.LU R33, [R1+0x17c] ;  /* 0x00017c0001217983 */ /* 0x002ea80000300800 */
[----:B---3--:R-:W3:Y:S04]  /*32b70*/  LDL.LU R34, [R1+0x160] ;  /* 0x0001600001227983 */ /* 0x008ee80000300800 */
[----:B----4-:R-:W4:Y:S04]  /*32b80*/  LDL.LU R35, [R1+0x144] ;  /* 0x0001440001237983 */ /* 0x010f280000300800 */
[----:B------:R-:W3:Y:S04]  /*32b90*/  LDL.LU R36, [R1+0x128] ;  /* 0x0001280001247983 */ /* 0x000ee80000300800 */
[----:B------:R-:W3:Y:S04]  /*32ba0*/  LDL.LU R37, [R1+0x10c] ;  /* 0x00010c0001257983 */ /* 0x000ee80000300800 */
[----:B------:R-:W3:Y:S04]  /*32bb0*/  LDL.LU R38, [R1+0xf0] ;  /* 0x0000f00001267983 */ /* 0x000ee80000300800 */
[----:B------:R-:W3:Y:S04]  /*32bc0*/  LDL.LU R39, [R1+0xd0] ;  /* 0x0000d00001277983 */ /* 0x000ee80000300800 */
[----:B------:R-:W3:Y:S04]  /*32bd0*/  LDL.LU R40, [R1+0xb0] ;  /* 0x0000b00001287983 */ /* 0x000ee80000300800 */
[----:B--2---:R-:W-:Y:S04]  /*32be0*/  STS.U8 [R9+UR9+0x17a00], R91 ;  /* 0x017a005b09007988 */ /* 0x004fe80008000009 */
[----:B------:R-:W-:Y:S04]  /*32bf0*/  STS.U8 [R9+UR9+0x17e00], R83 ;  /* 0x017e005309007988 */ /* 0x000fe80008000009 */
[----:B------:R0:W-:Y:S04]  /*32c00*/  STS.U8 [R3+UR9+0x14280], R41 ;  /* 0x0142802903007988 */ /* 0x0001e80008000009 */
[----:B------:R1:W-:Y:S04]  /*32c10*/  STS.U8 [R3+UR9+0x14680], R42 ;  /* 0x0146802a03007988 */ /* 0x0003e80008000009 */
[----:B------:R2:W-:Y:S04]  /*32c20*/  STS.U8 [R3+UR9+0x14a80], R43 ;  /* 0x014a802b03007988 */ /* 0x0005e80008000009 */
        /* <DEDUP_REMOVED lines=8> */
[----:B0-----:R-:W4:Y:S04]  /*32cb0*/  LDL.LU R41, [R1+0x90] ;  /* 0x0000900001297983 */ /* 0x001f280000300800 */
[----:B------:R0:W-:Y:S04]  /*32cc0*/  STS.U8 [R3+UR9+0x16e80], R81 ;  /* 0x016e805103007988 */ /* 0x0001e80008000009 */
[----:B-1----:R-:W4:Y:S04]  /*32cd0*/  LDL.LU R42, [R1+0x70] ;  /* 0x00007000012a7983 */ /* 0x002f280000300800 */
[----:B------:R-:W-:Y:S04]  /*32ce0*/  STS.U8 [R3+UR9+0x17280], R88 ;  /* 0x0172805803007988 */ /* 0x000fe80008000009 */
[----:B--2---:R-:W2:Y:S04]  /*32cf0*/  LDL.LU R43, [R1+0x50] ;  /* 0x00005000012b7983 */ /* 0x004ea80000300800 */
[----:B------:R1:W-:Y:S04]  /*32d00*/  STS.U8 [R3+UR9+0x17680], R89 ;  /* 0x0176805903007988 */ /* 0x0003e80008000009 */
[----:B0-----:R-:W2:Y:S04]  /*32d10*/  LDL.LU R81, [R1+0x30] ;  /* 0x0000300001517983 */ /* 0x001ea80000300800 */
[----:B-1----:R-:W2:Y:S04]  /*32d20*/  LDL.LU R89, [R1+0x10] ;  /* 0x0000100001597983 */ /* 0x002ea80000300800 */
[----:B------:R-:W2:Y:S04]  /*32d30*/  LDL.LU R62, [R1+0x194] ;  /* 0x00019400013e7983 */ /* 0x000ea80000300800 */
[----:B------:R-:W2:Y:S04]  /*32d40*/  LDL.LU R66, [R1+0x178] ;  /* 0x0001780001427983 */ /* 0x000ea80000300800 */
[----:B------:R-:W2:Y:S04]  /*32d50*/  LDL.LU R70, [R1+0x15c] ;  /* 0x00015c0001467983 */ /* 0x000ea80000300800 */
[----:B------:R-:W-:Y:S04]  /*32d60*/  STS.U8 [R3+UR9+0x17a80], R90 ;  /* 0x017a805a03007988 */ /* 0x000fe80008000009 */
[----:B------:R-:W2:Y:S04]  /*32d70*/  LDL.LU R74, [R1+0x140] ;  /* 0x00014000014a7983 */ /* 0x000ea80000300800 */
[----:B------:R0:W-:Y:S04]  /*32d80*/  STS.U8 [R3+UR9+0x17e80], R82 ;  /* 0x017e805203007988 */ /* 0x0001e80008000009 */
[----:B------:R-:W2:Y:S01]  /*32d90*/  LDL.LU R78, [R1+0x124] ;  /* 0x00012400014e7983 */ /* 0x000ea20000300800 */
[----:B------:R-:W-:-:S03]  /*32da0*/  LOP3.LUT R58, R8, 0x60, RZ, 0x3c, !PT ;  /* 0x00000060083a7812 */ /* 0x000fc600078e3cff */
        /* <DEDUP_REMOVED lines=11> */
[----:B---3--:R3:W-:Y:S04]  /*32e60*/  STS.U8 [R58+UR9+0x14b00], R34 ;  /* 0x014b00223a007988 */ /* 0x0087e80008000009 */
[----:B0-----:R-:W2:Y:S04]  /*32e70*/  LDL.LU R32, [R1+0x1454] ;  /* 0x0014540001207983 */ /* 0x001ea80000300800 */
[----:B-1----:R-:W2:Y:S04]  /*32e80*/  LDL.LU R33, [R1+0x1450] ;  /* 0x0014500001217983 */ /* 0x002ea80000300800 */
[----:B---3--:R-:W3:Y:S04]  /*32e90*/  LDL.LU R34, [R1+0x144c] ;  /* 0x00144c0001227983 */ /* 0x008ee80000300800 */
[----:B----4-:R0:W-:Y:S04]  /*32ea0*/  STS.U8 [R58+UR9+0x14f00], R35 ;  /* 0x014f00233a007988 */ /* 0x0101e80008000009 */
[----:B------:R1:W-:Y:S04]  /*32eb0*/  STS.U8 [R58+UR9+0x15300], R36 ;  /* 0x015300243a007988 */ /* 0x0003e80008000009 */
[----:B------:R4:W-:Y:S04]  /*32ec0*/  STS.U8 [R58+UR9+0x15700], R37 ;  /* 0x015700253a007988 */ /* 0x0009e80008000009 */
[----:B0-----:R-:W3:Y:S04]  /*32ed0*/  LDL.LU R35, [R1+0x1448] ;  /* 0x0014480001237983 */ /* 0x001ee80000300800 */
[----:B-1----:R-:W3:Y:S04]  /*32ee0*/  LDL.LU R36, [R1+0x1444] ;  /* 0x0014440001247983 */ /* 0x002ee80000300800 */
[----:B----4-:R-:W4:Y:S04]  /*32ef0*/  LDL.LU R37, [R1+0x1440] ;  /* 0x0014400001257983 */ /* 0x010f280000300800 */
[----:B------:R0:W-:Y:S04]  /*32f00*/  STS.U8 [R58+UR9+0x15b00], R38 ;  /* 0x015b00263a007988 */ /* 0x0001e80008000009 */
[----:B------:R1:W-:Y:S04]  /*32f10*/  STS.U8 [R58+UR9+0x15f00], R39 ;  /* 0x015f00273a007988 */ /* 0x0003e80008000009 */
[----:B------:R1:W-:Y:S04]  /*32f20*/  STS.U8 [R58+UR9+0x16300], R40 ;  /* 0x016300283a007988 */ /* 0x0003e80008000009 */
[----:B0-----:R-:W3:Y:S04]  /*32f30*/  LDL.LU R38, [R1+0x143c] ;  /* 0x00143c0001267983 */ /* 0x001ee80000300800 */
[----:B-1----:R-:W3:Y:S04]  /*32f40*/  LDL.LU R39, [R1+0x1438] ;  /* 0x0014380001277983 */ /* 0x002ee80000300800 */
[----:B------:R-:W3:Y:S04]  /*32f50*/  LDL.LU R40, [R1+0x1434] ;  /* 0x0014340001287983 */ /* 0x000ee80000300800 */
[----:B------:R0:W-:Y:S04]  /*32f60*/  STS.U8 [R58+UR9+0x16700], R41 ;  /* 0x016700293a007988 */ /* 0x0001e80008000009 */
[----:B------:R1:W-:Y:S04]  /*32f70*/  STS.U8 [R58+UR9+0x16b00], R42 ;  /* 0x016b002a3a007988 */ /* 0x0003e80008000009 */
[----:B0-----:R-:W3:Y:S04]  /*32f80*/  LDL.LU R41, [R1+0x1430] ;  /* 0x0014300001297983 */ /* 0x001ee80000300800 */
[----:B--2---:R0:W-:Y:S04]  /*32f90*/  STS.U8 [R58+UR9+0x16f00], R43 ;  /* 0x016f002b3a007988 */ /* 0x0041e80008000009 */
[----:B-1----:R-:W2:Y:S04]  /*32fa0*/  LDL.LU R42, [R1+0x142c] ;  /* 0x00142c00012a7983 */ /* 0x002ea80000300800 */
[----:B------:R1:W-:Y:S04]  /*32fb0*/  STS.U8 [R58+UR9+0x17300], R81 ;  /* 0x017300513a007988 */ /* 0x0003e80008000009 */
[----:B0-----:R-:W2:Y:S04]  /*32fc0*/  LDL.LU R43, [R1+0x1428] ;  /* 0x00142800012b7983 */ /* 0x001ea80000300800 */
[----:B------:R0:W-:Y:S04]  /*32fd0*/  STS.U8 [R58+UR9+0x17700], R89 ;  /* 0x017700593a007988 */ /* 0x0001e80008000009 */
[----:B-1----:R-:W2:Y:S04]  /*32fe0*/  LDL.LU R81, [R1+0x1424] ;  /* 0x0014240001517983 */ /* 0x002ea80000300800 */
[----:B0-----:R-:W2:Y:S01]  /*32ff0*/  LDL.LU R89, [R1+0x1420] ;  /* 0x0014200001597983 */ /* 0x001ea20000300800 */
[----:B------:R-:W-:-:S03]  /*33000*/  LOP3.LUT R8, R8, 0x70, RZ, 0x3c, !PT ;  /* 0x0000007008087812 */ /* 0x000fc600078e3cff */
[----:B--2---:R-:W-:Y:S04]  /*33010*/  STS.U8 [R58+UR9+0x17b00], R89 ;  /* 0x017b00593a007988 */ /* 0x004fe80008000009 */
[----:B------:R0:W-:Y:S04]  /*33020*/  STS.U8 [R58+UR9+0x17f00], R81 ;  /* 0x017f00513a007988 */ /* 0x0001e80008000009 */
[----:B------:R1:W-:Y:S04]  /*33030*/  STS.U8 [R8+UR9+0x14380], R62 ;  /* 0x0143803e08007988 */ /* 0x0003e80008000009 */
[----:B------:R2:W-:Y:S04]  /*33040*/  STS.U8 [R8+UR9+0x14780], R66 ;  /* 0x0147804208007988 */ /* 0x0005e80008000009 */
[----:B0-----:R-:W3:Y:S04]  /*33050*/  LDL.LU R58, [R1+0x141c] ;  /* 0x00141c00013a7983 */ /* 0x001ee80000300800 */
[----:B-1----:R-:W3:Y:S04]  /*33060*/  LDL.LU R62, [R1+0x1418] ;  /* 0x00141800013e7983 */ /* 0x002ee80000300800 */
[----:B--2---:R-:W2:Y:S04]  /*33070*/  LDL.LU R66, [R1+0x1414] ;  /* 0x0014140001427983 */ /* 0x004ea80000300800 */
        /* <DEDUP_REMOVED lines=11> */
[----:B------:R-:W2:Y:S04]  /*33130*/  LDL.LU R80, [R1+0x13fc] ;  /* 0x0013fc0001507983 */ /* 0x000ea80000300800 */
[----:B------:R0:W-:Y:S04]  /*33140*/  STS.U8 [R8+UR9+0x16380], R88 ;  /* 0x0163805808007988 */ /* 0x0001e80008000009 */
[----:B0-----:R-:W2:Y:S04]  /*33150*/  LDL.LU R88, [R1+0x13f8] ;  /* 0x0013f80001587983 */ /* 0x001ea80000300800 */
[----:B------:R-:W-:Y:S04]  /*33160*/  STS.U8 [R8+UR9+0x16780], R93 ;  /* 0x0167805d08007988 */ /* 0x000fe80008000009 */
[----:B------:R-:W-:Y:S04]  /*33170*/  STS.U8 [R8+UR9+0x16b80], R85 ;  /* 0x016b805508007988 */ /* 0x000fe80008000009 */
[----:B------:R-:W-:Y:S04]  /*33180*/  STS.U8 [R8+UR9+0x16f80], R86 ;  /* 0x016f805608007988 */ /* 0x000fe80008000009 */
[----:B------:R-:W-:Y:S04]  /*33190*/  STS.U8 [R8+UR9+0x17380], R87 ;  /* 0x0173805708007988 */ /* 0x000fe80008000009 */
[----:B------:R0:W-:Y:S04]  /*331a0*/  STS.U8 [R8+UR9+0x17780], R9 ;  /* 0x0177800908007988 */ /* 0x0001e80008000009 */
[----:B0-----:R-:W3:Y:S04]  /*331b0*/  LDL.LU R9, [R1+0x29c] ;  /* 0x00029c0001097983 */ /* 0x001ee80000300800 */
[----:B--2---:R-:W-:Y:S04]  /*331c0*/  STS.U8 [R8+UR9+0x17b80], R88 ;  /* 0x017b805808007988 */ /* 0x004fe80008000009 */
[----:B------:R0:W-:Y:S04]  /*331d0*/  STS.U8 [R8+UR9+0x17f80], R80 ;  /* 0x017f805008007988 */ /* 0x0001e80008000009 */
[----:B0-----:R-:W2:Y:S04]  /*331e0*/  LDL.LU R8, [R1+0x2a0] ;  /* 0x0002a00001087983 */ /* 0x001ea80000300800 */
[----:B------:R-:W2:Y:S01]  /*331f0*/  LDL.LU R86, [R1+0x2a8] ;  /* 0x0002a80001567983 */ /* 0x000ea20000300800 */
[----:B------:R-:W-:-:S03]  /*33200*/  PRMT R4, RZ, 0x7610, R4 ;  /* 0x00007610ff047816 */ /* 0x000fc60000000004 */
[----:B------:R-:W2:Y:S04]  /*33210*/  LDL.LU R87, [R1+0x2a4] ;  /* 0x0002a40001577983 */ /* 0x000ea80000300800 */
[----:B----4-:R-:W-:Y:S04]  /*33220*/  STS.U8 [R0+UR9+0x8000], R78 ;  /* 0x0080004e00007988 */ /* 0x010fe80008000009 */
[----:B------:R-:W-:Y:S04]  /*33230*/  STS.U8 [R0+UR9+0x8400], R74 ;  /* 0x0084004a00007988 */ /* 0x000fe80008000009 */
[----:B------:R-:W-:Y:S04]  /*33240*/  STS.U8 [R0+UR9+0x8800], R70 ;  /* 0x0088004600007988 */ /* 0x000fe80008000009 */
[----:B------:R-:W-:Y:S04]  /*33250*/  STS.U8 [R0+UR9+0x8c00], R66 ;  /* 0x008c004200007988 */ /* 0x000fe80008000009 */
[----:B---3--:R-:W-:Y:S04]  /*33260*/  STS.U8 [R0+UR9+0x9000], R62 ;  /* 0x0090003e00007988 */ /* 0x008fe80008000009 */
[----:B------:R-:W-:Y:S04]  /*33270*/  STS.U8 [R0+UR9+0x9400], R58 ;  /* 0x0094003a00007988 */ /* 0x000fe80008000009 */
[----:B------:R-:W-:Y:S04]  /*33280*/  STS.U8 [R0+UR9+0x9800], R43 ;  /* 0x0098002b00007988 */ /* 0x000fe80008000009 */
[----:B------:R-:W-:Y:S04]  /*33290*/  STS.U8 [R0+UR9+0x9c00], R42 ;  /* 0x009c002a00007988 */ /* 0x000fe80008000009 */
[----:B------:R-:W-:Y:S04]  /*332a0*/  STS.U8 [R0+UR9+0xa000], R41 ;  /* 0x00a0002900007988 */ /* 0x000fe80008000009 */
[----:B------:R-:W-:Y:S04]  /*332b0*/  STS.U8 [R0+UR9+0xa400], R40 ;  /* 0x00a4002800007988 */ /* 0x000fe80008000009 */
[----:B------:R-:W-:Y:S01]  /*332c0*/  STS.U8 [R0+UR9+0xa800], R39 ;  /* 0x00a8002700007988 */ /* 0x000fe20008000009 */
[----:B--2---:R-:W-:-:S05]  /*332d0*/  IADD3 R8, P4, PT, R5, R8, RZ ;  /* 0x0000000805087210 */ /* 0x004fca0007f9e0ff */
[----:B------:R-:W-:-:S05]  /*332e0*/  IMAD.X R9, R6, 0x1, R9, P4 ;  /* 0x0000000106097824 */ /* 0x000fca00020e0609 */
[----:B------:R0:W2:Y:S04]  /*332f0*/  @!P1 LDG.E.U8 R4, desc[UR18][R8.64] ;  /* 0x0000001208049981 */ /* 0x0000a8000c1e1100 */
        /* <DEDUP_REMOVED lines=44> */
[----:B------:R-:W-:Y:S01]  /*335c0*/  STS.U8 [R2+UR9+0xdc80], R63 ;  /* 0x00dc803f02007988 */ /* 0x000fe20008000009 */
[----:B------:R-:W-:-:S03]  /*335d0*/  LOP3.LUT R85, R0, 0x20, RZ, 0x3c, !PT ;  /* 0x0000002000557812 */ /* 0x000fc600078e3cff */
[----:B------:R-:W-:Y:S04]  /*335e0*/  STS.U8 [R2+UR9+0xe080], R65 ;  /* 0x00e0804102007988 */ /* 0x000fe80008000009 */
[----:B------:R-:W-:Y:S01]  /*335f0*/  STS.U8 [R2+UR9+0xe480], R67 ;  /* 0x00e4804302007988 */ /* 0x000fe20008000009 */
[----:B------:R-:W-:-:S03]  /*33600*/  IADD3 R86, P3, PT, R5, R86, RZ ;  /* 0x0000005605567210 */ /* 0x000fc60007f7e0ff */
[----:B------:R-:W-:Y:S04]  /*33610*/  STS.U8 [R2+UR9+0xe880], R69 ;  /* 0x00e8804502007988 */ /* 0x000fe80008000009 */
[----:B------:R-:W-:Y:S04]  /*33620*/  STS.U8 [R2+UR9+0xec80], R71 ;  /* 0x00ec804702007988 */ /* 0x000fe80008000009 */
[----:B------:R-:W-:Y:S04]  /*33630*/  STS.U8 [R2+UR9+0xf080], R73 ;  /* 0x00f0804902007988 */ /* 0x000fe80008000009 */
[----:B------:R-:W-:Y:S04]  /*33640*/  STS.U8 [R2+UR9+0xf480], R75 ;  /* 0x00f4804b02007988 */ /* 0x000fe80008000009 */
[----:B------:R-:W-:Y:S01]  /*33650*/  STS.U8 [R2+UR9+0xf880], R77 ;  /* 0x00f8804d02007988 */ /* 0x000fe20008000009 */
[----:B------:R-:W-:-:S03]  /*33660*/  IMAD.X R87, R6, 0x1, R87, P3 ;  /* 0x0000000106577824 */ /* 0x000fc600018e0657 */
[----:B------:R3:W-:Y:S04]  /*33670*/  STS.U8 [R2+UR9+0xfc80], R79 ;  /* 0x00fc804f02007988 */ /* 0x0007e80008000009 */
[----:B-1----:R-:W4:Y:S04]  /*33680*/  LDL.LU R0, [R1+0x2b0] ;  /* 0x0002b00001007983 */ /* 0x002f280000300800 */
[----:B------:R-:W-:Y:S04]  /*33690*/  STS.U8 [R85+UR9+0x8100], R54 ;  /* 0x0081003655007988 */ /* 0x000fe80008000009 */
[----:B---3--:R-:W3:Y:S04]  /*336a0*/  LDL.LU R2, [R1+0x2b8] ;  /* 0x0002b80001027983 */ /* 0x008ee80000300800 */
[----:B------:R-:W-:Y:S01]  /*336b0*/  STS.U8 [R85+UR9+0x8500], R51 ;  /* 0x0085003355007988 */ /* 0x000fe20008000009 */
[----:B------:R-:W-:-:S03]  /*336c0*/  PRMT R3, RZ, 0x7610, R3 ;  /* 0x00007610ff037816 */ /* 0x000fc60000000003 */
[----:B------:R-:W3:Y:S04]  /*336d0*/  LDL.LU R93, [R1+0x2c0] ;  /* 0x0002c000015d7983 */ /* 0x000ee80000300800 */
[----:B------:R-:W-:Y:S04]  /*336e0*/  STS.U8 [R85+UR9+0x8900], R50 ;  /* 0x0089003255007988 */ /* 0x000fe80008000009 */
[----:B------:R-:W-:Y:S04]  /*336f0*/  STS.U8 [R85+UR9+0x8d00], R45 ;  /* 0x008d002d55007988 */ /* 0x000fe80008000009 */
[----:B------:R0:W-:Y:S04]  /*33700*/  STL [R1+0x2a0], R8 ;  /* 0x0002a00801007387 */ /* 0x0001e80000100800 */
[----:B------:R-:W-:Y:S04]  /*33710*/  STS.U8 [R85+UR9+0x9100], R7 ;  /* 0x0091000755007988 */ /* 0x000fe80008000009 */
[----:B------:R-:W-:Y:S01]  /*33720*/  STL [R1+0x2a8], R86 ;  /* 0x0002a85601007387 */ /* 0x000fe20000100800 */
[----:B0-----:R-:W-:-:S03]  /*33730*/  @!P1 IMAD.MOV.U32 R8, RZ, RZ, R86 ;  /* 0x000000ffff089224 */ /* 0x001fc600078e0056 */
[----:B------:R-:W-:Y:S04]  /*33740*/  STS.U8 [R85+UR9+0x9500], R92 ;  /* 0x0095005c55007988 */ /* 0x000fe80008000009 */
[----:B------:R0:W-:Y:S04]  /*33750*/  STL [R1+0x29c], R9 ;  /* 0x00029c0901007387 */ /* 0x0001e80000100800 */
[----:B------:R1:W-:Y:S01]  /*33760*/  STS.U8 [R85+UR9+0x9900], R46 ;  /* 0x0099002e55007988 */ /* 0x0003e20008000009 */
[----:B0-----:R-:W-:-:S03]  /*33770*/  IMAD.MOV.U32 R9, RZ, RZ, R87 ;  /* 0x000000ffff097224 */ /* 0x001fc600078e0057 */
[----:B-1----:R-:W3:Y:S04]  /*33780*/  LDL.LU R85, [R1+0x2b4] ;  /* 0x0002b40001557983 */ /* 0x002ee80000300800 */
[----:B------:R0:W3:Y:S04]  /*33790*/  @!P1 LDG.E.U8 R3, desc[UR18][R8.64] ;  /* 0x0000001208039981 */ /* 0x0000e8000c1e1100 */
[----:B--2---:R1:W-:Y:S04]  /*337a0*/  STL [R1+0x18c], R4 ;  /* 0x00018c0401007387 */ /* 0x0043e80000100800 */
[----:B-1----:R-:W2:Y:S04]  /*337b0*/  LDL.LU R4, [R1+0x13f4] ;  /* 0x0013f40001047983 */ /* 0x002ea80000300800 */
[----:B------:R1:W-:Y:S04]  /*337c0*/  STL [R1+0x2a4], R87 ;  /* 0x0002a45701007387 */ /* 0x0003e80000100800 */
[----:B-1----:R-:W2:Y:S04]  /*337d0*/  LDL.LU R87, [R1+0x2bc] ;  /* 0x0002bc0001577983 */ /* 0x002ea80000300800 */
[----:B------:R-:W2:Y:S01]  /*337e0*/  LDL.LU R8, [R1+0x2ac] ;  /* 0x0002ac0001087983 */ /* 0x000ea20000300800 */
[----:B------:R-:W-:-:S02]  /*337f0*/  PRMT R47, RZ, 0x7610, R47 ;  /* 0x00007610ff2f7816 */ /* 0x000fc4000000002f */
[----:B----4-:R-:W-:-:S05]  /*33800*/  IADD3 R0, P3, PT, R5, R0, RZ ;  /* 0x0000000005007210 */ /* 0x010fca0007f7e0ff */
[----:B0-----:R-:W-:Y:S01]  /*33810*/  IMAD.MOV.U32 R9, RZ, RZ, R0 ;  /* 0x000000ffff097224 */ /* 0x001fe200078e0000 */
[----:B------:R0:W-:Y:S01]  /*33820*/  STL [R1+0x2b0], R0 ;  /* 0x0002b00001007387 */ /* 0x0001e20000100800 */
[----:B---3--:R-:W-:-:S03]  /*33830*/  IADD3 R2, P4, PT, R5, R2, RZ ;  /* 0x0000000205027210 */ /* 0x008fc60007f9e0ff */
[----:B0-----:R-:W3:Y:S04]  /*33840*/  LDL.LU R0, [R1+0x2e0] ;  /* 0x0002e00001007983 */ /* 0x001ee80000300800 */
[----:B------:R0:W-:Y:S04]  /*33850*/  STL [R1+0x188], R3 ;  /* 0x0001880301007387 */ /* 0x0001e80000100800 */
[----:B0-----:R-:W4:Y:S04]  /*33860*/  LDL.LU R3, [R1+0x2e8] ;  /* 0x0002e80001037983 */ /* 0x001f280000300800 */
[----:B------:R-:W3:Y:S04]  /*33870*/  LDL.LU R86, [R1+0x2f0] ;  /* 0x0002f00001567983 */ /* 0x000ee80000300800 */
[----:B------:R-:W-:Y:S01]  /*33880*/  STL [R1+0x2b8], R2 ;  /* 0x0002b80201007387 */ /* 0x000fe20000100800 */
[----:B--2---:R-:W-:-:S05]  /*33890*/  IMAD.X R8, R6, 0x1, R8, P3 ;  /* 0x0000000106087824 */ /* 0x004fca00018e0608 */
[-C--:B------:R-:W-:Y:S01]  /*338a0*/  @!P1 LOP3.LUT R9, R9, R8.reuse, RZ, 0x3c, !PT ;  /* 0x0000000809099212 */ /* 0x080fe200078e3cff */
[----:B------:R0:W-:Y:S03]  /*338b0*/  STL [R1+0x2ac], R8 ;  /* 0x0002ac0801007387 */ /* 0x0001e60000100800 */
[----:B0-----:R-:W-:-:S04]  /*338c0*/  @!P1 LOP3.LUT R8, R9, R8, RZ, 0x3c, !PT ;  /* 0x0000000809089212 */ /* 0x001fc800078e3cff */
[----:B------:R-:W-:-:S05]  /*338d0*/  @!P1 LOP3.LUT R9, R9, R8, RZ, 0x3c, !PT ;  /* 0x0000000809099212 */ /* 0x000fca00078e3cff */
[----:B------:R0:W2:Y:S01]  /*338e0*/  @!P1 LDG.E.U8 R47, desc[UR18][R8.64] ;  /* 0x00000012082f9981 */ /* 0x0000a2000c1e1100 */
[----:B------:R-:W-:Y:S01]  /*338f0*/  IMAD.X R85, R6, 0x1, R85, P4 ;  /* 0x0000000106557824 */ /* 0x000fe200020e0655 */
[----:B------:R-:W-:-:S03]  /*33900*/  IADD3 R93, P3, PT, R5, R93, RZ ;  /* 0x0000005d055d7210 */ /* 0x000fc60007f7e0ff */
[----:B0-----:R-:W-:Y:S02]  /*33910*/  IMAD.MOV.U32 R8, RZ, RZ, R85 ;  /* 0x000000ffff087224 */ /* 0x001fe400078e0055 */
[----:B------:R-:W-:-:S05]  /*33920*/  IMAD.MOV.U32 R9, RZ, RZ, R2 ;  /* 0x000000ffff097224 */ /* 0x000fca00078e0002 */
[----:B------:R-:W-:-:S04]  /*33930*/  @!P1 LOP3.LUT R9, R9, R8, RZ, 0x3c, !PT ;  /* 0x0000000809099212 */ /* 0x000fc800078e3cff */
[C---:B------:R-:W-:Y:S01]  /*33940*/  @!P1 LOP3.LUT R8, R9.reuse, R8, RZ, 0x3c, !PT ;  /* 0x0000000809089212 */ /* 0x040fe200078e3cff */
[----:B------:R-:W-:Y:S01]  /*33950*/  STL [R1+0x2c0], R93 ;  /* 0x0002c05d01007387 */ /* 0x000fe20000100800 */
[----:B------:R-:W-:Y:S02]  /*33960*/  PRMT R4, RZ, 0x7610, R4 ;  /* 0x00007610ff047816 */ /* 0x000fe40000000004 */
[----:B------:R-:W-:-:S05]  /*33970*/  @!P1 LOP3.LUT R9, R9, R8, RZ, 0x3c, !PT ;  /* 0x0000000809099212 */ /* 0x000fca00078e3cff */
[----:B------:R0:W3:Y:S04]  /*33980*/  @!P1 LDG.E.U8 R4, desc[UR18][R8.64] ;  /* 0x0000001208049981 */ /* 0x0000e8000c1e1100 */
[----:B--2---:R1:W-:Y:S04]  /*33990*/  STL [R1+0x184], R47 ;  /* 0x0001842f01007387 */ /* 0x0043e80000100800 */
[----:B-1----:R-:W2:Y:S01]  /*339a0*/  LDL.LU R47, [R1+0x13f0] ;  /* 0x0013f000012f7983 */ /* 0x002ea20000300800 */
[----:B------:R-:W-:Y:S02]  /*339b0*/  IMAD.X R87, R6, 0x1, R87, P3 ;  /* 0x0000000106577824 */ /* 0x000fe400018e0657 */
[----:B0-----:R-:W-:Y:S01]  /*339c0*/  @!P1 IMAD.MOV.U32 R8, RZ, RZ, R93 ;  /* 0x000000ffff089224 */ /* 0x001fe200078e005d */
[----:B------:R0:W-:Y:S01]  /*339d0*/  STL [R1+0x2b4], R85 ;  /* 0x0002b45501007387 */ /* 0x0001e20000100800 */
[----:B------:R-:W-:-:S03]  /*339e0*/  IMAD.MOV.U32 R9, RZ, RZ, R87 ;  /* 0x000000ffff097224 */ /* 0x000fc600078e0057 */
[----:B0-----:R-:W4:Y:S04]  /*339f0*/  LDL.LU R85, [R1+0x13ec] ;  /* 0x0013ec0001557983 */ /* 0x001f280000300800 */
[----:B------:R-:W4:Y:S04]  /*33a00*/  LDL.LU R2, [R1+0x2e4] ;  /* 0x0002e40001027983 */ /* 0x000f280000300800 */
[----:B---3--:R0:W-:Y:S04]  /*33a10*/  STL [R1+0x180], R4 ;  /* 0x0001800401007387 */ /* 0x0081e80000100800 */
[----:B0-----:R-:W3:Y:S04]  /*33a20*/  LDL.LU R4, [R1+0x13e8] ;  /* 0x0013e80001047983 */ /* 0x001ee80000300800 */
[----:B------:R0:W-:Y:S04]  /*33a30*/  STL [R1+0x2bc], R87 ;  /* 0x0002bc5701007387 */ /* 0x0001e80000100800 */
[----:B0-----:R-:W3:Y:S01]  /*33a40*/  LDL.LU R87, [R1+0x2ec] ;  /* 0x0002ec0001577983 */ /* 0x001ee20000300800 */
[----:B--2---:R-:W-:-:S06]  /*33a50*/  PRMT R47, RZ, 0x7610, R47 ;  /* 0x00007610ff2f7816 */ /* 0x004fcc000000002f */
[----:B------:R0:W2:Y:S04]  /*33a60*/  @!P1 LDG.E.U8 R47, desc[UR18][R8.64] ;  /* 0x00000012082f9981 */ /* 0x0000a8000c1e1100 */
[----:B------:R-:W3:Y:S01]  /*33a70*/  LDL.LU R8, [R1+0x2dc] ;  /* 0x0002dc0001087983 */ /* 0x000ee20000300800 */
[C---:B------:R-:W-:Y:S02]  /*33a80*/  IADD3 R0, P3, PT, R5.reuse, R0, RZ ;  /* 0x0000000005007210 */ /* 0x040fe40007f7e0ff */
[----:B----4-:R-:W-:-:S03]  /*33a90*/  IADD3 R3, P4, PT, R5, R3, RZ ;  /* 0x0000000305037210 */ /* 0x010fc60007f9e0ff */
[----:B0-----:R-:W-:Y:S01]  /*33aa0*/  IMAD.MOV.U32 R9, RZ, RZ, R0 ;  /* 0x000000ffff097224 */ /* 0x001fe200078e0000 */
[----:B------:R0:W-:Y:S01]  /*33ab0*/  STL [R1+0x2e0], R0 ;  /* 0x0002e00001007387 */ /* 0x0001e20000100800 */
[----:B------:R-:W-:-:S03]  /*33ac0*/  PRMT R85, RZ, 0x7610, R85 ;  /* 0x00007610ff557816 */ /* 0x000fc60000000055 */
[----:B0-----:R-:W4:Y:S04]  /*33ad0*/  LDL.LU R0, [R1+0x2f8] ;  /* 0x0002f80001007983 */ /* 0x001f280000300800 */
[----:B--2---:R0:W-:Y:S01]  /*33ae0*/  STL [R1+0x17c], R47 ;  /* 0x00017c2f01007387 */ /* 0x0041e20000100800 */
[----:B---3--:R-:W-:-:S03]  /*33af0*/  IMAD.X R8, R6, 0x1, R8, P3 ;  /* 0x0000000106087824 */ /* 0x008fc600018e0608 */
[----:B0-----:R-:W2:Y:S02]  /*33b00*/  LDL.LU R47, [R1+0x300] ;  /* 0x00030000012f7983 */ /* 0x001ea40000300800 */
[-C--:B------:R-:W-:Y:S02]  /*33b10*/  @!P1 LOP3.LUT R9, R9, R8.reuse, RZ, 0x3c, !PT ;  /* 0x0000000809099212 */ /* 0x080fe400078e3cff */
[----:B------:R-:W3:Y:S04]  /*33b20*/  LDL.LU R93, [R1+0x340] ;  /* 0x00034000015d7983 */ /* 0x000ee80000300800 */
[----:B------:R-:W-:Y:S04]  /*33b30*/  STL [R1+0x2e8], R3 ;  /* 0x0002e80301007387 */ /* 0x000fe80000100800 */
[----:B------:R0:W-:Y:S02]  /*33b40*/  STL [R1+0x2dc], R8 ;  /* 0x0002dc0801007387 */ /* 0x0001e40000100800 */
        /* <DEDUP_REMOVED lines=28> */
[C---:B----4-:R-:W-:Y:S02]  /*33d10*/  IADD3 R0, P3, PT, R5.reuse, R0, RZ ;  /* 0x0000000005007210 */ /* 0x050fe40007f7e0ff */
[----:B------:R-:W-:-:S03]  /*33d20*/  IADD3 R47, P4, PT, R5, R47, RZ ;  /* 0x0000002f052f7210 */ /* 0x000fc60007f9e0ff */
        /* <DEDUP_REMOVED lines=247> */
[----:B------:R-:W-:Y:S01]  /*34ca0*/  STL [R1+0x408], R0 ;  /* 0x0004080001007387 */ /* 0x000fe20000100800 */
[----:B------:R-:W-:-:S03]  /*34cb0*/  PRMT R47, RZ, 0x7610, R47 ;  /* 0x00007610ff2f7816 */ /* 0x000fc6000000002f */
[----:B--2---:R0:W-:Y:S01]  /*34cc0*/  STL [R1+0x128], R3 ;  /* 0x0001280301007387 */ /* 0x0041e20000100800 */
[----:B---3--:R-:W-:-:S03]  /*34cd0*/  IMAD.X R8, R6, 0x1, R8, P3 ;  /* 0x0000000106087824 */ /* 0x008fc600018e0608 */
[----:B0-----:R-:W2:Y:S04]  /*34ce0*/  LDL.LU R3, [R1+0x420] ;  /* 0x0004200001037983 */ /* 0x001ea80000300800 */
[----:B------:R-:W3:Y:S01]  /*34cf0*/  LDL.LU R0, [R1+0x440] ;  /* 0x0004400001007983 */ /* 0x000ee20000300800 */
[----:B------:R-:W-:-:S03]  /*34d00*/  @!P1 LOP3.LUT R9, R9, R8, RZ, 0x3c, !PT ;  /* 0x0000000809099212 */ /* 0x000fc600078e3cff */
[----:B------:R-:W4:Y:S04]  /*34d10*/  LDL.LU R86, [R1+0x448] ;  /* 0x0004480001567983 */ /* 0x000f280000300800 */
        /* <DEDUP_REMOVED lines=31> */
[----:B------:R-:W-:-:S03]  /*34f10*/  IADD3 R0, P4, PT, R5, R0, RZ ;  /* 0x0000000005007210 */ /* 0x000fc60007f9e0ff */
[----:B0-----:R-:W-:Y:S01]  /*34f20*/  IMAD.MOV.U32 R9, RZ, RZ, R3 ;  /* 0x000000ffff097224 */ /* 0x001fe200078e0003 */
[----:B------:R-:W-:Y:S01]  /*34f30*/  STL [R1+0x420], R3 ;  /* 0x0004200301007387 */ /* 0x000fe20000100800 */
[----:B----4-:R-:W-:-:S03]  /*34f40*/  PRMT R85, RZ, 0x7610, R85 ;  /* 0x00007610ff557816 */ /* 0x010fc60000000055 */
        /* <DEDUP_REMOVED lines=35> */
[----:B------:R-:W2:Y:S01]  /*35180*/  LDL.LU R8, [R1+0x44c] ;  /* 0x00044c0001087983 */ /* 0x000ea20000300800 */
[C---:B------:R-:W-:Y:S02]  /*35190*/  IADD3 R47, P3, PT, R5.reuse, R47, RZ ;  /* 0x0000002f052f7210 */ /* 0x040fe40007f7e0ff */
[----:B------:R-:W-:-:S03]  /*351a0*/  IADD3 R93, P4, PT, R5, R93, RZ ;  /* 0x0000005d055d7210 */ /* 0x000fc60007f9e0ff */
[----:B0-----:R-:W-:Y:S01]  /*351b0*/  IMAD.MOV.U32 R9, RZ, RZ, R47 ;  /* 0x000000ffff097224 */ /* 0x001fe200078e002f */
[----:B------:R-:W-:Y:S04]  /*351c0*/  STL [R1+0x450], R47 ;  /* 0x0004502f01007387 */ /* 0x000fe80000100800 */
[----:B------:R-:W2:Y:S01]  /*351d0*/  LDL.LU R86, [R1+0x478] ;  /* 0x0004780001567983 */ /* 0x000ea20000300800 */
[C---:B----4-:R-:W-:Y:S01]  /*351e0*/  IMAD.X R0, R6.reuse, 0x1, R0, P4 ;  /* 0x0000000106007824 */ /* 0x050fe200020e0600 */
[----:B---3--:R-:W-:Y:S02]  /*351f0*/  PRMT R4, RZ, 0x7610, R4 ;  /* 0x00007610ff047816 */ /* 0x008fe40000000004 */
[----:B------:R-:W-:Y:S01]  /*35200*/  PRMT R30, RZ, 0x7610, R30 ;  /* 0x00007610ff1e7816 */ /* 0x000fe2000000001e */
[----:B--2---:R0:W-:Y:S01]  /*35210*/  STL [R1+0x110], R85 ;  /* 0x0001105501007387 */ /* 0x0041e20000100800 */
[----:B------:R-:W-:-:S03]  /*35220*/  IMAD.X R8, R6, 0x1, R8, P3 ;  /* 0x0000000106087824 */ /* 0x000fc600018e0608 */
[----:B0-----:R-:W2:Y:S02]  /*35230*/  LDL.LU R85, [R1+0x480] ;  /* 0x0004800001557983 */ /* 0x001ea40000300800 */
[-C--:B------:R-:W-:Y:S02]  /*35240*/  @!P1 LOP3.LUT R9, R9, R8.reuse, RZ, 0x3c, !PT ;  /* 0x0000000809099212 */ /* 0x080fe400078e3cff */
[----:B------:R-:W3:Y:S04]  /*35250*/  LDL.LU R47, [R1+0x488] ;  /* 0x00048800012f7983 */ /* 0x000ee80000300800 */
[----:B------:R-:W-:Y:S04]  /*35260*/  STL [R1+0x458], R93 ;  /* 0x0004585d01007387 */ /* 0x000fe80000100800 */
[----:B------:R0:W-:Y:S02]  /*35270*/  STL [R1+0x44c], R8 ;  /* 0x00044c0801007387 */ /* 0x0001e40000100800 */
[----:B0-----:R-:W-:-:S04]  /*35280*/  @!P1 LOP3.LUT R8, R9, R8, RZ, 0x3c, !PT ;  /* 0x0000000809089212 */ /* 0x001fc800078e3cff */
[----:B------:R-:W-:-:S05]  /*35290*/  @!P1 LOP3.LUT R9, R9, R8, RZ, 0x3c, !PT ;  /* 0x0000000809099212 */ /* 0x000fca00078e3cff */
[----:B------:R0:W4:Y:S02]  /*352a0*/  @!P1 LDG.E.U8 R4, desc[UR18][R8.64] ;  /* 0x0000001208049981 */ /* 0x000124000c1e1100 */
[----:B0-----:R-:W-:Y:S02]  /*352b0*/  IMAD.MOV.U32 R8, RZ, RZ, R0 ;  /* 0x000000ffff087224 */ /* 0x001fe400078e0000 */
[----:B------:R-:W-:-:S05]  /*352c0*/  IMAD.MOV.U32 R9, RZ, RZ, R93 ;  /* 0x000000ffff097224 */ /* 0x000fca00078e005d */
[----:B------:R-:W-:-:S04]  /*352d0*/  @!P1 LOP3.LUT R9, R9, R8, RZ, 0x3c, !PT ;  /* 0x0000000809099212 */ /* 0x000fc800078e3cff */
[----:B------:R-:W-:-:S04]  /*352e0*/  @!P1 LOP3.LUT R8, R9, R8, RZ, 0x3c, !PT ;  /* 0x0000000809089212 */ /* 0x000fc800078e3cff */
[----:B------:R-:W-:-:S05]  /*352f0*/  @!P1 LOP3.LUT R9, R9, R8, RZ, 0x3c, !PT ;  /* 0x0000000809099212 */ /* 0x000fca00078e3cff */
[----:B------:R0:W2:Y:S01]  /*35300*/  @!P1 LDG.E.U8 R30, desc[UR18][R8.64] ;  /* 0x00000012081e9981 */ /* 0x0000a2000c1e1100 */
[----:B------:R-:W-:Y:S02]  /*35310*/  IADD3 R3, P3, PT, R5, R3, RZ ;  /* 0x0000000305037210 */ /* 0x000fe40007f7e0ff */
[----:B------:R-:W-:-:S03]  /*35320*/  PRMT R2, RZ, 0x7610, R2 ;  /* 0x00007610ff027816 */ /* 0x000fc60000000002 */
[----:B------:R-:W-:Y:S01]  /*35330*/  IMAD.X R87, R6, 0x1, R87, P3 ;  /* 0x0000000106577824 */ /* 0x000fe200018e0657 */
[----:B------:R-:W-:Y:S01]  /*35340*/  STL [R1+0x460], R3 ;  /* 0x0004600301007387 */ /* 0x000fe20000100800 */
[----:B0-----:R-:W-:Y:S02]  /*35350*/  @!P1 IMAD.MOV.U32 R8, RZ, RZ, R3 ;  /* 0x000000ffff089224 */ /* 0x001fe400078e0003 */
[----:B------:R-:W-:-:S05]  /*35360*/  @!P1 IMAD.MOV.U32 R9, RZ, RZ, R87 ;  /* 0x000000ffff099224 */ /* 0x000fca00078e0057 */
[----:B------:R-:W3:Y:S04]  /*35370*/  @!P1 LDG.E.U8 R2, desc[UR18][R8.64] ;  /* 0x0000001208029981 */ /* 0x000ee8000c1e1100 */
[----:B----4-:R0:W-:Y:S04]  /*35380*/  STL [R1+0x10c], R4 ;  /* 0x00010c0401007387 */ /* 0x0101e80000100800 */
[----:B0-----:R-:W4:Y:S04]  /*35390*/  LDL.LU R4, [R1+0x1378] ;  /* 0x0013780001047983 */ /* 0x001f280000300800 */
[----:B------:R0:W-:Y:S04]  /*353a0*/  STL [R1+0x454], R0 ;  /* 0x0004540001007387 */ /* 0x0001e80000100800 */
[----:B0-----:R-:W4:Y:S04]  /*353b0*/  LDL.LU R0, [R1+0x1374] ;  /* 0x0013740001007983 */ /* 0x001f280000300800 */
[----:B------:R-:W4:Y:S04]  /*353c0*/  LDL.LU R93, [R1+0x47c] ;  /* 0x00047c00015d7983 */ /* 0x000f280000300800 */
[----:B------:R-:W-:Y:S04]  /*353d0*/  STL [R1+0x45c], R87 ;  /* 0x00045c5701007387 */ /* 0x000fe80000100800 */
[----:B--2---:R0:W-:Y:S04]  /*353e0*/  STL [R1+0x108], R30 ;  /* 0x0001081e01007387 */ /* 0x0041e80000100800 */
[----:B0-----:R-:W2:Y:S04]  /*353f0*/  LDL.LU R30, [R1+0x484] ;  /* 0x00048400011e7983 */ /* 0x001ea80000300800 */
[----:B------:R-:W2:Y:S01]  /*35400*/  LDL.LU R9, [R1+0x474] ;  /* 0x0004740001097983 */ /* 0x000ea20000300800 */
[----:B------:R-:W-:-:S02]  /*35410*/  IADD3 R86, P3, PT, R5, R86, RZ ;  /* 0x0000005605567210 */ /* 0x000fc40007f7e0ff */
[----:B------:R-:W-:Y:S01]  /*35420*/  IADD3 R85, P4, PT, R5, R85, RZ ;  /* 0x0000005505557210 */ /* 0x000fe20007f9e0ff */
[----:B---3--:R0:W-:Y:S01]  /*35430*/  STL [R1+0x104], R2 ;  /* 0x0001040201007387 */ /* 0x0081e20000100800 */
[----:B------:R-:W-:Y:S01]  /*35440*/  PRMT R45, RZ, 0x7610, R45 ;  /* 0x00007610ff2d7816 */ /* 0x000fe2000000002d */
[----:B------:R-:W-:Y:S02]  /*35450*/  @!P1 IMAD.MOV.U32 R8, RZ, RZ, R86 ;  /* 0x000000ffff089224 */ /* 0x000fe400078e0056 */
[----:B0-----:R-:W3:Y:S04]  /*35460*/  LDL.LU R2, [R1+0x490] ;  /* 0x0004900001027983 */ /* 0x001ee80000300800 */
[----:B------:R-:W-:Y:S04]  /*35470*/  STL [R1+0x478], R86 ;  /* 0x0004785601007387 */ /* 0x000fe80000100800 */
[----:B------:R-:W3:Y:S04]  /*35480*/  LDL.LU R3, [R1+0x498] ;  /* 0x0004980001037983 */ /* 0x000ee80000300800 */
[----:B------:R-:W3:Y:S04]  /*35490*/  LDL.LU R87, [R1+0x4a0] ;  /* 0x0004a00001577983 */ /* 0x000ee80000300800 */
[----:B------:R-:W-:Y:S01]  /*354a0*/  STL [R1+0x480], R85 ;  /* 0x0004805501007387 */ /* 0x000fe20000100800 */
[C---:B----4-:R-:W-:Y:S01]  /*354b0*/  IMAD.X R93, R6.reuse, 0x1, R93, P4 ;  /* 0x00000001065d7824 */ /* 0x050fe200020e065d */
[----:B------:R-:W-:Y:S01]  /*354c0*/  PRMT R0, RZ, 0x7610, R0 ;  /* 0x00007610ff007816 */ /* 0x000fe20000000000 */
[----:B--2---:R-:W-:-:S05]  /*354d0*/  IMAD.X R9, R6, 0x1, R9, P3 ;  /* 0x0000000106097824 */ /* 0x004fca00018e0609 */
[----:B------:R0:W-:Y:S04]  /*354e0*/  STL [R1+0x474], R9 ;  /* 0x0004740901007387 */ /* 0x0001e80000100800 */
[----:B------:R1:W2:Y:S02]  /*354f0*/  @!P1 LDG.E.U8 R45, desc[UR18][R8.64] ;  /* 0x00000012082d9981 */ /* 0x0002a4000c1e1100 */
[----:B-1----:R-:W-:Y:S02]  /*35500*/  IMAD.MOV.U32 R8, RZ, RZ, R93 ;  /* 0x000000ffff087224 */ /* 0x002fe400078e005d */
[----:B0-----:R-:W-:-:S05]  /*35510*/  IMAD.MOV.U32 R9, RZ, RZ, R85 ;  /* 0x000000ffff097224 */ /* 0x001fca00078e0055 */
[----:B------:R-:W-:-:S04]  /*35520*/  @!P1 LOP3.LUT R9, R9, R8, RZ, 0x3c, !PT ;  /* 0x0000000809099212 */ /* 0x000fc800078e3cff */
[----:B------:R-:W-:-:S04]  /*35530*/  @!P1 LOP3.LUT R8, R9, R8, RZ, 0x3c, !PT ;  /* 0x0000000809089212 */ /* 0x000fc800078e3cff */
[----:B------:R-:W-:-:S05]  /*35540*/  @!P1 LOP3.LUT R9, R9, R8, RZ, 0x3c, !PT ;  /* 0x0000000809099212 */ /* 0x000fca00078e3cff */
[----:B------:R0:W4:Y:S01]  /*35550*/  @!P1 LDG.E.U8 R0, desc[UR18][R8.64] ;  /* 0x0000001208009981 */ /* 0x000122000c1e1100 */
[----:B------:R-:W-:Y:S02]  /*35560*/  IADD3 R47, P3, PT, R5, R47, RZ ;  /* 0x0000002f052f7210 */ /* 0x000fe40007f7e0ff */
[----:B------:R-:W-:-:S03]  /*35570*/  PRMT R4, RZ, 0x7610, R4 ;  /* 0x00007610ff047816 */ /* 0x000fc60000000004 */
[----:B------:R-:W-:Y:S01]  /*35580*/  IMAD.X R30, R6, 0x1, R30, P3 ;  /* 0x00000001061e7824 */ /* 0x000fe200018e061e */
[----:B------:R-:W-:Y:S04]  /*35590*/  STL [R1+0x488], R47 ;  /* 0x0004882f01007387 */ /* 0x000fe80000100800 */
[----:B------:R-:W2:Y:S01]  /*355a0*/  LDL.LU R86, [R1+0x494] ;  /* 0x0004940001567983 */ /* 0x000ea20000300800 */
[----:B0-----:R-:W-:Y:S02]  /*355b0*/  IMAD.MOV.U32 R9, RZ, RZ, R30 ;  /* 0x000000ffff097224 */ /* 0x001fe400078e001e */
[----:B------:R-:W-:Y:S01]  /*355c0*/  @!P1 IMAD.MOV.U32 R8, RZ, RZ, R47 ;  /* 0x000000ffff089224 */ /* 0x000fe200078e002f */
[----:B------:R0:W-:Y:S04]  /*355d0*/  STL [R1+0x47c], R93 ;  /* 0x00047c5d01007387 */ /* 0x0001e80000100800 */
[----:B------:R1:W2:Y:S04]  /*355e0*/  @!P1 LDG.E.U8 R4, desc[UR18][R8.64] ;  /* 0x0000001208049981 */ /* 0x0002a8000c1e1100 */
[----:B0-----:R-:W2:Y:S04]  /*355f0*/  LDL.LU R93, [R1+0x1370] ;  /* 0x00137000015d7983 */ /* 0x001ea80000300800 */
[----:B------:R-:W2:Y:S04]  /*35600*/  LDL.LU R85, [R1+0x136c] ;  /* 0x00136c0001557983 */ /* 0x000ea80000300800 */
[----:B----4-:R0:W-:Y:S04]  /*35610*/  STL [R1+0xfc], R0 ;  /* 0x0000fc0001007387 */ /* 0x0101e80000100800 */
[----:B0-----:R-:W4:Y:S04]  /*35620*/  LDL.LU R0, [R1+0x1368] ;  /* 0x0013680001007983 */ /* 0x001f280000300800 */
[----:B------:R0:W-:Y:S04]  /*35630*/  STL [R1+0x484], R30 ;  /* 0x0004841e01007387 */ /* 0x0001e80000100800 */
[----:B0-----:R-:W4:Y:S04]  /*35640*/  LDL.LU R30, [R1+0x49c] ;  /* 0x00049c00011e7983 */ /* 0x001f280000300800 */
[----:B------:R-:W4:Y:S01]  /*35650*/  LDL.LU R8, [R1+0x48c] ;  /* 0x00048c0001087983 */ /* 0x000f220000300800 */
[----:B---3--:R-:W-:-:S02]  /*35660*/  IADD3 R2, P3, PT, R5, R2, RZ ;  /* 0x0000000205027210 */ /* 0x008fc40007f7e0ff */
[----:B------:R-:W-:-:S03]  /*35670*/  IADD3 R3, P4, PT, R5, R3, RZ ;  /* 0x0000000305037210 */ /* 0x000fc60007f9e0ff */
[----:B-1----:R-:W-:Y:S01]  /*35680*/  IMAD.MOV.U32 R9, RZ, RZ, R2 ;  /* 0x000000ffff097224 */ /* 0x002fe200078e0002 */
[----:B------:R0:W-:Y:S01]  /*35690*/  STL [R1+0x490], R2 ;  /* 0x0004900201007387 */ /* 0x0001e20000100800 */
[----:B--2---:R-:W-:-:S03]  /*356a0*/  PRMT R85, RZ, 0x7610, R85 ;  /* 0x00007610ff557816 */ /* 0x004fc60000000055 */
[----:B0-----:R-:W2:Y:S04]  /*356b0*/  LDL.LU R2, [R1+0x4b8] ;  /* 0x0004b80001027983 */ /* 0x001ea80000300800 */
[----:B------:R0:W-:Y:S04]  /*356c0*/  STL [R1+0xf8], R4 ;  /* 0x0000f80401007387 */ /* 0x0001e80000100800 */
[----:B0-----:R-:W3:Y:S04]  /*356d0*/  LDL.LU R4, [R1+0x4c0] ;  /* 0x0004c00001047983 */ /* 0x001ee80000300800 */
[----:B------:R-:W2:Y:S04]  /*356e0*/  LDL.LU R47, [R1+0x4c8] ;  /* 0x0004c800012f7983 */ /* 0x000ea80000300800 */
[----:B------:R-:W-:Y:S01]  /*356f0*/  STL [R1+0x498], R3 ;  /* 0x0004980301007387 */ /* 0x000fe20000100800 */
[----:B------:R-:W-:-:S02]  /*35700*/  IMAD.X R86, R6, 0x1, R86, P4 ;  /* 0x0000000106567824 */ /* 0x000fc400020e0656 */
[----:B----4-:R-:W-:-:S05]  /*35710*/  IMAD.X R8, R6, 0x1, R8, P3 ;  /* 0x0000000106087824 */ /* 0x010fca00018e0608 */
[-C--:B------:R-:W-:Y:S01]  /*35720*/  @!P1 LOP3.LUT R9, R9, R8.reuse, RZ, 0x3c, !PT ;  /* 0x0000000809099212 */ /* 0x080fe200078e3cff */
[----:B------:R0:W-:Y:S03]  /*35730*/  STL [R1+0x48c], R8 ;  /* 0x00048c0801007387 */ /* 0x0001e60000100800 */
[----:B0-----:R-:W-:-:S04]  /*35740*/  @!P1 LOP3.LUT R8, R9, R8, RZ, 0x3c, !PT ;  /* 0x0000000809089212 */ /* 0x001fc800078e3cff */
[----:B------:R-:W-:-:S05]  /*35750*/  @!P1 LOP3.LUT R9, R9, R8, RZ, 0x3c, !PT ;  /* 0x0000000809099212 */ /* 0x000fca00078e3cff */
[----:B------:R0:W4:Y:S02]  /*35760*/  @!P1 LDG.E.U8 R85, desc[UR18][R8.64] ;  /* 0x0000001208559981 */ /* 0x000124000c1e1100 */
[----:B0-----:R-:W-:Y:S02]  /*35770*/  IMAD.MOV.U32 R8, RZ, RZ, R86 ;  /* 0x000000ffff087224 */ /* 0x001fe400078e0056 */
[----:B------:R-:W-:-:S05]  /*35780*/  IMAD.MOV.U32 R9, RZ, RZ, R3 ;  /* 0x000000ffff097224 */ /* 0x000fca00078e0003 */
[----:B------:R-:W-:-:S04]  /*35790*/  @!P1 LOP3.LUT R9, R9, R8, RZ, 0x3c, !PT ;  /* 0x0000000809099212 */ /* 0x000fc800078e3cff */
[C---:B------:R-:W-:Y:S02]  /*357a0*/  @!P1 LOP3.LUT R8, R9.reuse, R8, RZ, 0x3c, !PT ;  /* 0x0000000809089212 */ /* 0x040fe400078e3cff */
[----:B------:R-:W-:Y:S02]  /*357b0*/  PRMT R0, RZ, 0x7610, R0 ;  /* 0x00007610ff007816 */ /* 0x000fe40000000000 */
[----:B------:R-:W-:-:S05]  /*357c0*/  @!P1 LOP3.LUT R9, R9, R8, RZ, 0x3c, !PT ;  /* 0x0000000809099212 */ /* 0x000fca00078e3cff */
[----:B------:R0:W2:Y:S01]  /*357d0*/  @!P1 LDG.E.U8 R0, desc[UR18][R8.64] ;  /* 0x0000001208009981 */ /* 0x0000a2000c1e1100 */
[----:B------:R-:W-:Y:S02]  /*357e0*/  IADD3 R87, P3, PT, R5, R87, RZ ;  /* 0x0000005705577210 */ /* 0x000fe40007f7e0ff */
[----:B------:R-:W-:-:S03]  /*357f0*/  PRMT R42, RZ, 0x7610, R42 ;  /* 0x00007610ff2a7816 */ /* 0x000fc6000000002a */
[----:B------:R-:W-:Y:S01]  /*35800*/  STL [R1+0x4a0], R87 ;  /* 0x0004a05701007387 */ /* 0x000fe20000100800 */
[----:B------:R-:W-:Y:S02]  /*35810*/  IMAD.X R30, R6, 0x1, R30, P3 ;  /* 0x00000001061e7824 */ /* 0x000fe400018e061e */
[----:B0-----:R-:W-:Y:S02]  /*35820*/  @!P1 IMAD.MOV.U32 R8, RZ, RZ, R87 ;  /* 0x000000ffff089224 */ /* 0x001fe400078e0057 */
[----:B------:R-:W-:-:S05]  /*35830*/  IMAD.MOV.U32 R9, RZ, RZ, R30 ;  /* 0x000000ffff097224 */ /* 0x000fca00078e001e */
[----:B------:R0:W3:Y:S04]  /*35840*/  @!P1 LDG.E.U8 R42, desc[UR18][R8.64] ;  /* 0x00000012082a9981 */ /* 0x0000e8000c1e1100 */
[----:B----4-:R1:W-:Y:S04]  /*35850*/  STL [R1+0xf4], R85 ;  /* 0x0000f45501007387 */ /* 0x0103e80000100800 */
[----:B-1----:R-:W4:Y:S04]  /*35860*/  LDL.LU R85, [R1+0x1364] ;  /* 0x0013640001557983 */ /* 0x002f280000300800 */
[----:B------:R1:W-:Y:S04]  /*35870*/  STL [R1+0x494], R86 ;  /* 0x0004945601007387 */ /* 0x0003e80000100800 */
[----:B-1----:R-:W4:Y:S04]  /*35880*/  LDL.LU R86, [R1+0x1360] ;  /* 0x0013600001567983 */ /* 0x002f280000300800 */
[----:B------:R-:W4:Y:S04]  /*35890*/  LDL.LU R3, [R1+0x4bc] ;  /* 0x0004bc0001037983 */ /* 0x000f280000300800 */
[----:B--2---:R1:W-:Y:S04]  /*358a0*/  STL [R1+0xf0], R0 ;  /* 0x0000f00001007387 */ /* 0x0043e80000100800 */
[----:B-1----:R-:W2:Y:S04]  /*358b0*/  LDL.LU R0, [R1+0x135c] ;  /* 0x00135c0001007983 */ /* 0x002ea80000300800 */
[----:B------:R1:W-:Y:S04]  /*358c0*/  STL [R1+0x49c], R30 ;  /* 0x00049c1e01007387 */ /* 0x0003e80000100800 */
[----:B-1----:R-:W2:Y:S04]  /*358d0*/  LDL.LU R30, [R1+0x4c4] ;  /* 0x0004c400011e7983 */ /* 0x002ea80000300800 */
[----:B------:R-:W2:Y:S01]  /*358e0*/  LDL.LU R8, [R1+0x4b4] ;  /* 0x0004b40001087983 */ /* 0x000ea20000300800 */
[----:B------:R-:W-:-:S02]  /*358f0*/  IADD3 R2, P3, PT, R5, R2, RZ ;  /* 0x0000000205027210 */ /* 0x000fc40007f7e0ff */
[----:B---3--:R-:W-:-:S03]  /*35900*/  IADD3 R4, P4, PT, R5, R4, RZ ;  /* 0x0000000405047210 */ /* 0x008fc60007f9e0ff */
[----:B0-----:R-:W-:Y:S01]  /*35910*/  IMAD.MOV.U32 R9, RZ, RZ, R2 ;  /* 0x000000ffff097224 */ /* 0x001fe200078e0002 */
[----:B------:R0:W-:Y:S04]  /*35920*/  STL [R1+0x4b8], R2 ;  /* 0x0004b80201007387 */ /* 0x0001e80000100800 */
[----:B0-----:R-:W3:Y:S04]  /*35930*/  LDL.LU R2, [R1+0x4d0] ;  /* 0x0004d00001027983 */ /* 0x001ee80000300800 */
[----:B------:R-:W3:Y:S04]  /*35940*/  LDL.LU R87, [R1+0x4d8] ;  /* 0x0004d80001577983 */ /* 0x000ee80000300800 */
[----:B------:R0:W-:Y:S04]  /*35950*/  STL [R1+0xec], R42 ;  /* 0x0000ec2a01007387 */ /* 0x0001e80000100800 */
[----:B0-----:R-:W3:Y:S04]  /*35960*/  LDL.LU R42, [R1+0x4e0] ;  /* 0x0004e000012a7983 */ /* 0x001ee80000300800 */
[----:B------:R-:W-:Y:S01]  /*35970*/  STL [R1+0x4c0], R4 ;  /* 0x0004c00401007387 */ /* 0x000fe20000100800 */
[----:B----4-:R-:W-:Y:S01]  /*35980*/  PRMT R86, RZ, 0x7610, R86 ;  /* 0x00007610ff567816 */ /* 0x010fe20000000056 */
[----:B------:R-:W-:-:S02]  /*35990*/  IMAD.X R3, R6, 0x1, R3, P4 ;  /* 0x0000000106037824 */ /* 0x000fc400020e0603 */
[----:B--2---:R-:W-:-:S05]  /*359a0*/  IMAD.X R8, R6, 0x1, R8, P3 ;  /* 0x0000000106087824 */ /* 0x004fca00018e0608 */
[-C--:B------:R-:W-:Y:S01]  /*359b0*/  @!P1 LOP3.LUT R9, R9, R8.reuse, RZ, 0x3c, !PT ;  /* 0x0000000809099212 */ /* 0x080fe200078e3cff */
[----:B------:R0:W-:Y:S03]  /*359c0*/  STL [R1+0x4b4], R8 ;  /* 0x0004b40801007387 */ /* 0x0001e60000100800 */
[----:B0-----:R-:W-:-:S04]  /*359d0*/  @!P1 LOP3.LUT R8, R9, R8, RZ, 0x3c, !PT ;  /* 0x0000000809089212 */ /* 0x001fc800078e3cff */
[----:B------:R-:W-:-:S05]  /*359e0*/  @!P1 LOP3.LUT R9, R9, R8, RZ, 0x3c, !PT ;  /* 0x0000000809099212 */ /* 0x000fca00078e3cff */
[----:B------:R0:W2:Y:S02]  /*359f0*/  @!P1 LDG.E.U8 R86, desc[UR18][R8.64] ;  /* 0x0000001208569981 */ /* 0x0000a4000c1e1100 */
[----:B0-----:R-:W-:Y:S02]  /*35a00*/  IMAD.MOV.U32 R8, RZ, RZ, R3 ;  /* 0x000000ffff087224 */ /* 0x001fe400078e0003 */
[----:B------:R-:W-:-:S05]  /*35a10*/  IMAD.MOV.U32 R9, RZ, RZ, R4 ;  /* 0x000000ffff097224 */ /* 0x000fca00078e0004 */
[----:B------:R-:W-:-:S04]  /*35a20*/  @!P1 LOP3.LUT R9, R9, R8, RZ, 0x3c, !PT ;  /* 0x0000000809099212 */ /* 0x000fc800078e3cff */
[C---:B------:R-:W-:Y:S02]  /*35a30*/  @!P1 LOP3.LUT R8, R9.reuse, R8, RZ, 0x3c, !PT ;  /* 0x0000000809089212 */ /* 0x040fe400078e3cff */
[----:B------:R-:W-:Y:S02]  /*35a40*/  PRMT R0, RZ, 0x7610, R0 ;  /* 0x00007610ff007816 */ /* 0x000fe40000000000 */
[----:B------:R-:W-:-:S05]  /*35a50*/  @!P1 LOP3.LUT R9, R9, R8, RZ, 0x3c, !PT ;  /* 0x0000000809099212 */ /* 0x000fca00078e3cff */
[----:B------:R0:W4:Y:S01]  /*35a60*/  @!P1 LDG.E.U8 R0, desc[UR18][R8.64] ;  /* 0x0000001208009981 */ /* 0x000122000c1e1100 */
[----:B------:R-:W-:Y:S02]  /*35a70*/  IADD3 R47, P3, PT, R5, R47, RZ ;  /* 0x0000002f052f7210 */ /* 0x000fe40007f7e0ff */
[----:B------:R-:W-:-:S03]  /*35a80*/  PRMT R46, RZ, 0x7610, R46 ;  /* 0x00007610ff2e7816 */ /* 0x000fc6000000002e */
[----:B------:R-:W-:Y:S01]  /*35a90*/  STL [R1+0x4c8], R47 ;  /* 0x0004c82f01007387 */ /* 0x000fe20000100800 */
[----:B------:R-:W-:Y:S02]  /*35aa0*/  IMAD.X R30, R6, 0x1, R30, P3 ;  /* 0x00000001061e7824 */ /* 0x000fe400018e061e */
[----:B0-----:R-:W-:Y:S02]  /*35ab0*/  @!P1 IMAD.MOV.U32 R8, RZ, RZ, R47 ;  /* 0x000000ffff089224 */ /* 0x001fe400078e002f */
[----:B------:R-:W-:-:S05]  /*35ac0*/  IMAD.MOV.U32 R9, RZ, RZ, R30 ;  /* 0x000000ffff097224 */ /* 0x000fca00078e001e */
[----:B------:R0:W3:Y:S04]  /*35ad0*/  @!P1 LDG.E.U8 R46, desc[UR18][R8.64] ;  /* 0x00000012082e9981 */ /* 0x0000e8000c1e1100 */
[----:B--2---:R1:W-:Y:S04]  /*35ae0*/  STL [R1+0xe8], R86 ;  /* 0x0000e85601007387 */ /* 0x0043e80000100800 */
[----:B-1----:R-:W2:Y:S04]  /*35af0*/  LDL.LU R86, [R1+0x1358] ;  /* 0x0013580001567983 */ /* 0x002ea80000300800 */
[----:B------:R1:W-:Y:S04]  /*35b00*/  STL [R1+0x4bc], R3 ;  /* 0x0004bc0301007387 */ /* 0x0003e80000100800 */
[----:B-1----:R-:W2:Y:S04]  /*35b10*/  LDL.LU R3, [R1+0x1354] ;  /* 0x0013540001037983 */ /* 0x002ea80000300800 */
[----:B------:R-:W2:Y:S04]  /*35b20*/  LDL.LU R4, [R1+0x4d4] ;  /* 0x0004d40001047983 */ /* 0x000ea80000300800 */
[----:B----4-:R1:W-:Y:S04]  /*35b30*/  STL [R1+0xe4], R0 ;  /* 0x0000e40001007387 */ /* 0x0103e80000100800 */
[----:B-1----:R-:W4:Y:S04]  /*35b40*/  LDL.LU R0, [R1+0x1350] ;  /* 0x0013500001007983 */ /* 0x002f280000300800 */
[----:B------:R1:W-:Y:S04]  /*35b50*/  STL [R1+0x4c4], R30 ;  /* 0x0004c41e01007387 */ /* 0x0003e80000100800 */
[----:B-1----:R-:W4:Y:S04]  /*35b60*/  LDL.LU R30, [R1+0x4dc] ;  /* 0x0004dc00011e7983 */ /* 0x002f280000300800 */
[----:B------:R-:W4:Y:S01]  /*35b70*/  LDL.LU R8, [R1+0x4cc] ;  /* 0x0004cc0001087983 */ /* 0x000f220000300800 */
[----:B---3--:R-:W-:-:S02]  /*35b80*/  IADD3 R2, P3, PT, R5, R2, RZ ;  /* 0x0000000205027210 */ /* 0x008fc40007f7e0ff */
[----:B------:R-:W-:-:S03]  /*35b90*/  IADD3 R87, P4, PT, R5, R87, RZ ;  /* 0x0000005705577210 */ /* 0x000fc60007f9e0ff */
[----:B0-----:R-:W-:Y:S01]  /*35ba0*/  IMAD.MOV.U32 R9, RZ, RZ, R2 ;  /* 0x000000ffff097224 */ /* 0x001fe200078e0002 */
[----:B------:R0:W-:Y:S04]  /*35bb0*/  STL [R1+0x4d0], R2 ;  /* 0x0004d00201007387 */ /* 0x0001e80000100800 */
[----:B0-----:R-:W3:Y:S04]  /*35bc0*/  LDL.LU R2, [R1+0x4f8] ;  /* 0x0004f80001027983 */ /* 0x001ee80000300800 */
[----:B------:R-:W3:Y:S04]  /*35bd0*/  LDL.LU R47, [R1+0x500] ;  /* 0x00050000012f7983 */ /* 0x000ee80000300800 */
[----:B------:R0:W-:Y:S04]  /*35be0*/  STL [R1+0xe0], R46 ;  /* 0x0000e02e01007387 */ /* 0x0001e80000100800 */
[----:B0-----:R-:W3:Y:S04]  /*35bf0*/  LDL.LU R46, [R1+0x508] ;  /* 0x00050800012e7983 */ /* 0x001ee80000300800 */
[----:B------:R-:W-:Y:S01]  /*35c00*/  STL [R1+0x4d8], R87 ;  /* 0x0004d85701007387 */ /* 0x000fe20000100800 */
[----:B--2---:R-:W-:Y:S01]  /*35c10*/  PRMT R3, RZ, 0x7610, R3 ;  /* 0x00007610ff037816 */ /* 0x004fe20000000003 */
[----:B----4-:R-:W-:-:S05]  /*35c20*/  IMAD.X R8, R6, 0x1, R8, P3 ;  /* 0x0000000106087824 */ /* 0x010fca00018e0608 */
        /* <DEDUP_REMOVED lines=14> */
[----:B------:R0:W4:Y:S04]  /*35d10*/  @!P1 LDG.E.U8 R0, desc[UR18][R8.64] ;  /* 0x0000001208009981 */ /* 0x000128000c1e1100 */
[----:B--2---:R1:W-:Y:S04]  /*35d20*/  STL [R1+0xdc], R3 ;  /* 0x0000dc0301007387 */ /* 0x0043e80000100800 */
[----:B-1----:R-:W2:Y:S01]  /*35d30*/  LDL.LU R3, [R1+0x134c] ;  /* 0x00134c0001037983 */ /* 0x002ea20000300800 */
[----:B------:R-:W-:Y:S02]  /*35d40*/  IMAD.X R30, R6, 0x1, R30, P3 ;  /* 0x00000001061e7824 */ /* 0x000fe400018e061e */
[----:B0-----:R-:W-:Y:S01]  /*35d50*/  @!P1 IMAD.MOV.U32 R8, RZ, RZ, R42 ;  /* 0x000000ffff089224 */ /* 0x001fe200078e002a */
[----:B------:R0:W-:Y:S01]  /*35d60*/  STL [R1+0x4d4], R4 ;  /* 0x0004d40401007387 */ /* 0x0001e20000100800 */
[----:B------:R-:W-:-:S03]  /*35d70*/  IMAD.MOV.U32 R9, RZ, RZ, R30 ;  /* 0x000000ffff097224 */ /* 0x000fc600078e001e */
[----:B0-----:R-:W3:Y:S04]  /*35d80*/  LDL.LU R4, [R1+0x1348] ;  /* 0x0013480001047983 */ /* 0x001ee80000300800 */
[----:B------:R-:W3:Y:S04]  /*35d90*/  LDL.LU R87, [R1+0x4fc] ;  /* 0x0004fc0001577983 */ /* 0x000ee80000300800 */
[----:B----4-:R0:W-:Y:S04]  /*35da0*/  STL [R1+0xd8], R0 ;  /* 0x0000d80001007387 */ /* 0x0101e80000100800 */
[----:B0-----:R-:W4:Y:S04]  /*35db0*/  LDL.LU R0, [R1+0x1344] ;  /* 0x0013440001007983 */ /* 0x001f280000300800 */
[----:B------:R0:W-:Y:S04]  /*35dc0*/  STL [R1+0x4dc], R30 ;  /* 0x0004dc1e01007387 */ /* 0x0001e80000100800 */
[----:B0-----:R-:W4:Y:S01]  /*35dd0*/  LDL.LU R30, [R1+0x504] ;  /* 0x00050400011e7983 */ /* 0x001f220000300800 */
[----:B--2---:R-:W-:-:S06]  /*35de0*/  PRMT R3, RZ, 0x7610, R3 ;  /* 0x00007610ff037816 */ /* 0x004fcc0000000003 */
[----:B------:R0:W2:Y:S04]  /*35df0*/  @!P1 LDG.E.U8 R3, desc[UR18][R8.64] ;  /* 0x0000001208039981 */ /* 0x0000a8000c1e1100 */
[----:B------:R-:W4:Y:S01]  /*35e00*/  LDL.LU R8, [R1+0x4f4] ;  /* 0x0004f40001087983 */ /* 0x000f220000300800 */
[C---:B---3--:R-:W-:Y:S02]  /*35e10*/  IADD3 R2, P3, PT, R5.reuse, R2, RZ ;  /* 0x0000000205027210 */ /* 0x048fe40007f7e0ff */
[----:B------:R-:W-:-:S03]  /*35e20*/  IADD3 R47, P4, PT, R5, R47, RZ ;  /* 0x0000002f052f7210 */ /* 0x000fc60007f9e0ff */
[----:B0-----:R-:W-:Y:S01]  /*35e30*/  IMAD.MOV.U32 R9, RZ, RZ, R2 ;  /* 0x000000ffff097224 */ /* 0x001fe200078e0002 */
[----:B------:R0:W-:Y:S01]  /*35e40*/  STL [R1+0x4f8], R2 ;  /* 0x0004f80201007387 */ /* 0x0001e20000100800 */
[----:B------:R-:W-:-:S03]  /*35e50*/  PRMT R4, RZ, 0x7610, R4 ;  /* 0x00007610ff047816 */ /* 0x000fc60000000004 */
[----:B0-----:R-:W3:Y:S04]  /*35e60*/  LDL.LU R2, [R1+0x510] ;  /* 0x0005100001027983 */ /* 0x001ee80000300800 */
[----:B--2---:R0:W-:Y:S01]  /*35e70*/  STL [R1+0xd4], R3 ;  /* 0x0000d40301007387 */ /* 0x0041e20000100800 */
[----:B----4-:R-:W-:-:S03]  /*35e80*/  IMAD.X R8, R6, 0x1, R8, P3 ;  /* 0x0000000106087824 */ /* 0x010fc600018e0608 */
[----:B0-----:R-:W2:Y:S02]  /*35e90*/  LDL.LU R3, [R1+0x518] ;  /* 0x0005180001037983 */ /* 0x001ea40000300800 */
[-C--:B------:R-:W-:Y:S02]  /*35ea0*/  @!P1 LOP3.LUT R9, R9, R8.reuse, RZ, 0x3c, !PT ;  /* 0x0000000809099212 */ /* 0x080fe400078e3cff */
        /* <DEDUP_REMOVED lines=34> */
[----:B------:R-:W-:Y:S01]  /*360d0*/  STL [R1+0x510], R2 ;  /* 0x0005100201007387 */ /* 0x000fe20000100800 */
[----:B----4-:R-:W-:Y:S01]  /*360e0*/  PRMT R87, RZ, 0x7610, R87 ;  /* 0x00007610ff577816 */ /* 0x010fe20000000057 */
[C---:B------:R-:W-:Y:S01]  /*360f0*/  IMAD.X R47, R6.reuse, 0x1, R47, P4 ;  /* 0x00000001062f7824 */ /* 0x040fe200020e062f */
[----:B---3--:R-:W-:Y:S01]  /*36100*/  PRMT R0, RZ, 0x7610, R0 ;  /* 0x00007610ff007816 */ /* 0x008fe20000000000 */
[----:B--2---:R0:W-:Y:S01]  /*36110*/  STL [R1+0xc8], R4 ;  /* 0x0000c80401007387 */ /* 0x0041e20000100800 */
[----:B------:R-:W-:-:S03]  /*36120*/  IMAD.X R8, R6, 0x1, R8, P3 ;  /* 0x0000000106087824 */ /* 0x000fc600018e0608 */
        /* <DEDUP_REMOVED lines=8> */
[----:B------:R0:W2:Y:S02]  /*361b0*/  @!P1 LDG.E.U8 R87, desc[UR18][R8.64] ;  /* 0x0000001208579981 */ /* 0x0000a4000c1e1100 */
[----:B0-----:R-:W-:Y:S02]  /*361c0*/  IMAD.MOV.U32 R8, RZ, RZ, R47 ;  /* 0x000000ffff087224 */ /* 0x001fe400078e002f */
[----:B------:R-:W-:-:S05]  /*361d0*/  IMAD.MOV.U32 R9, RZ, RZ, R3 ;  /* 0x000000ffff097224 */ /* 0x000fca00078e0003 */
[----:B------:R-:W-:-:S04]  /*361e0*/  @!P1 LOP3.LUT R9, R9, R8, RZ, 0x3c, !PT ;  /* 0x0000000809099212 */ /* 0x000fc800078e3cff */
[----:B------:R-:W-:-:S04]  /*361f0*/  @!P1 LOP3.LUT R8, R9, R8, RZ, 0x3c, !PT ;  /* 0x0000000809089212 */ /* 0x000fc800078e3cff */
[----:B------:R-:W-:-:S05]  /*36200*/  @!P1 LOP3.LUT R9, R9, R8, RZ, 0x3c, !PT ;  /* 0x0000000809099212 */ /* 0x000fca00078e3cff */
[----:B------:R0:W3:Y:S01]  /*36210*/  @!P1 LDG.E.U8 R0, desc[UR18][R8.64] ;  /* 0x0000001208009981 */ /* 0x0000e2000c1e1100 */
[----:B------:R-:W-:Y:S02]  /*36220*/  IADD3 R42, P3, PT, R5, R42, RZ ;  /* 0x0000002a052a7210 */ /* 0x000fe40007f7e0ff */
[----:B------:R-:W-:-:S03]  /*36230*/  PRMT R17, RZ, 0x7610, R17 ;  /* 0x00007610ff117816 */ /* 0x000fc60000000011 */
[----:B------:R-:W-:Y:S01]  /*36240*/  STL [R1+0x520], R42 ;  /* 0x0005202a01007387 */ /* 0x000fe20000100800 */
[----:B------:R-:W-:Y:S02]  /*36250*/  IMAD.X R30, R6, 0x1, R30, P3 ;  /* 0x00000001061e7824 */ /* 0x000fe400018e061e */
[----:B0-----:R-:W-:Y:S02]  /*36260*/  @!P1 IMAD.MOV.U32 R8, RZ, RZ, R42 ;  /* 0x000000ffff089224 */ /* 0x001fe400078e002a */
[----:B------:R-:W-:-:S05]  /*36270*/  IMAD.MOV.U32 R9, RZ, RZ, R30 ;  /* 0x000000ffff097224 */ /* 0x000fca00078e001e */
[----:B------:R0:W4:Y:S04]  /*36280*/  @!P1 LDG.E.U8 R17, desc[UR18][R8.64] ;  /* 0x0000001208119981 */ /* 0x000128000c1e1100 */
[----:B--2---:R1:W-:Y:S04]  /*36290*/  STL [R1+0xc4], R87 ;  /* 0x0000c45701007387 */ /* 0x0043e80000100800 */
[----:B-1----:R-:W2:Y:S04]  /*362a0*/  LDL.LU R87, [R1+0x1334] ;  /* 0x0013340001577983 */ /* 0x002ea80000300800 */
[----:B------:R1:W-:Y:S04]  /*362b0*/  STL [R1+0x514], R47 ;  /* 0x0005142f01007387 */ /* 0x0003e80000100800 */
[----:B-1----:R-:W2:Y:S04]  /*362c0*/  LDL.LU R47, [R1+0x1330] ;  /* 0x00133000012f7983 */ /* 0x002ea80000300800 */
[----:B------:R-:W2:Y:S04]  /*362d0*/  LDL.LU R3, [R1+0x53c] ;  /* 0x00053c0001037983 */ /* 0x000ea80000300800 */
[----:B---3--:R1:W-:Y:S04]  /*362e0*/  STL [R1+0xc0], R0 ;  /* 0x0000c00001007387 */ /* 0x0083e80000100800 */
[----:B-1----:R-:W3:Y:S04]  /*362f0*/  LDL.LU R0, [R1+0x132c] ;  /* 0x00132c0001007983 */ /* 0x002ee80000300800 */
[----:B------:R1:W-:Y:S04]  /*36300*/  STL [R1+0x51c], R30 ;  /* 0x00051c1e01007387 */ /* 0x0003e80000100800 */
[----:B-1----:R-:W3:Y:S04]  /*36310*/  LDL.LU R30, [R1+0x544] ;  /* 0x00054400011e7983 */ /* 0x002ee80000300800 */
[----:B------:R-:W3:Y:S01]  /*36320*/  LDL.LU R8, [R1+0x534] ;  /* 0x0005340001087983 */ /* 0x000ee20000300800 */
[----:B------:R-:W-:-:S02]  /*36330*/  IADD3 R4, P3, PT, R5, R4, RZ ;  /* 0x0000000405047210 */ /* 0x000fc40007f7e0ff */
[----:B------:R-:W-:-:S03]  /*36340*/  IADD3 R2, P4, PT, R5, R2, RZ ;  /* 0x0000000205027210 */ /* 0x000fc60007f9e0ff */
[----:B0-----:R-:W-:Y:S01]  /*36350*/  IMAD.MOV.U32 R9, RZ, RZ, R4 ;  /* 0x000000ffff097224 */ /* 0x001fe200078e0004 */
[----:B------:R-:W-:Y:S04]  /*36360*/  STL [R1+0x538], R4 ;  /* 0x0005380401007387 */ /* 0x000fe80000100800 */
[----:B----4-:R0:W-:Y:S04]  /*36370*/  STL [R1+0xbc], R17 ;  /* 0x0000bc1101007387 */ /* 0x0101e80000100800 */
[----:B0-----:R-:W4:Y:S04]  /*36380*/  LDL.LU R17, [R1+0x550] ;  /* 0x0005500001117983 */ /* 0x001f280000300800 */
[----:B------:R-:W4:Y:S04]  /*36390*/  LDL.LU R4, [R1+0x558] ;  /* 0x0005580001047983 */ /* 0x000f280000300800 */
[----:B------:R-:W4:Y:S04]  /*363a0*/  LDL.LU R42, [R1+0x560] ;  /* 0x00056000012a7983 */ /* 0x000f280000300800 */
[----:B------:R-:W-:Y:S01]  /*363b0*/  STL [R1+0x540], R2 ;  /* 0x0005400201007387 */ /* 0x000fe20000100800 */
[----:B--2---:R-:W-:Y:S01]  /*363c0*/  PRMT R47, RZ, 0x7610, R47 ;  /* 0x00007610ff2f7816 */ /* 0x004fe2000000002f */
[----:B------:R-:W-:-:S02]  /*363d0*/  IMAD.X R3, R6, 0x1, R3, P4 ;  /* 0x0000000106037824 */ /* 0x000fc400020e0603 */
[----:B---3--:R-:W-:-:S05]  /*363e0*/  IMAD.X R8, R6, 0x1, R8, P3 ;  /* 0x0000000106087824 */ /* 0x008fca00018e0608 */
        /* <DEDUP_REMOVED lines=29> */
[----:B----4-:R-:W-:-:S02]  /*365c0*/  IADD3 R17, P3, PT, R5, R17, RZ ;  /* 0x0000001105117210 */ /* 0x010fc40007f7e0ff */
[----:B------:R-:W-:-:S03]  /*365d0*/  IADD3 R4, P4, PT, R5, R4, RZ ;  /* 0x0000000405047210 */ /* 0x000fc60007f9e0ff */
[----:B0-----:R-:W-:Y:S01]  /*365e0*/  IMAD.MOV.U32 R9, RZ, RZ, R17 ;  /* 0x000000ffff097224 */ /* 0x001fe200078e0011 */
[----:B------:R0:W-:Y:S04]  /*365f0*/  STL [R1+0x550], R17 ;  /* 0x0005501101007387 */ /* 0x0001e80000100800 */
[----:B0-----:R-:W4:Y:S04]  /*36600*/  LDL.LU R17, [R1+0x578] ;  /* 0x0005780001117983 */ /* 0x001f280000300800 */
[----:B------:R0:W-:Y:S04]  /*36610*/  STL [R1+0xb0], R44 ;  /* 0x0000b02c01007387 */ /* 0x0001e80000100800 */
[----:B0-----:R-:W4:Y:S04]  /*36620*/  LDL.LU R44, [R1+0x580] ;  /* 0x00058000012c7983 */ /* 0x001f280000300800 */
        /* <DEDUP_REMOVED lines=37> */
[----:B------:R-:W-:Y:S04]  /*36880*/  STL [R1+0x578], R17 ;  /* 0x0005781101007387 */ /* 0x000fe80000100800 */
[----:B------:R0:W-:Y:S04]  /*36890*/  STL [R1+0xa4], R33 ;  /* 0x0000a42101007387 */ /* 0x0001e80000100800 */
        /* <DEDUP_REMOVED lines=34> */
[----:B-1----:R-:W2:Y:S04]  /*36ac0*/  LDL.LU R30, [R1+0x59c] ;  /* 0x00059c00011e7983 */ /* 0x002ea80000300800 */
[----:B------:R-:W2:Y:S01]  /*36ad0*/  LDL.LU R9, [R1+0x58c] ;  /* 0x00058c0001097983 */ /* 0x000ea20000300800 */
[----:B----4-:R-:W-:-:S02]  /*36ae0*/  IADD3 R33, P3, PT, R5, R33, RZ ;  /* 0x0000002105217210 */ /* 0x010fc40007f7e0ff */
[----:B------:R-:W-:Y:S01]  /*36af0*/  PRMT R47, RZ, 0x7610, R47 ;  /* 0x00007610ff2f7816 */ /* 0x000fe2000000002f */
[----:B------:R-:W4:Y:S02]  /*36b00*/  LDL.LU R46, [R1+0x5b8] ;  /* 0x0005b800012e7983 */ /* 0x000f240000300800 */
[----:B0-----:R-:W-:Y:S02]  /*36b10*/  @!P1 IMAD.MOV.U32 R8, RZ, RZ, R33 ;  /* 0x000000ffff089224 */ /* 0x001fe400078e0021 */
[----:B--2---:R-:W-:-:S05]  /*36b20*/  IMAD.X R9, R6, 0x1, R9, P3 ;  /* 0x0000000106097824 */ /* 0x004fca00018e0609 */
[----:B------:R0:W2:Y:S01]  /*36b30*/  @!P1 LDG.E.U8 R47, desc[UR18][R8.64] ;  /* 0x00000012082f9981 */ /* 0x0000a2000c1e1100 */
[C---:B------:R-:W-:Y:S02]  /*36b40*/  IADD3 R42, P4, PT, R5.reuse, R42, RZ ;  /* 0x0000002a052a7210 */ /* 0x040fe40007f9e0ff */
[----:B------:R-:W-:Y:S01]  /*36b50*/  IADD3 R17, P3, PT, R5, R17, RZ ;  /* 0x0000001105117210 */ /* 0x000fe20007f7e0ff */
[----:B------:R-:W-:Y:S02]  /*36b60*/  STL [R1+0x590], R33 ;  /* 0x0005902101007387 */ /* 0x000fe40000100800 */
[----:B------:R-:W-:Y:S02]  /*36b70*/  IMAD.X R44, R6, 0x1, R44, P4 ;  /* 0x00000001062c7824 */ /* 0x000fe400020e062c */
[----:B------:R1:W-:Y:S04]  /*36b80*/  STL [R1+0x98], R43 ;  /* 0x0000982b01007387 */ /* 0x0003e80000100800 */
[----:B-1----:R-:W3:Y:S04]  /*36b90*/  LDL.LU R43, [R1+0x5c0] ;  /* 0x0005c000012b7983 */ /* 0x002ee80000300800 */
[----:B------:R-:W-:Y:S04]  /*36ba0*/  STL [R1+0x598], R42 ;  /* 0x0005982a01007387 */ /* 0x000fe80000100800 */
[----:B------:R1:W-:Y:S04]  /*36bb0*/  STL [R1+0x58c], R9 ;  /* 0x00058c0901007387 */ /* 0x0003e80000100800 */
[----:B------:R-:W-:Y:S04]  /*36bc0*/  STL [R1+0x5a0], R17 ;  /* 0x0005a01101007387 */ /* 0x000fe80000100800 */
[----:B------:R-:W3:Y:S04]  /*36bd0*/  LDL.LU R33, [R1+0x5c8] ;  /* 0x0005c80001217983 */ /* 0x000ee80000300800 */
[----:B------:R-:W-:Y:S01]  /*36be0*/  STL [R1+0x594], R44 ;  /* 0x0005942c01007387 */ /* 0x000fe20000100800 */
[----:B------:R-:W-:Y:S01]  /*36bf0*/  PRMT R41, RZ, 0x7610, R41 ;  /* 0x00007610ff297816 */ /* 0x000fe20000000029 */
[----:B0-----:R-:W-:-:S02]  /*36c00*/  @!P1 IMAD.MOV.U32 R8, RZ, RZ, R42 ;  /* 0x000000ffff089224 */ /* 0x001fc400078e002a */
[----:B-1----:R-:W-:-:S05]  /*36c10*/  @!P1 IMAD.MOV.U32 R9, RZ, RZ, R44 ;  /* 0x000000ffff099224 */ /* 0x002fca00078e002c */
[----:B------:R0:W3:Y:S04]  /*36c20*/  @!P1 LDG.E.U8 R41, desc[UR18][R8.64] ;  /* 0x0000001208299981 */ /* 0x0000e8000c1e1100 */
[----:B--2---:R1:W-:Y:S04]  /*36c30*/  STL [R1+0x94], R47 ;  /* 0x0000942f01007387 */ /* 0x0043e80000100800 */
[----:B-1----:R-:W2:Y:S04]  /*36c40*/  LDL.LU R47, [R1+0x5b4] ;  /* 0x0005b400012f7983 */ /* 0x002ea80000300800 */
[----:B------:R-:W2:Y:S01]  /*36c50*/  LDL.LU R44, [R1+0x5bc] ;  /* 0x0005bc00012c7983 */ /* 0x000ea20000300800 */
[----:B------:R-:W-:Y:S01]  /*36c60*/  IMAD.X R30, R6, 0x1, R30, P3 ;  /* 0x00000001061e7824 */ /* 0x000fe200018e061e */
[----:B----4-:R-:W-:Y:S01]  /*36c70*/  IADD3 R46, P3, PT, R5, R46, RZ ;  /* 0x0000002e052e7210 */ /* 0x010fe20007f7e0ff */
[----:B0-----:R-:W-:Y:S01]  /*36c80*/  @!P1 IMAD.MOV.U32 R8, RZ, RZ, R17 ;  /* 0x000000ffff089224 */ /* 0x001fe200078e0011 */
[----:B------:R-:W-:Y:S01]  /*36c90*/  PRMT R11, RZ, 0x7610, R11 ;  /* 0x00007610ff0b7816 */ /* 0x000fe2000000000b */
[----:B------:R-:W-:Y:S01]  /*36ca0*/  @!P1 IMAD.MOV.U32 R9, RZ, RZ, R30 ;  /* 0x000000ffff099224 */ /* 0x000fe200078e001e */
[----:B------:R-:W-:-:S02]  /*36cb0*/  PRMT R38, RZ, 0x7610, R38 ;  /* 0x00007610ff267816 */ /* 0x000fc40000000026 */
[----:B---3--:R-:W-:Y:S02]  /*36cc0*/  IADD3 R43, P4, PT, R5, R43, RZ ;  /* 0x0000002b052b7210 */ /* 0x008fe40007f9e0ff */
[----:B------:R0:W3:Y:S04]  /*36cd0*/  @!P1 LDG.E.U8 R11, desc[UR18][R8.64] ;  /* 0x00000012080b9981 */ /* 0x0000e8000c1e1100 */
[----:B------:R-:W-:Y:S04]  /*36ce0*/  STL [R1+0x59c], R30 ;  /* 0x00059c1e01007387 */ /* 0x000fe80000100800 */
[----:B------:R-:W4:Y:S01]  /*36cf0*/  LDL.LU R42, [R1+0x5c4] ;  /* 0x0005c400012a7983 */ /* 0x000f220000300800 */
[----:B0-----:R-:W-:-:S03]  /*36d00*/  @!P1 IMAD.MOV.U32 R8, RZ, RZ, R46 ;  /* 0x000000ffff089224 */ /* 0x001fc600078e002e */
[----:B------:R-:W-:Y:S01]  /*36d10*/  STL [R1+0x5b8], R46 ;  /* 0x0005b82e01007387 */ /* 0x000fe20000100800 */
[----:B------:R-:W-:-:S03]  /*36d20*/  PRMT R18, RZ, 0x7610, R18 ;  /* 0x00007610ff127816 */ /* 0x000fc60000000012 */
[----:B------:R0:W-:Y:S04]  /*36d30*/  STL [R1+0x90], R41 ;  /* 0x0000902901007387 */ /* 0x0001e80000100800 */
[----:B0-----:R-:W4:Y:S04]  /*36d40*/  LDL.LU R41, [R1+0x5cc] ;  /* 0x0005cc0001297983 */ /* 0x001f280000300800 */
[----:B------:R-:W4:Y:S04]  /*36d50*/  LDL.LU R17, [R1+0x5d0] ;  /* 0x0005d00001117983 */ /* 0x000f280000300800 */
[----:B------:R-:W4:Y:S01]  /*36d60*/  LDL.LU R30, [R1+0x5d8] ;  /* 0x0005d800011e7983 */ /* 0x000f220000300800 */
[----:B--2---:R-:W-:-:S04]  /*36d70*/  IMAD.X R47, R6, 0x1, R47, P3 ;  /* 0x00000001062f7824 */ /* 0x004fc800018e062f */
[----:B------:R-:W-:Y:S02]  /*36d80*/  @!P1 IMAD.MOV.U32 R9, RZ, RZ, R47 ;  /* 0x000000ffff099224 */ /* 0x000fe400078e002f */
[----:B------:R-:W-:-:S03]  /*36d90*/  IMAD.X R44, R6, 0x1, R44, P4 ;  /* 0x00000001062c7824 */ /* 0x000fc600020e062c */
[----:B------:R0:W2:Y:S02]  /*36da0*/  @!P1 LDG.E.U8 R38, desc[UR18][R8.64] ;  /* 0x0000001208269981 */ /* 0x0000a4000c1e1100 */
[----:B0-----:R-:W-:Y:S02]  /*36db0*/  @!P1 IMAD.MOV.U32 R8, RZ, RZ, R43 ;  /* 0x000000ffff089224 */ /* 0x001fe400078e002b */
[----:B------:R-:W-:-:S05]  /*36dc0*/  @!P1 IMAD.MOV.U32 R9, RZ, RZ, R44 ;  /* 0x000000ffff099224 */ /* 0x000fca00078e002c */
[----:B------:R0:W2:Y:S01]  /*36dd0*/  @!P1 LDG.E.U8 R18, desc[UR18][R8.64] ;  /* 0x0000001208129981 */ /* 0x0000a2000c1e1100 */
[----:B------:R-:W-:-:S03]  /*36de0*/  IADD3 R33, P3, PT, R5, R33, RZ ;  /* 0x0000002105217210 */ /* 0x000fc60007f7e0ff */
[----:B---3--:R1:W-:Y:S02]  /*36df0*/  STL [R1+0x8c], R11 ;  /* 0x00008c0b01007387 */ /* 0x0083e40000100800 */
[----:B----4-:R-:W-:Y:S02]  /*36e00*/  IMAD.X R42, R6, 0x1, R42, P3 ;  /* 0x00000001062a7824 */ /* 0x010fe400018e062a */
[----:B-1----:R-:W3:Y:S04]  /*36e10*/  LDL.LU R11, [R1+0x5e0] ;  /* 0x0005e000010b7983 */ /* 0x002ee80000300800 */
[----:B------:R-:W-:Y:S04]  /*36e20*/  STL [R1+0x5c0], R43 ;  /* 0x0005c02b01007387 */ /* 0x000fe80000100800 */
[----:B------:R-:W-:Y:S04]  /*36e30*/  STL [R1+0x5b4], R47 ;  /* 0x0005b42f01007387 */ /* 0x000fe80000100800 */
[----:B------:R-:W-:Y:S04]  /*36e40*/  STL [R1+0x5c8], R33 ;  /* 0x0005c82101007387 */ /* 0x000fe80000100800 */
[----:B------:R-:W-:Y:S01]  /*36e50*/  STL [R1+0x5bc], R44 ;  /* 0x0005bc2c01007387 */ /* 0x000fe20000100800 */
[----:B------:R-:W-:Y:S01]  /*36e60*/  IADD3 R17, P3, PT, R5, R17, RZ ;  /* 0x0000001105117210 */ /* 0x000fe20007f7e0ff */
[----:B0-----:R-:W-:Y:S01]  /*36e70*/  @!P1 IMAD.MOV.U32 R8, RZ, RZ, R33 ;  /* 0x000000ffff089224 */ /* 0x001fe200078e0021 */
[----:B------:R-:W-:Y:S01]  /*36e80*/  PRMT R13, RZ, 0x7610, R13 ;  /* 0x00007610ff0d7816 */ /* 0x000fe2000000000d */
[----:B------:R-:W-:-:S02]  /*36e90*/  @!P1 IMAD.MOV.U32 R9, RZ, RZ, R42 ;  /* 0x000000ffff099224 */ /* 0x000fc400078e002a */
[----:B------:R-:W-:Y:S01]  /*36ea0*/  IMAD.X R41, R6, 0x1, R41, P3 ;  /* 0x0000000106297824 */ /* 0x000fe200018e0629 */
[----:B------:R-:W-:Y:S02]  /*36eb0*/  PRMT R40, RZ, 0x7610, R40 ;  /* 0x00007610ff287816 */ /* 0x000fe40000000028 */
[----:B------:R0:W4:Y:S02]  /*36ec0*/  @!P1 LDG.E.U8 R13, desc[UR18][R8.64] ;  /* 0x00000012080d9981 */ /* 0x000124000c1e1100 */
[----:B0-----:R-:W-:Y:S02]  /*36ed0*/  @!P1 IMAD.MOV.U32 R8, RZ, RZ, R17 ;  /* 0x000000ffff089224 */ /* 0x001fe400078e0011 */
[----:B------:R-:W-:-:S05]  /*36ee0*/  @!P1 IMAD.MOV.U32 R9, RZ, RZ, R41 ;  /* 0x000000ffff099224 */ /* 0x000fca00078e0029 */
[----:B------:R0:W4:Y:S04]  /*36ef0*/  @!P1 LDG.E.U8 R40, desc[UR18][R8.64] ;  /* 0x0000001208289981 */ /* 0x000128000c1e1100 */
[----:B--2---:R1:W-:Y:S04]  /*36f00*/  STL [R1+0x88], R38 ;  /* 0x0000882601007387 */ /* 0x0043e80000100800 */
[----:B-1----:R-:W2:Y:S04]  /*36f10*/  LDL.LU R38, [R1+0x5d4] ;  /* 0x0005d40001267983 */ /* 0x002ea80000300800 */
[----:B------:R-:W-:Y:S04]  /*36f20*/  STL [R1+0x5c4], R42 ;  /* 0x0005c42a01007387 */ /* 0x000fe80000100800 */
[----:B------:R1:W-:Y:S04]  /*36f30*/  STL [R1+0x84], R18 ;  /* 0x0000841201007387 */ /* 0x0003e80000100800 */
[----:B-1----:R-:W2:Y:S01]  /*36f40*/  LDL.LU R18, [R1+0x5dc] ;  /* 0x0005dc0001127983 */ /* 0x002ea20000300800 */
[----:B------:R-:W-:-:S02]  /*36f50*/  IADD3 R30, P4, PT, R5, R30, RZ ;  /* 0x0000001e051e7210 */ /* 0x000fc40007f9e0ff */
[----:B------:R-:W-:Y:S01]  /*36f60*/  PRMT R23, RZ, 0x7610, R23 ;  /* 0x00007610ff177816 */ /* 0x000fe20000000017 */
[----:B------:R-:W2:Y:S01]  /*36f70*/  LDL.LU R33, [R1+0x5f8] ;  /* 0x0005f80001217983 */ /* 0x000ea20000300800 */
[----:B---3--:R-:W-:Y:S01]  /*36f80*/  IADD3 R11, P3, PT, R5, R11, RZ ;  /* 0x0000000b050b7210 */ /* 0x008fe20007f7e0ff */
[----:B0-----:R-:W-:Y:S02]  /*36f90*/  @!P1 IMAD.MOV.U32 R8, RZ, RZ, R30 ;  /* 0x000000ffff089224 */ /* 0x001fe400078e001e */
[----:B------:R-:W-:Y:S01]  /*36fa0*/  STL [R1+0x5d0], R17 ;  /* 0x0005d01101007387 */ /* 0x000fe20000100800 */
[----:B------:R-:W-:-:S03]  /*36fb0*/  PRMT R10, RZ, 0x7610, R10 ;  /* 0x00007610ff0a7816 */ /* 0x000fc6000000000a */
[----:B----4-:R0:W-:Y:S04]  /*36fc0*/  STL [R1+0x80], R13 ;  /* 0x0000800d01007387 */ /* 0x0101e80000100800 */
[----:B0-----:R-:W3:Y:S04]  /*36fd0*/  LDL.LU R13, [R1+0x600] ;  /* 0x00060000010d7983 */ /* 0x001ee80000300800 */
[----:B------:R-:W-:Y:S04]  /*36fe0*/  STL [R1+0x5d8], R30 ;  /* 0x0005d81e01007387 */ /* 0x000fe80000100800 */
[----:B------:R-:W-:Y:S04]  /*36ff0*/  STL [R1+0x5cc], R41 ;  /* 0x0005cc2901007387 */ /* 0x000fe80000100800 */
[----:B------:R-:W-:Y:S04]  /*37000*/  STL [R1+0x5e0], R11 ;  /* 0x0005e00b01007387 */ /* 0x000fe80000100800 */
[----:B------:R-:W4:Y:S01]  /*37010*/  LDL.LU R17, [R1+0x608] ;  /* 0x0006080001117983 */ /* 0x000f220000300800 */
[----:B--2---:R-:W-:-:S04]  /*37020*/  IMAD.X R38, R6, 0x1, R38, P4 ;  /* 0x0000000106267824 */ /* 0x004fc800020e0626 */
[----:B------:R-:W-:-:S05]  /*37030*/  @!P1 IMAD.MOV.U32 R9, RZ, RZ, R38 ;  /* 0x000000ffff099224 */ /* 0x000fca00078e0026 */
[----:B------:R0:W2:Y:S04]  /*37040*/  @!P1 LDG.E.U8 R23, desc[UR18][R8.64] ;  /* 0x0000001208179981 */ /* 0x0000a8000c1e1100 */
[----:B------:R-:W-:Y:S01]  /*37050*/  STL [R1+0x5d4], R38 ;  /* 0x0005d42601007387 */ /* 0x000fe20000100800 */
[----:B------:R-:W-:Y:S02]  /*37060*/  IMAD.X R18, R6, 0x1, R18, P3 ;  /* 0x0000000106127824 */ /* 0x000fe400018e0612 */
[----:B0-----:R-:W-:Y:S02]  /*37070*/  @!P1 IMAD.MOV.U32 R8, RZ, RZ, R11 ;  /* 0x000000ffff089224 */ /* 0x001fe400078e000b */
[----:B------:R-:W-:Y:S01]  /*37080*/  @!P1 IMAD.MOV.U32 R9, RZ, RZ, R18 ;  /* 0x000000ffff099224 */ /* 0x000fe200078e0012 */
[----:B------:R0:W-:Y:S04]  /*37090*/  STL [R1+0x7c], R40 ;  /* 0x00007c2801007387 */ /* 0x0001e80000100800 */
[----:B------:R1:W4:Y:S04]  /*370a0*/  @!P1 LDG.E.U8 R10, desc[UR18][R8.64] ;  /* 0x00000012080a9981 */ /* 0x000328000c1e1100 */
[----:B0-----:R-:W4:Y:S04]  /*370b0*/  LDL.LU R40, [R1+0x5f4] ;  /* 0x0005f40001287983 */ /* 0x001f280000300800 */
[----:B------:R-:W4:Y:S01]  /*370c0*/  LDL.LU R38, [R1+0x5fc] ;  /* 0x0005fc0001267983 */ /* 0x000f220000300800 */
[----:B------:R-:W-:-:S03]  /*370d0*/  IADD3 R33, P3, PT, R5, R33, RZ ;  /* 0x0000002105217210 */ /* 0x000fc60007f7e0ff */
[----:B------:R-:W-:Y:S01]  /*370e0*/  STL [R1+0x5dc], R18 ;  /* 0x0005dc1201007387 */ /* 0x000fe20000100800 */
[----:B------:R-:W-:Y:S01]  /*370f0*/  PRMT R39, RZ, 0x7610, R39 ;  /* 0x00007610ff277816 */ /* 0x000fe20000000027 */
[----:B-1----:R-:W-:Y:S01]  /*37100*/  @!P1 IMAD.MOV.U32 R8, RZ, RZ, R33 ;  /* 0x000000ffff089224 */ /* 0x002fe200078e0021 */
[C---:B---3--:R-:W-:Y:S01]  /*37110*/  IADD3 R13, P4, PT, R5.reuse, R13, RZ ;  /* 0x0000000d050d7210 */ /* 0x048fe20007f9e0ff */
[----:B--2---:R0:W-:Y:S04]  /*37120*/  STL [R1+0x78], R23 ;  /* 0x0000781701007387 */ /* 0x0041e80000100800 */
[----:B0-----:R-:W2:Y:S04]  /*37130*/  LDL.LU R23, [R1+0x604] ;  /* 0x0006040001177983 */ /* 0x001ea80000300800 */
[----:B------:R-:W3:Y:S04]  /*37140*/  LDL.LU R30, [R1+0x60c] ;  /* 0x00060c00011e7983 */ /* 0x000ee80000300800 */
[----:B------:R-:W-:Y:S04]  /*37150*/  STL [R1+0x5f8], R33 ;  /* 0x0005f82101007387 */ /* 0x000fe80000100800 */
[----:B------:R-:W3:Y:S01]  /*37160*/  LDL.LU R11, [R1+0x610] ;  /* 0x00061000010b7983 */ /* 0x000ee20000300800 */
[----:B----4-:R-:W-:Y:S01]  /*37170*/  IMAD.X R40, R6, 0x1, R40, P3 ;  /* 0x0000000106287824 */ /* 0x010fe200018e0628 */
[----:B------:R-:W-:-:S02]  /*37180*/  IADD3 R17, P3, PT, R5, R17, RZ ;  /* 0x0000001105117210 */ /* 0x000fc40007f7e0ff */
[----:B------:R-:W4:Y:S04]  /*37190*/  LDL.LU R18, [R1+0x618] ;  /* 0x0006180001127983 */ /* 0x000f280000300800 */
[----:B------:R0:W-:Y:S01]  /*371a0*/  STL [R1+0x74], R10 ;  /* 0x0000740a01007387 */ /* 0x0001e20000100800 */
[----:B------:R-:W-:Y:S02]  /*371b0*/  @!P1 IMAD.MOV.U32 R9, RZ, RZ, R40 ;  /* 0x000000ffff099224 */ /* 0x000fe400078e0028 */
[----:B------:R-:W-:-:S03]  /*371c0*/  IMAD.X R38, R6, 0x1, R38, P4 ;  /* 0x0000000106267824 */ /* 0x000fc600020e0626 */
[----:B------:R1:W4:Y:S04]  /*371d0*/  @!P1 LDG.E.U8 R39, desc[UR18][R8.64] ;  /* 0x0000001208279981 */ /* 0x000328000c1e1100 */
[----:B0-----:R-:W4:Y:S04]  /*371e0*/  LDL.LU R10, [R1+0x620] ;  /* 0x00062000010a7983 */ /* 0x001f280000300800 */
[----:B------:R0:W-:Y:S04]  /*371f0*/  STL [R1+0x600], R13 ;  /* 0x0006000d01007387 */ /* 0x0001e80000100800 */
[----:B------:R-:W-:Y:S04]  /*37200*/  STL [R1+0x5f4], R40 ;  /* 0x0005f42801007387 */ /* 0x000fe80000100800 */
[----:B------:R-:W-:Y:S04]  /*37210*/  STL [R1+0x608], R17 ;  /* 0x0006081101007387 */ /* 0x000fe80000100800 */
[----:B------:R-:W4:Y:S01]  /*37220*/  LDL.LU R33, [R1+0x614] ;  /* 0x0006140001217983 */ /* 0x000f220000300800 */
[----:B-1----:R-:W-:-:S03]  /*37230*/  @!P1 IMAD.MOV.U32 R8, RZ, RZ, R13 ;  /* 0x000000ffff089224 */ /* 0x002fc600078e000d */
[----:B------:R-:W-:Y:S04]  /*37240*/  STL [R1+0x5fc], R38 ;  /* 0x0005fc2601007387 */ /* 0x000fe80000100800 */
[----:B0-----:R-:W4:Y:S01]  /*37250*/  LDL.LU R13, [R1+0x61c] ;  /* 0x00061c00010d7983 */ /* 0x001f220000300800 */
[----:B------:R-:W-:Y:S01]  /*37260*/  PRMT R37, RZ, 0x7610, R37 ;  /* 0x00007610ff257816 */ /* 0x000fe20000000025 */
[----:B------:R-:W-:Y:S01]  /*37270*/  @!P1 IMAD.MOV.U32 R9, RZ, RZ, R38 ;  /* 0x000000ffff099224 */ /* 0x000fe200078e0026 */
[----:B------:R-:W-:-:S04]  /*37280*/  PRMT R36, RZ, 0x7610, R36 ;  /* 0x00007610ff247816 */ /* 0x000fc80000000024 */
[----:B------:R0:W4:Y:S01]  /*37290*/  @!P1 LDG.E.U8 R37, desc[UR18][R8.64] ;  /* 0x0000001208259981 */ /* 0x000122000c1e1100 */
[----:B------:R-:W-:Y:S01]  /*372a0*/  PRMT R35, RZ, 0x7610, R35 ;  /* 0x00007610ff237816 */ /* 0x000fe20000000023 */
[----:B0-----:R-:W-:Y:S01]  /*372b0*/  @!P1 IMAD.MOV.U32 R8, RZ, RZ, R17 ;  /* 0x000000ffff089224 */ /* 0x001fe200078e0011 */
[----:B------:R-:W-:Y:S02]  /*372c0*/  PRMT R16, RZ, 0x7610, R16 ;  /* 0x00007610ff107816 */ /* 0x000fe40000000010 */
[----:B------:R-:W-:Y:S01]  /*372d0*/  PRMT R2, RZ, 0x7610, R2 ;  /* 0x00007610ff027816 */ /* 0x000fe20000000002 */
[----:B--2---:R-:W-:-:S04]  /*372e0*/  IMAD.X R23, R6, 0x1, R23, P3 ;  /* 0x0000000106177824 */ /* 0x004fc800018e0617 */
[----:B------:R-:W-:-:S05]  /*372f0*/  @!P1 IMAD.MOV.U32 R9, RZ, RZ, R23 ;  /* 0x000000ffff099224 */ /* 0x000fca00078e0017 */
[----:B------:R0:W2:Y:S01]  /*37300*/  @!P1 LDG.E.U8 R36, desc[UR18][R8.64] ;  /* 0x0000001208249981 */ /* 0x0000a2000c1e1100 */
[C---:B---3--:R-:W-:Y:S02]  /*37310*/  IADD3 R11, P3, PT, R5.reuse, R11, RZ ;  /* 0x0000000b050b7210 */ /* 0x048fe40007f7e0ff */
[----:B----4-:R-:W-:-:S03]  /*37320*/  IADD3 R18, P4, PT, R5, R18, RZ ;  /* 0x0000001205127210 */ /* 0x010fc60007f9e0ff */
[----:B------:R-:W-:Y:S02]  /*37330*/  IMAD.X R30, R6, 0x1, R30, P3 ;  /* 0x00000001061e7824 */ /* 0x000fe400018e061e */
[----:B0-----:R-:W-:Y:S02]  /*37340*/  @!P1 IMAD.MOV.U32 R8, RZ, RZ, R11 ;  /* 0x000000ffff089224 */ /* 0x001fe400078e000b */
[----:B------:R-:W-:Y:S01]  /*37350*/  @!P1 IMAD.MOV.U32 R9, RZ, RZ, R30 ;  /* 0x000000ffff099224 */ /* 0x000fe200078e001e */
[----:B------:R0:W-:Y:S04]  /*37360*/  STL [R1+0x604], R23 ;  /* 0x0006041701007387 */ /* 0x0001e80000100800 */
[----:B------:R1:W3:Y:S01]  /*37370*/  @!P1 LDG.E.U8 R35, desc[UR18][R8.64] ;  /* 0x0000001208239981 */ /* 0x0002e2000c1e1100 */
[----:B------:R-:W-:-:S03]  /*37380*/  IADD3 R10, P3, PT, R5, R10, RZ ;  /* 0x0000000a050a7210 */ /* 0x000fc60007f7e0ff */
[----:B0-----:R-:W4:Y:S01]  /*37390*/  LDL.LU R23, [R1+0x638] ;  /* 0x0006380001177983 */ /* 0x001f220000300800 */
[----:B-1----:R-:W-:-:S03]  /*373a0*/  @!P1 IMAD.MOV.U32 R8, RZ, RZ, R18 ;  /* 0x000000ffff089224 */ /* 0x002fc600078e0012 */
[----:B------:R-:W2:Y:S01]  /*373b0*/  LDL.LU R17, [R1+0x640] ;  /* 0x0006400001117983 */ /* 0x000ea20000300800 */
[----:B------:R-:W-:-:S04]  /*373c0*/  IMAD.X R33, R6, 0x1, R33, P4 ;  /* 0x0000000106217824 */ /* 0x000fc800020e0621 */
[----:B------:R-:W-:Y:S01]  /*373d0*/  @!P1 IMAD.MOV.U32 R9, RZ, RZ, R33 ;  /* 0x000000ffff099224 */ /* 0x000fe200078e0021 */
[----:B------:R-:W-:Y:S01]  /*373e0*/  STL [R1+0x610], R11 ;  /* 0x0006100b01007387 */ /* 0x000fe20000100800 */
[----:B------:R-:W-:-:S03]  /*373f0*/  IMAD.X R13, R6, 0x1, R13, P3 ;  /* 0x00000001060d7824 */ /* 0x000fc600018e060d */
[----:B------:R-:W-:Y:S04]  /*37400*/  STL [R1+0x618], R18 ;  /* 0x0006181201007387 */ /* 0x000fe80000100800 */
[----:B------:R0:W3:Y:S04]  /*37410*/  @!P1 LDG.E.U8 R16, desc[UR18][R8.64] ;  /* 0x0000001208109981 */ /* 0x0000e8000c1e1100 */
[----:B------:R1:W-:Y:S04]  /*37420*/  STL [R1+0x60c], R30 ;  /* 0x00060c1e01007387 */ /* 0x0003e80000100800 */
[----:B------:R-:W-:Y:S01]  /*37430*/  STL [R1+0x620], R10 ;  /* 0x0006200a01007387 */ /* 0x000fe20000100800 */
[----:B0-----:R-:W-:-:S02]  /*37440*/  @!P1 IMAD.MOV.U32 R8, RZ, RZ, R10 ;  /* 0x000000ffff089224 */ /* 0x001fc400078e000a */
[----:B------:R-:W-:Y:S01]  /*37450*/  @!P1 IMAD.MOV.U32 R9, RZ, RZ, R13 ;  /* 0x000000ffff099224 */ /* 0x000fe200078e000d */
[----:B-1----:R-:W3:Y:S04]  /*37460*/  LDL.LU R30, [R1+0x634] ;  /* 0x00063400011e7983 */ /* 0x002ee80000300800 */
[----:B------:R0:W-:Y:S04]  /*37470*/  STL [R1+0x614], R33 ;  /* 0x0006142101007387 */ /* 0x0001e80000100800 */
[----:B------:R-:W3:Y:S04]  /*37480*/  LDL.LU R11, [R1+0x648] ;  /* 0x00064800010b7983 */ /* 0x000ee80000300800 */
[----:B------:R1:W3:Y:S04]  /*37490*/  @!P1 LDG.E.U8 R2, desc[UR18][R8.64] ;  /* 0x0000001208029981 */ /* 0x0002e8000c1e1100 */
[----:B0-----:R-:W3:Y:S04]  /*374a0*/  LDL.LU R33, [R1+0x63c] ;  /* 0x00063c0001217983 */ /* 0x001ee80000300800 */
[----:B------:R-:W-:Y:S04]  /*374b0*/  STL [R1+0x61c], R13 ;  /* 0x00061c0d01007387 */ /* 0x000fe80000100800 */
[----:B------:R-:W-:Y:S04]  /*374c0*/  STL [R1+0x70], R39 ;  /* 0x0000702701007387 */ /* 0x000fe80000100800 */
[----:B------:R-:W3:Y:S04]  /*374d0*/  LDL.LU R18, [R1+0x644] ;  /* 0x0006440001127983 */ /* 0x000ee80000300800 */
[----:B------:R-:W3:Y:S01]  /*374e0*/  LDL.LU R10, [R1+0x650] ;  /* 0x00065000010a7983 */ /* 0x000ee20000300800 */
[----:B------:R-:W-:-:S02]  /*374f0*/  PRMT R34, RZ, 0x7610, R34 ;  /* 0x00007610ff227816 */ /* 0x000fc40000000022 */
[----:B------:R-:W-:Y:S02]  /*37500*/  PRMT R26, RZ, 0x7610, R26 ;  /* 0x00007610ff1a7816 */ /* 0x000fe4000000001a */
[----:B----4-:R-:W-:-:S05]  /*37510*/  IADD3 R23, P3, PT, R5, R23, RZ ;  /* 0x0000001705177210 */ /* 0x010fca0007f7e0ff */
[----:B------:R-:W-:Y:S01]  /*37520*/  STL [R1+0x638], R23 ;  /* 0x0006381701007387 */ /* 0x000fe20000100800 */
[----:B--2---:R-:W-:-:S03]  /*37530*/  IADD3 R17, P4, PT, R5, R17, RZ ;  /* 0x0000001105117210 */ /* 0x004fc60007f9e0ff */
[----:B------:R-:W-:Y:S01]  /*37540*/  STL [R1+0x6c], R37 ;  /* 0x00006c2501007387 */ /* 0x000fe20000100800 */
[----:B-1----:R-:W-:-:S03]  /*37550*/  @!P1 IMAD.MOV.U32 R8, RZ, RZ, R23 ;  /* 0x000000ffff089224 */ /* 0x002fc600078e0017 */
[----:B---3--:R0:W-:Y:S04]  /*37560*/  STL [R1+0x60], R16 ;  /* 0x0000601001007387 */ /* 0x0081e80000100800 */
[----:B0-----:R-:W2:Y:S01]  /*37570*/  LDL.LU R16, [R1+0x658] ;  /* 0x0006580001107983 */ /* 0x001ea20000300800 */
[----:B------:R-:W-:-:S03]  /*37580*/  IMAD.X R30, R6, 0x1, R30, P3 ;  /* 0x00000001061e7824 */ /* 0x000fc600018e061e */
[----:B------:R-:W3:Y:S01]  /*37590*/  LDL.LU R13, [R1+0x660] ;  /* 0x00066000010d7983 */ /* 0x000ee20000300800 */
[----:B------:R-:W-:Y:S01]  /*375a0*/  @!P1 IMAD.MOV.U32 R9, RZ, RZ, R30 ;  /* 0x000000ffff099224 */ /* 0x000fe200078e001e */
[----:B------:R-:W-:-:S04]  /*375b0*/  IADD3 R11, P3, PT, R5, R11, RZ ;  /* 0x0000000b050b7210 */ /* 0x000fc80007f7e0ff */
[----:B------:R0:W4:Y:S04]  /*375c0*/  @!P1 LDG.E.U8 R34, desc[UR18][R8.64] ;  /* 0x0000001208229981 */ /* 0x000128000c1e1100 */
[----:B------:R-:W-:Y:S04]  /*375d0*/  STL [R1+0x12cc], R2 ;  /* 0x0012cc0201007387 */ /* 0x000fe80000100800 */
[----:B------:R-:W-:Y:S01]  /*375e0*/  STL [R1+0x68], R36 ;  /* 0x0000682401007387 */ /* 0x000fe20000100800 */
[----:B------:R-:W-:-:S03]  /*375f0*/  IMAD.X R33, R6, 0x1, R33, P4 ;  /* 0x0000000106217824 */ /* 0x000fc600020e0621 */
[----:B------:R-:W-:Y:S04]  /*37600*/  STL [R1+0x640], R17 ;  /* 0x0006401101007387 */ /* 0x000fe80000100800 */
[----:B------:R1:W-:Y:S04]  /*37610*/  STL [R1+0x634], R30 ;  /* 0x0006341e01007387 */ /* 0x0003e80000100800 */
[----:B------:R-:W-:Y:S01]  /*37620*/  STL [R1+0x648], R11 ;  /* 0x0006480b01007387 */ /* 0x000fe20000100800 */
[----:B0-----:R-:W-:-:S03]  /*37630*/  @!P1 IMAD.MOV.U32 R8, RZ, RZ, R17 ;  /* 0x000000ffff089224 */ /* 0x001fc600078e0011 */
[----:B------:R-:W3:Y:S01]  /*37640*/  LDL.LU R23, [R1+0x64c] ;  /* 0x00064c0001177983 */ /* 0x000ee20000300800 */
[----:B------:R-:W-:-:S03]  /*37650*/  @!P1 IMAD.MOV.U32 R9, RZ, RZ, R33 ;  /* 0x000000ffff099224 */ /* 0x000fc600078e0021 */
[----:B------:R-:W-:Y:S04]  /*37660*/  STL [R1+0x63c], R33 ;  /* 0x00063c2101007387 */ /* 0x000fe80000100800 */
[----:B-1----:R-:W4:Y:S04]  /*37670*/  LDL.LU R30, [R1+0x654] ;  /* 0x00065400011e7983 */ /* 0x002f280000300800 */
[----:B------:R0:W4:Y:S04]  /*37680*/  @!P1 LDG.E.U8 R26, desc[UR18][R8.64] ;  /* 0x00000012081a9981 */ /* 0x000128000c1e1100 */
[----:B------:R-:W-:Y:S04]  /*37690*/  STL [R1+0x64], R35 ;  /* 0x0000642301007387 */ /* 0x000fe80000100800 */
[----:B------:R-:W4:Y:S01]  /*376a0*/  LDL.LU R17, [R1+0x65c] ;  /* 0x00065c0001117983 */ /* 0x000f220000300800 */
[----:B------:R-:W-:Y:S01]  /*376b0*/  IMAD.X R18, R6, 0x1, R18, P3 ;  /* 0x0000000106127824 */ /* 0x000fe200018e0612 */
[----:B------:R-:W-:Y:S01]  /*376c0*/  IADD3 R10, P3, PT, R5, R10, RZ ;  /* 0x0000000a050a7210 */ /* 0x000fe20007f7e0ff */
[----:B0-----:R-:W-:Y:S01]  /*376d0*/  @!P1 IMAD.MOV.U32 R8, RZ, RZ, R11 ;  /* 0x000000ffff089224 */ /* 0x001fe200078e000b */
[----:B------:R-:W-:Y:S01]  /*376e0*/  PRMT R32, RZ, 0x7610, R32 ;  /* 0x00007610ff207816 */ /* 0x000fe20000000020 */
[----:B------:R-:W-:Y:S01]  /*376f0*/  @!P1 IMAD.MOV.U32 R9, RZ, RZ, R18 ;  /* 0x000000ffff099224 */ /* 0x000fe200078e0012 */
[----:B------:R-:W-:-:S04]  /*37700*/  PRMT R31, RZ, 0x7610, R31 ;  /* 0x00007610ff1f7816 */ /* 0x000fc8000000001f */
[----:B------:R0:W4:Y:S01]  /*37710*/  @!P1 LDG.E.U8 R32, desc[UR18][R8.64] ;  /* 0x0000001208209981 */ /* 0x000122000c1e1100 */
[----:B------:R-:W-:-:S03]  /*37720*/  PRMT R24, RZ, 0x7610, R24 ;  /* 0x00007610ff187816 */ /* 0x000fc60000000018 */
[----:B------:R-:W-:Y:S01]  /*37730*/  STL [R1+0x644], R18 ;  /* 0x0006441201007387 */ /* 0x000fe20000100800 */
[----:B0-----:R-:W-:Y:S01]  /*37740*/  @!P1 IMAD.MOV.U32 R8, RZ, RZ, R10 ;  /* 0x000000ffff089224 */ /* 0x001fe200078e000a */
[----:B------:R-:W-:Y:S02]  /*37750*/  PRMT R3, RZ, 0x7610, R3 ;  /* 0x00007610ff037816 */ /* 0x000fe40000000003 */
[C---:B--2---:R-:W-:Y:S01]  /*37760*/  IADD3 R16, P4, PT, R5.reuse, R16, RZ ;  /* 0x0000001005107210 */ /* 0x044fe20007f9e0ff */
[----:B---3--:R-:W-:Y:S01]  /*37770*/  IMAD.X R23, R6, 0x1, R23, P3 ;  /* 0x0000000106177824 */ /* 0x008fe200018e0617 */
[----:B------:R-:W-:-:S03]  /*37780*/  IADD3 R13, P3, PT, R5, R13, RZ ;  /* 0x0000000d050d7210 */ /* 0x000fc60007f7e0ff */
[----:B------:R-:W-:Y:S02]  /*37790*/  @!P1 IMAD.MOV.U32 R9, RZ, RZ, R23 ;  /* 0x000000ffff099224 */ /* 0x000fe400078e0017 */
[----:B----4-:R-:W-:-:S03]  /*377a0*/  IMAD.X R30, R6, 0x1, R30, P4 ;  /* 0x00000001061e7824 */ /* 0x010fc600020e061e */
[----:B------:R0:W2:Y:S04]  /*377b0*/  @!P1 LDG.E.U8 R31, desc[UR18][R8.64] ;  /* 0x00000012081f9981 */ /* 0x0000a8000c1e1100 */
[----:B------:R1:W-:Y:S01]  /*377c0*/  STL [R1+0x54], R26 ;  /* 0x0000541a01007387 */ /* 0x0003e20000100800 */
[----:B0-----:R-:W-:Y:S02]  /*377d0*/  @!P1 IMAD.MOV.U32 R8, RZ, RZ, R16 ;  /* 0x000000ffff089224 */ /* 0x001fe400078e0010 */
[----:B------:R-:W-:Y:S01]  /*377e0*/  @!P1 IMAD.MOV.U32 R9, RZ, RZ, R30 ;  /* 0x000000ffff099224 */ /* 0x000fe200078e001e */
[----:B-1----:R-:W3:Y:S01]  /*377f0*/  LDL.LU R26, [R1+0x674] ;  /* 0x00067400011a7983 */ /* 0x002ee20000300800 */
[----:B------:R-:W-:-:S03]  /*37800*/  IMAD.X R17, R6, 0x1, R17, P3 ;  /* 0x0000000106117824 */ /* 0x000fc600018e0611 */
[----:B------:R-:W4:Y:S04]  /*37810*/  LDL.LU R11, [R1+0x678] ;  /* 0x00067800010b7983 */ /* 0x000f280000300800 */
[----:B------:R-:W-:Y:S04]  /*37820*/  STL [R1+0x650], R10 ;  /* 0x0006500a01007387 */ /* 0x000fe80000100800 */
[----:B------:R-:W2:Y:S04]  /*37830*/  LDL.LU R18, [R1+0x680] ;  /* 0x0006800001127983 */ /* 0x000ea80000300800 */
[----:B------:R-:W-:Y:S04]  /*37840*/  STL [R1+0x658], R16 ;  /* 0x0006581001007387 */ /* 0x000fe80000100800 */
[----:B------:R0:W2:Y:S04]  /*37850*/  @!P1 LDG.E.U8 R24, desc[UR18][R8.64] ;  /* 0x0000001208189981 */ /* 0x0000a8000c1e1100 */
[----:B------:R1:W-:Y:S04]  /*37860*/  STL [R1+0x64c], R23 ;  /* 0x00064c1701007387 */ /* 0x0003e80000100800 */
[----:B------:R-:W-:Y:S01]  /*37870*/  STL [R1+0x660], R13 ;  /* 0x0006600d01007387 */ /* 0x000fe20000100800 */
[----:B0-----:R-:W-:-:S02]  /*37880*/  @!P1 IMAD.MOV.U32 R8, RZ, RZ, R13 ;  /* 0x000000ffff089224 */ /* 0x001fc400078e000d */
[----:B------:R-:W-:Y:S01]  /*37890*/  @!P1 IMAD.MOV.U32 R9, RZ, RZ, R17 ;  /* 0x000000ffff099224 */ /* 0x000fe200078e0011 */
[----:B-1----:R-:W2:Y:S04]  /*378a0*/  LDL.LU R23, [R1+0x67c] ;  /* 0x00067c0001177983 */ /* 0x002ea80000300800 */
[----:B------:R-:W-:Y:S04]  /*378b0*/  STL [R1+0x654], R30 ;  /* 0x0006541e01007387 */ /* 0x000fe80000100800 */
[----:B------:R-:W2:Y:S04]  /*378c0*/  LDL.LU R10, [R1+0x688] ;  /* 0x00068800010a7983 */ /* 0x000ea80000300800 */
[----:B------:R0:W2:Y:S04]  /*378d0*/  @!P1 LDG.E.U8 R3, desc[UR18][R8.64] ;  /* 0x0000001208039981 */ /* 0x0000a8000c1e1100 */
[----:B------:R-:W-:Y:S04]  /*378e0*/  STL [R1+0x58], R34 ;  /* 0x0000582201007387 */ /* 0x000fe80000100800 */
[----:B------:R-:W2:Y:S04]  /*378f0*/  LDL.LU R16, [R1+0x684] ;  /* 0x0006840001107983 */ /* 0x000ea80000300800 */
[----:B------:R1:W-:Y:S01]  /*37900*/  STL [R1+0x65c], R17 ;  /* 0x00065c1101007387 */ /* 0x0003e20000100800 */
[----:B------:R-:W-:-:S03]  /*37910*/  PRMT R29, RZ, 0x7610, R29 ;  /* 0x00007610ff1d7816 */ /* 0x000fc6000000001d */
[----:B-1----:R-:W2:Y:S04]  /*37920*/  LDL.LU R17, [R1+0x68c] ;  /* 0x00068c0001117983 */ /* 0x002ea80000300800 */
[----:B------:R-:W2:Y:S01]  /*37930*/  LDL.LU R13, [R1+0x690] ;  /* 0x00069000010d7983 */ /* 0x000ea20000300800 */
[----:B------:R-:W-:Y:S02]  /*37940*/  PRMT R12, RZ, 0x7610, R12 ;  /* 0x00007610ff0c7816 */ /* 0x000fe4000000000c */
[----:B----4-:R-:W-:-:S05]  /*37950*/  IADD3 R11, P3, PT, R5, R11, RZ ;  /* 0x0000000b050b7210 */ /* 0x010fca0007f7e0ff */
[C---:B---3--:R-:W-:Y:S01]  /*37960*/  IMAD.X R26, R6.reuse, 0x1, R26, P3 ;  /* 0x00000001061a7824 */ /* 0x048fe200018e061a */
[----:B------:R-:W-:Y:S01]  /*37970*/  STL [R1+0x678], R11 ;  /* 0x0006780b01007387 */ /* 0x000fe20000100800 */
[----:B--2---:R-:W-:Y:S01]  /*37980*/  IADD3 R18, P4, PT, R5, R18, RZ ;  /* 0x0000001205127210 */ /* 0x004fe20007f9e0ff */
[----:B0-----:R-:W-:Y:S02]  /*37990*/  @!P1 IMAD.MOV.U32 R8, RZ, RZ, R11 ;  /* 0x000000ffff089224 */ /* 0x001fe400078e000b */
[----:B------:R-:W-:Y:S01]  /*379a0*/  @!P1 IMAD.MOV.U32 R9, RZ, RZ, R26 ;  /* 0x000000ffff099224 */ /* 0x000fe200078e001a */
[----:B------:R0:W-:Y:S04]  /*379b0*/  STL [R1+0x48], R24 ;  /* 0x0000481801007387 */ /* 0x0001e80000100800 */
[----:B------:R1:W2:Y:S04]  /*379c0*/  @!P1 LDG.E.U8 R29, desc[UR18][R8.64] ;  /* 0x00000012081d9981 */ /* 0x0002a8000c1e1100 */
[----:B0-----:R-:W3:Y:S01]  /*379d0*/  LDL.LU R24, [R1+0x698] ;  /* 0x0006980001187983 */ /* 0x001ee20000300800 */
[----:B------:R-:W-:-:S02]  /*379e0*/  IMAD.X R23, R6, 0x1, R23, P4 ;  /* 0x0000000106177824 */ /* 0x000fc400020e0617 */
[----:B-1----:R-:W-:Y:S01]  /*379f0*/  @!P1 IMAD.MOV.U32 R8, RZ, RZ, R18 ;  /* 0x000000ffff089224 */ /* 0x002fe200078e0012 */
[----:B------:R-:W-:Y:S01]  /*37a00*/  IADD3 R10, P3, PT, R5, R10, RZ ;  /* 0x0000000a050a7210 */ /* 0x000fe20007f7e0ff */
[----:B------:R-:W-:Y:S01]  /*37a10*/  STL [R1+0x12d0], R3 ;  /* 0x0012d00301007387 */ /* 0x000fe20000100800 */
[----:B------:R-:W-:-:S03]  /*37a20*/  @!P1 IMAD.MOV.U32 R9, RZ, RZ, R23 ;  /* 0x000000ffff099224 */ /* 0x000fc600078e0017 */
[----:B------:R-:W-:Y:S04]  /*37a30*/  STL [R1+0x50], R32 ;  /* 0x0000502001007387 */ /* 0x000fe80000100800 */
[----:B------:R-:W-:Y:S04]  /*37a40*/  STL [R1+0x680], R18 ;  /* 0x0006801201007387 */ /* 0x000fe80000100800 */
[----:B------:R0:W-:Y:S04]  /*37a50*/  STL [R1+0x674], R26 ;  /* 0x0006741a01007387 */ /* 0x0001e80000100800 */
[----:B------:R-:W-:Y:S04]  /*37a60*/  STL [R1+0x688], R10 ;  /* 0x0006880a01007387 */ /* 0x000fe80000100800 */
[----:B------:R1:W4:Y:S04]  /*37a70*/  @!P1 LDG.E.U8 R12, desc[UR18][R8.64] ;  /* 0x00000012080c9981 */ /* 0x000328000c1e1100 */
[----:B0-----:R-:W2:Y:S04]  /*37a80*/  LDL.LU R26, [R1+0x694] ;  /* 0x00069400011a7983 */ /* 0x001ea80000300800 */
[----:B------:R-:W-:Y:S04]  /*37a90*/  STL [R1+0x67c], R23 ;  /* 0x00067c1701007387 */ /* 0x000fe80000100800 */
[----:B------:R-:W2:Y:S04]  /*37aa0*/  LDL.LU R11, [R1+0x6a0] ;  /* 0x0006a000010b7983 */ /* 0x000ea80000300800 */
[----:B------:R-:W-:Y:S04]  /*37ab0*/  STL [R1+0x4c], R31 ;  /* 0x00004c1f01007387 */ /* 0x000fe80000100800 */
[----:B------:R-:W2:Y:S01]  /*37ac0*/  LDL.LU R18, [R1+0x69c] ;  /* 0x00069c0001127983 */ /* 0x000ea20000300800 */
[----:B------:R-:W-:Y:S01]  /*37ad0*/  IMAD.X R16, R6, 0x1, R16, P3 ;  /* 0x0000000106107824 */ /* 0x000fe200018e0610 */
[----:B------:R-:W-:Y:S01]  /*37ae0*/  IADD3 R13, P3, PT, R5, R13, RZ ;  /* 0x0000000d050d7210 */ /* 0x000fe20007f7e0ff */
[----:B-1----:R-:W-:Y:S01]  /*37af0*/  @!P1 IMAD.MOV.U32 R8, RZ, RZ, R10 ;  /* 0x000000ffff089224 */ /* 0x002fe200078e000a */
[----:B------:R-:W-:Y:S01]  /*37b00*/  PRMT R28, RZ, 0x7610, R28 ;  /* 0x00007610ff1c7816 */ /* 0x000fe2000000001c */
[----:B------:R-:W-:-:S02]  /*37b10*/  @!P1 IMAD.MOV.U32 R9, RZ, RZ, R16 ;  /* 0x000000ffff099224 */ /* 0x000fc400078e0010 */
[----:B------:R-:W-:Y:S01]  /*37b20*/  IMAD.X R17, R6, 0x1, R17, P3 ;  /* 0x0000000106117824 */ /* 0x000fe200018e0611 */
[----:B------:R-:W-:Y:S02]  /*37b30*/  PRMT R27, RZ, 0x7610, R27 ;  /* 0x00007610ff1b7816 */ /* 0x000fe4000000001b */
[----:B------:R0:W2:Y:S01]  /*37b40*/  @!P1 LDG.E.U8 R28, desc[UR18][R8.64] ;  /* 0x00000012081c9981 */ /* 0x0000a2000c1e1100 */
[----:B------:R-:W-:-:S03]  /*37b50*/  PRMT R19, RZ, 0x7610, R19 ;  /* 0x00007610ff137816 */ /* 0x000fc60000000013 */
[----:B------:R-:W-:Y:S01]  /*37b60*/  STL [R1+0x684], R16 ;  /* 0x0006841001007387 */ /* 0x000fe20000100800 */
[----:B0-----:R-:W-:Y:S02]  /*37b70*/  @!P1 IMAD.MOV.U32 R8, RZ, RZ, R13 ;  /* 0x000000ffff089224 */ /* 0x001fe400078e000d */
[----:B------:R-:W-:-:S05]  /*37b80*/  @!P1 IMAD.MOV.U32 R9, RZ, RZ, R17 ;  /* 0x000000ffff099224 */ /* 0x000fca00078e0011 */
[----:B------:R0:W2:Y:S01]  /*37b90*/  @!P1 LDG.E.U8 R27, desc[UR18][R8.64] ;  /* 0x00000012081b9981 */ /* 0x0000a2000c1e1100 */
[----:B------:R-:W-:Y:S02]  /*37ba0*/  PRMT R4, RZ, 0x7610, R4 ;  /* 0x00007610ff047816 */ /* 0x000fe40000000004 */
[----:B---3--:R-:W-:-:S05]  /*37bb0*/  IADD3 R24, P4, PT, R5, R24, RZ ;  /* 0x0000001805187210 */ /* 0x008fca0007f9e0ff */
[----:B0-----:R-:W-:Y:S01]  /*37bc0*/  @!P1 IMAD.MOV.U32 R8, RZ, RZ, R24 ;  /* 0x000000ffff089224 */ /* 0x001fe200078e0018 */
[----:B----4-:R0:W-:Y:S01]  /*37bd0*/  STL [R1+0x3c], R12 ;  /* 0x00003c0c01007387 */ /* 0x0101e20000100800 */
[----:B--2---:R-:W-:-:S04]  /*37be0*/  IMAD.X R26, R6, 0x1, R26, P4 ;  /* 0x00000001061a7824 */ /* 0x004fc800020e061a */
[----:B------:R-:W-:Y:S01]  /*37bf0*/  @!P1 IMAD.MOV.U32 R9, RZ, RZ, R26 ;  /* 0x000000ffff099224 */ /* 0x000fe200078e001a */
[----:B0-----:R-:W2:Y:S01]  /*37c00*/  LDL.LU R12, [R1+0x6b4] ;  /* 0x0006b400010c7983 */ /* 0x001ea20000300800 */
[----:B------:R-:W-:-:S03]  /*37c10*/  IADD3 R11, P3, PT, R5, R11, RZ ;  /* 0x0000000b050b7210 */ /* 0x000fc60007f7e0ff */
[----:B------:R-:W3:Y:S04]  /*37c20*/  LDL.LU R10, [R1+0x6b8] ;  /* 0x0006b800010a7983 */ /* 0x000ee80000300800 */
[----:B------:R-:W4:Y:S01]  /*37c30*/  LDL.LU R23, [R1+0x6bc] ;  /* 0x0006bc0001177983 */ /* 0x000f220000300800 */
[----:B------:R-:W-:-:S03]  /*37c40*/  IMAD.X R18, R6, 0x1, R18, P3 ;  /* 0x0000000106127824 */ /* 0x000fc600018e0612 */
[----:B------:R-:W-:Y:S04]  /*37c50*/  STL [R1+0x690], R13 ;  /* 0x0006900d01007387 */ /* 0x000fe80000100800 */
[----:B------:R-:W4:Y:S04]  /*37c60*/  LDL.LU R16, [R1+0x6c0] ;  /* 0x0006c00001107983 */ /* 0x000f280000300800 */
[----:B------:R-:W-:Y:S04]  /*37c70*/  STL [R1+0x698], R24 ;  /* 0x0006981801007387 */ /* 0x000fe80000100800 */
[----:B------:R0:W4:Y:S04]  /*37c80*/  @!P1 LDG.E.U8 R19, desc[UR18][R8.64] ;  /* 0x0000001208139981 */ /* 0x000128000c1e1100 */
[----:B------:R1:W-:Y:S04]  /*37c90*/  STL [R1+0x68c], R17 ;  /* 0x00068c1101007387 */ /* 0x0003e80000100800 */
[----:B------:R1:W-:Y:S01]  /*37ca0*/  STL [R1+0x6a0], R11 ;  /* 0x0006a00b01007387 */ /* 0x0003e20000100800 */
[----:B0-----:R-:W-:-:S02]  /*37cb0*/  @!P1 IMAD.MOV.U32 R8, RZ, RZ, R11 ;  /* 0x000000ffff089224 */ /* 0x001fc400078e000b */
[----:B------:R-:W-:Y:S01]  /*37cc0*/  @!P1 IMAD.MOV.U32 R9, RZ, RZ, R18 ;  /* 0x000000ffff099224 */ /* 0x000fe200078e0012 */
[----:B-1----:R-:W4:Y:S04]  /*37cd0*/  LDL.LU R17, [R1+0x6c4] ;  /* 0x0006c40001117983 */ /* 0x002f280000300800 */
[----:B------:R-:W-:Y:S04]  /*37ce0*/  STL [R1+0x694], R26 ;  /* 0x0006941a01007387 */ /* 0x000fe80000100800 */
[----:B------:R-:W4:Y:S04]  /*37cf0*/  LDL.LU R13, [R1+0x6c8] ;  /* 0x0006c800010d7983 */ /* 0x000f280000300800 */
[----:B------:R0:W4:Y:S04]  /*37d00*/  @!P1 LDG.E.U8 R4, desc[UR18][R8.64] ;  /* 0x0000001208049981 */ /* 0x000128000c1e1100 */
[----:B------:R-:W-:Y:S04]  /*37d10*/  STL [R1+0x40], R29 ;  /* 0x0000401d01007387 */ /* 0x000fe80000100800 */
[----:B------:R1:W-:Y:S04]  /*37d20*/  STL [R1+0x69c], R18 ;  /* 0x00069c1201007387 */ /* 0x0003e80000100800 */
[----:B------:R-:W4:Y:S04]  /*37d30*/  LDL.LU R24, [R1+0x6cc] ;  /* 0x0006cc0001187983 */ /* 0x000f280000300800 */
[----:B------:R-:W4:Y:S01]  /*37d40*/  LDL.LU R11, [R1+0x6d0] ;  /* 0x0006d000010b7983 */ /* 0x000f220000300800 */
[----:B------:R-:W-:-:S02]  /*37d50*/  PRMT R25, RZ, 0x7610, R25 ;  /* 0x00007610ff197816 */ /* 0x000fc40000000019 */
[----:B------:R-:W-:Y:S02]  /*37d60*/  PRMT R21, RZ, 0x7610, R21 ;  /* 0x00007610ff157816 */ /* 0x000fe40000000015 */
[----:B---3--:R-:W-:-:S05]  /*37d70*/  IADD3 R10, P3, PT, R5, R10, RZ ;  /* 0x0000000a050a7210 */ /* 0x008fca0007f7e0ff */
[----:B------:R3:W-:Y:S01]  /*37d80*/  STL [R1+0x6b8], R10 ;  /* 0x0006b80a01007387 */ /* 0x0007e20000100800 */
[----:B--2---:R-:W-:-:S03]  /*37d90*/  IMAD.X R12, R6, 0x1, R12, P3 ;  /* 0x00000001060c7824 */ /* 0x004fc600018e060c */
[----:B-1----:R-:W2:Y:S01]  /*37da0*/  LDL.LU R18, [R1+0x6d4] ;  /* 0x0006d40001127983 */ /* 0x002ea20000300800 */
[----:B----4-:R-:W-:Y:S01]  /*37db0*/  IADD3 R16, P4, PT, R5, R16, RZ ;  /* 0x0000001005107210 */ /* 0x010fe20007f9e0ff */
[----:B0-----:R-:W-:Y:S02]  /*37dc0*/  @!P1 IMAD.MOV.U32 R8, RZ, RZ, R10 ;  /* 0x000000ffff089224 */ /* 0x001fe400078e000a */
[----:B------:R-:W-:Y:S02]  /*37dd0*/  @!P1 IMAD.MOV.U32 R9, RZ, RZ, R12 ;  /* 0x000000ffff099224 */ /* 0x000fe400078e000c */
[----:B------:R-:W-:-:S03]  /*37de0*/  IMAD.X R23, R6, 0x1, R23, P4 ;  /* 0x0000000106177824 */ /* 0x000fc600020e0617 */
[----:B------:R0:W4:Y:S01]  /*37df0*/  @!P1 LDG.E.U8 R25, desc[UR18][R8.64] ;  /* 0x0000001208199981 */ /* 0x000122000c1e1100 */
[----:B------:R-:W-:-:S03]  /*37e00*/  IADD3 R13, P3, PT, R5, R13, RZ ;  /* 0x0000000d050d7210 */ /* 0x000fc60007f7e0ff */
[----:B------:R-:W-:Y:S04]  /*37e10*/  STL [R1+0x12d4], R4 ;  /* 0x0012d40401007387 */ /* 0x000fe80000100800 */
[----:B------:R-:W-:Y:S04]  /*37e20*/  STL [R1+0x38], R28 ;  /* 0x0000381c01007387 */ /* 0x000fe80000100800 */
[----:B------:R-:W-:Y:S04]  /*37e30*/  STL [R1+0x6c0], R16 ;  /* 0x0006c01001007387 */ /* 0x000fe80000100800 */
[----:B------:R-:W-:Y:S04]  /*37e40*/  STL [R1+0x6b4], R12 ;  /* 0x0006b40c01007387 */ /* 0x000fe80000100800 */
[----:B------:R-:W-:Y:S04]  /*37e50*/  STL [R1+0x6c8], R13 ;  /* 0x0006c80d01007387 */ /* 0x000fe80000100800 */
[----:B---3--:R-:W3:Y:S01]  /*37e60*/  LDL.LU R10, [R1+0x6d8] ;  /* 0x0006d800010a7983 */ /* 0x008ee20000300800 */
[----:B0-----:R-:W-:-:S02]  /*37e70*/  @!P1 IMAD.MOV.U32 R8, RZ, RZ, R16 ;  /* 0x000000ffff089224 */ /* 0x001fc400078e0010 */
[----:B------:R-:W-:-:S05]  /*37e80*/  @!P1 IMAD.MOV.U32 R9, RZ, RZ, R23 ;  /* 0x000000ffff099224 */ /* 0x000fca00078e0017 */
[----:B------:R0:W4:Y:S01]  /*37e90*/  @!P1 LDG.E.U8 R21, desc[UR18][R8.64] ;  /* 0x0000001208159981 */ /* 0x000122000c1e1100 */
[C---:B------:R-:W-:Y:S01]  /*37ea0*/  IMAD.X R17, R6.reuse, 0x1, R17, P3 ;  /* 0x0000000106117824 */ /* 0x040fe200018e0611 */
[----:B------:R-:W-:Y:S02]  /*37eb0*/  PRMT R15, RZ, 0x7610, R15 ;  /* 0x00007610ff0f7816 */ /* 0x000fe4000000000f */
[----:B------:R-:W-:Y:S01]  /*37ec0*/  IADD3 R11, P3, PT, R5, R11, RZ ;  /* 0x0000000b050b7210 */ /* 0x000fe20007f7e0ff */
[----:B------:R-:W-:Y:S01]  /*37ed0*/  STL [R1+0x6bc], R23 ;  /* 0x0006bc1701007387 */ /* 0x000fe20000100800 */
[----:B0-----:R-:W-:Y:S02]  /*37ee0*/  @!P1 IMAD.MOV.U32 R8, RZ, RZ, R13 ;  /* 0x000000ffff089224 */ /* 0x001fe400078e000d */
[----:B------:R-:W-:Y:S01]  /*37ef0*/  @!P1 IMAD.MOV.U32 R9, RZ, RZ, R17 ;  /* 0x000000ffff099224 */ /* 0x000fe200078e0011 */
[----:B------:R0:W-:Y:S01]  /*37f00*/  STL [R1+0x30], R19 ;  /* 0x0000301301007387 */ /* 0x0001e20000100800 */
[----:B------:R-:W-:Y:S01]  /*37f10*/  IMAD.X R24, R6, 0x1, R24, P3 ;  /* 0x0000000106187824 */ /* 0x000fe200018e0618 */
[----:B------:R-:W-:-:S02]  /*37f20*/  PRMT R20, RZ, 0x7610, R20 ;  /* 0x00007610ff147816 */ /* 0x000fc40000000014 */
[----:B------:R1:W4:Y:S04]  /*37f30*/  @!P1 LDG.E.U8 R15, desc[UR18][R8.64] ;  /* 0x00000012080f9981 */ /* 0x000328000c1e1100 */
[----:B0-----:R-:W4:Y:S04]  /*37f40*/  LDL.LU R19, [R1+0x6dc] ;  /* 0x0006dc0001137983 */ /* 0x001f280000300800 */
[----:B------:R-:W4:Y:S01]  /*37f50*/  LDL.LU R12, [R1+0x6e0] ;  /* 0x0006e000010c7983 */ /* 0x000f220000300800 */
[----:B-1----:R-:W-:Y:S02]  /*37f60*/  @!P1 IMAD.MOV.U32 R8, RZ, RZ, R11 ;  /* 0x000000ffff089224 */ /* 0x002fe400078e000b */
[----:B------:R-:W-:Y:S01]  /*37f70*/  @!P1 IMAD.MOV.U32 R9, RZ, RZ, R24 ;  /* 0x000000ffff099224 */ /* 0x000fe200078e0018 */
[----:B------:R-:W-:Y:S01]  /*37f80*/  STL [R1+0x34], R27 ;  /* 0x0000341b01007387 */ /* 0x000fe20000100800 */
[----:B------:R-:W-:-:S03]  /*37f90*/  PRMT R3, RZ, 0x7610, R3 ;  /* 0x00007610ff037816 */ /* 0x000fc60000000003 */
[----:B------:R-:W4:Y:S04]  /*37fa0*/  LDL.LU R16, [R1+0x6f8] ;  /* 0x0006f80001107983 */ /* 0x000f280000300800 */
[----:B------:R0:W4:Y:S04]  /*37fb0*/  @!P1 LDG.E.U8 R20, desc[UR18][R8.64] ;  /* 0x0000001208149981 */ /* 0x000128000c1e1100 */
[----:B------:R1:W-:Y:S04]  /*37fc0*/  STL [R1+0x6c4], R17 ;  /* 0x0006c41101007387 */ /* 0x0003e80000100800 */
[----:B------:R-:W4:Y:S04]  /*37fd0*/  LDL.LU R23, [R1+0x6f4] ;  /* 0x0006f40001177983 */ /* 0x000f280000300800 */
[----:B-1----:R-:W4:Y:S04]  /*37fe0*/  LDL.LU R17, [R1+0x700] ;  /* 0x0007000001117983 */ /* 0x002f280000300800 */
[----:B------:R-:W-:Y:S04]  /*37ff0*/  STL [R1+0x6d0], R11 ;  /* 0x0006d00b01007387 */ /* 0x000fe80000100800 */
[----:B------:R-:W4:Y:S01]  /*38000*/  LDL.LU R13, [R1+0x708] ;  /* 0x00070800010d7983 */ /* 0x000f220000300800 */
[----:B---3--:R-:W-:-:S05]  /*38010*/  IADD3 R10, P4, PT, R5, R10, RZ ;  /* 0x0000000a050a7210 */ /* 0x008fca0007f9e0ff */
[----:B--2---:R-:W-:Y:S02]  /*38020*/  IMAD.X R18, R6, 0x1, R18, P4 ;  /* 0x0000000106127824 */ /* 0x004fe400020e0612 */
[----:B0-----:R-:W-:Y:S02]  /*38030*/  @!P1 IMAD.MOV.U32 R8, RZ, RZ, R10 ;  /* 0x000000ffff089224 */ /* 0x001fe400078e000a */
[----:B------:R-:W-:Y:S01]  /*38040*/  @!P1 IMAD.MOV.U32 R9, RZ, RZ, R18 ;  /* 0x000000ffff099224 */ /* 0x000fe200078e0012 */
[----:B----4-:R0:W-:Y:S04]  /*38050*/  STL [R1+0x24], R21 ;  /* 0x0000241501007387 */ /* 0x0101e80000100800 */
[----:B------:R1:W2:Y:S04]  /*38060*/  @!P1 LDG.E.U8 R3, desc[UR18][R8.64] ;  /* 0x0000001208039981 */ /* 0x0002a8000c1e1100 */
[----:B0-----:R-:W3:Y:S04]  /*38070*/  LDL.LU R21, [R1+0x6fc] ;  /* 0x0006fc0001157983 */ /* 0x001ee80000300800 */
[----:B------:R0:W-:Y:S01]  /*38080*/  STL [R1+0x20], R15 ;  /* 0x0000200f01007387 */ /* 0x0001e20000100800 */
[----:B------:R-:W-:-:S02]  /*38090*/  PRMT R0, RZ, 0x7610, R0 ;  /* 0x00007610ff007816 */ /* 0x000fc40000000000 */
[----:B------:R-:W-:Y:S01]  /*380a0*/  IADD3 R12, P3, PT, R5, R12, RZ ;  /* 0x0000000c050c7210 */ /* 0x000fe20007f7e0ff */
[----:B0-----:R-:W4:Y:S04]  /*380b0*/  LDL.LU R15, [R1+0x704] ;  /* 0x00070400010f7983 */ /* 0x001f280000300800 */
[----:B------:R-:W-:Y:S01]  /*380c0*/  STL [R1+0x6d8], R10 ;  /* 0x0006d80a01007387 */ /* 0x000fe20000100800 */
[----:B------:R-:W-:-:S03]  /*380d0*/  IMAD.X R19, R6, 0x1, R19, P3 ;  /* 0x0000000106137824 */ /* 0x000fc600018e0613 */
[----:B------:R-:W-:Y:S01]  /*380e0*/  STL [R1+0x6cc], R24 ;  /* 0x0006cc1801007387 */ /* 0x000fe20000100800 */
[----:B------:R-:W-:-:S03]  /*380f0*/  IADD3 R16, P3, PT, R5, R16, RZ ;  /* 0x0000001005107210 */ /* 0x000fc60007f7e0ff */
[----:B------:R-:W-:Y:S04]  /*38100*/  STL [R1+0x6e0], R12 ;  /* 0x0006e00c01007387 */ /* 0x000fe80000100800 */
[----:B------:R-:W4:Y:S01]  /*38110*/  LDL.LU R11, [R1+0x710] ;  /* 0x00071000010b7983 */ /* 0x000f220000300800 */
[----:B-1----:R-:W-:-:S03]  /*38120*/  @!P1 IMAD.MOV.U32 R8, RZ, RZ, R12 ;  /* 0x000000ffff089224 */ /* 0x002fc600078e000c */
[----:B------:R-:W-:Y:S01]  /*38130*/  STL [R1+0x6d4], R18 ;  /* 0x0006d41201007387 */ /* 0x000fe20000100800 */
[----:B------:R-:W-:-:S03]  /*38140*/  @!P1 IMAD.MOV.U32 R9, RZ, RZ, R19 ;  /* 0x000000ffff099224 */ /* 0x000fc600078e0013 */
[----:B------:R-:W-:Y:S01]  /*38150*/  STL [R1+0x28], R25 ;  /* 0x0000281901007387 */ /* 0x000fe20000100800 */
[----:B------:R-:W-:-:S03]  /*38160*/  IMAD.X R23, R6, 0x1, R23, P3 ;  /* 0x0000000106177824 */ /* 0x000fc600018e0617 */
[----:B------:R0:W-:Y:S01]  /*38170*/  STL [R1+0x1c], R20 ;  /* 0x00001c1401007387 */ /* 0x0001e20000100800 */
[----:B------:R-:W-:Y:S02]  /*38180*/  IADD3 R17, P4, PT, R5, R17, RZ ;  /* 0x0000001105117210 */ /* 0x000fe40007f9e0ff */
[----:B------:R-:W-:Y:S01]  /*38190*/  PRMT R22, RZ, 0x7610, R22 ;  /* 0x00007610ff167816 */ /* 0x000fe20000000016 */
[----:B------:R1:W4:Y:S04]  /*381a0*/  @!P1 LDG.E.U8 R0, desc[UR18][R8.64] ;  /* 0x0000001208009981 */ /* 0x000328000c1e1100 */
[----:B0-----:R-:W4:Y:S04]  /*381b0*/  LDL.LU R20, [R1+0x70c] ;  /* 0x00070c0001147983 */ /* 0x001f280000300800 */
[----:B------:R0:W-:Y:S04]  /*381c0*/  STL [R1+0x6dc], R19 ;  /* 0x0006dc1301007387 */ /* 0x0001e80000100800 */
[----:B------:R-:W4:Y:S01]  /*381d0*/  LDL.LU R18, [R1+0x718] ;  /* 0x0007180001127983 */ /* 0x000f220000300800 */
[----:B-1----:R-:W-:-:S02]  /*381e0*/  @!P1 IMAD.MOV.U32 R8, RZ, RZ, R16 ;  /* 0x000000ffff089224 */ /* 0x002fc400078e0010 */
[----:B------:R-:W-:Y:S01]  /*381f0*/  @!P1 IMAD.MOV.U32 R9, RZ, RZ, R23 ;  /* 0x000000ffff099224 */ /* 0x000fe200078e0017 */
[----:B------:R-:W4:Y:S01]  /*38200*/  LDL.LU R10, [R1+0x720] ;  /* 0x00072000010a7983 */ /* 0x000f220000300800 */
[----:B------:R-:W-:-:S03]  /*38210*/  PRMT R14, RZ, 0x7610, R14 ;  /* 0x00007610ff0e7816 */ /* 0x000fc6000000000e */
[----:B------:R1:W4:Y:S02]  /*38220*/  @!P1 LDG.E.U8 R22, desc[UR18][R8.64] ;  /* 0x0000001208169981 */ /* 0x000324000c1e1100 */
[----:B-1----:R-:W-:Y:S02]  /*38230*/  @!P1 IMAD.MOV.U32 R8, RZ, RZ, R17 ;  /* 0x000000ffff089224 */ /* 0x002fe400078e0011 */
[----:B--2---:R1:W-:Y:S04]  /*38240*/  STL [R1+0x12d8], R3 ;  /* 0x0012d80301007387 */ /* 0x0043e80000100800 */
[----:B0-----:R-:W2:Y:S01]  /*38250*/  LDL.LU R19, [R1+0x714] ;  /* 0x0007140001137983 */ /* 0x001ea20000300800 */
[----:B---3--:R-:W-:Y:S01]  /*38260*/  IMAD.X R21, R6, 0x1, R21, P4 ;  /* 0x0000000106157824 */ /* 0x008fe200020e0615 */
[----:B------:R-:W-:-:S02]  /*38270*/  IADD3 R13, P3, PT, R5, R13, RZ ;  /* 0x0000000d050d7210 */ /* 0x000fc40007f7e0ff */
[----:B------:R-:W3:Y:S01]  /*38280*/  LDL.LU R12, [R1+0x71c] ;  /* 0x00071c00010c7983 */ /* 0x000ee20000300800 */
[----:B------:R-:W-:-:S05]  /*38290*/  @!P1 IMAD.MOV.U32 R9, RZ, RZ, R21 ;  /* 0x000000ffff099224 */ /* 0x000fca00078e0015 */
[----:B------:R0:W3:Y:S01]  /*382a0*/  @!P1 LDG.E.U8 R14, desc[UR18][R8.64] ;  /* 0x00000012080e9981 */ /* 0x0000e2000c1e1100 */
[----:B-1----:R-:W-:Y:S01]  /*382b0*/  PRMT R3, RZ, 0x7610, R3 ;  /* 0x00007610ff037816 */ /* 0x002fe20000000003 */
[----:B----4-:R-:W-:Y:S02]  /*382c0*/  IMAD.X R15, R6, 0x1, R15, P3 ;  /* 0x00000001060f7824 */ /* 0x010fe400018e060f */
[----:B0-----:R-:W-:Y:S02]  /*382d0*/  @!P1 IMAD.MOV.U32 R8, RZ, RZ, R13 ;  /* 0x000000ffff089224 */ /* 0x001fe400078e000d */
[----:B------:R-:W-:Y:S01]  /*382e0*/  @!P1 IMAD.MOV.U32 R9, RZ, RZ, R15 ;  /* 0x000000ffff099224 */ /* 0x000fe200078e000f */
[----:B------:R-:W-:-:S04]  /*382f0*/  PRMT R4, RZ, 0x7610, R4 ;  /* 0x00007610ff047816 */ /* 0x000fc80000000004 */
[----:B------:R0:W4:Y:S01]  /*38300*/  @!P1 LDG.E.U8 R3, desc[UR18][R8.64] ;  /* 0x0000001208039981 */ /* 0x000122000c1e1100 */
[----:B------:R-:W-:-:S03]  /*38310*/  IADD3 R11, P3, PT, R5, R11, RZ ;  /* 0x0000000b050b7210 */ /* 0x000fc60007f7e0ff */
[----:B------:R1:W-:Y:S02]  /*38320*/  STL [R1+0x6f8], R16 ;  /* 0x0006f81001007387 */ /* 0x0003e40000100800 */
[----:B0-----:R-:W-:Y:S01]  /*38330*/  @!P1 IMAD.MOV.U32 R8, RZ, RZ, R11 ;  /* 0x000000ffff089224 */ /* 0x001fe200078e000b */
[----:B------:R-:W-:Y:S01]  /*38340*/  PRMT R2, RZ, 0x7610, R2 ;  /* 0x00007610ff027816 */ /* 0x000fe20000000002 */
[----:B------:R-:W-:-:S04]  /*38350*/  IMAD.X R20, R6, 0x1, R20, P3 ;  /* 0x0000000106147824 */ /* 0x000fc800018e0614 */
[----:B------:R-:W-:Y:S01]  /*38360*/  @!P1 IMAD.MOV.U32 R9, RZ, RZ, R20 ;  /* 0x000000ffff099224 */ /* 0x000fe200078e0014 */
[----:B------:R-:W-:Y:S01]  /*38370*/  IADD3 R18, P4, PT, R5, R18, RZ ;  /* 0x0000001205127210 */ /* 0x000fe20007f9e0ff */
[----:B------:R-:W-:Y:S04]  /*38380*/  STL [R1+0x12dc], R0 ;  /* 0x0012dc0001007387 */ /* 0x000fe80000100800 */
[----:B------:R0:W4:Y:S04]  /*38390*/  @!P1 LDG.E.U8 R4, desc[UR18][R8.64] ;  /* 0x0000001208049981 */ /* 0x000128000c1e1100 */
[----:B------:R-:W-:Y:S04]  /*383a0*/  STL [R1+0x700], R17 ;  /* 0x0007001101007387 */ /* 0x000fe80000100800 */
[----:B------:R-:W-:Y:S01]  /*383b0*/  STL [R1+0x6f4], R23 ;  /* 0x0006f41701007387 */ /* 0x000fe20000100800 */
[----:B0-----:R-:W-:-:S03]  /*383c0*/  @!P1 IMAD.MOV.U32 R8, RZ, RZ, R18 ;  /* 0x000000ffff089224 */ /* 0x001fc600078e0012 */
[----:B------:R-:W-:Y:S04]  /*383d0*/  STL [R1+0x708], R13 ;  /* 0x0007080d01007387 */ /* 0x000fe80000100800 */
[----:B-1----:R-:W4:Y:S04]  /*383e0*/  LDL.LU R16, [R1+0x738] ;  /* 0x0007380001107983 */ /* 0x002f280000300800 */
[----:B------:R-:W-:Y:S04]  /*383f0*/  STL [R1+0x6fc], R21 ;  /* 0x0006fc1501007387 */ /* 0x000fe80000100800 */
[----:B------:R-:W-:Y:S01]  /*38400*/  STL [R1+0x704], R15 ;  /* 0x0007040f01007387 */ /* 0x000fe20000100800 */
[----:B--2---:R-:W-:-:S04]  /*38410*/  IMAD.X R19, R6, 0x1, R19, P4 ;  /* 0x0000000106137824 */ /* 0x004fc800020e0613 */
[----:B------:R-:W-:-:S05]  /*38420*/  @!P1 IMAD.MOV.U32 R9, RZ, RZ, R19 ;  /* 0x000000ffff099224 */ /* 0x000fca00078e0013 */
[----:B------:R0:W2:Y:S04]  /*38430*/  @!P1 LDG.E.U8 R2, desc[UR18][R8.64] ;  /* 0x0000001208029981 */ /* 0x0000a8000c1e1100 */
[----:B---3--:R1:W-:Y:S04]  /*38440*/  STL [R1+0xc], R14 ;  /* 0x00000c0e01007387 */ /* 0x0083e80000100800 */
[----:B-1----:R-:W3:Y:S04]  /*38450*/  LDL.LU R14, [R1+0x740] ;  /* 0x00074000010e7983 */ /* 0x002ee80000300800 */
[----:B------:R-:W3:Y:S04]  /*38460*/  LDL.LU R17, [R1+0x734] ;  /* 0x0007340001117983 */ /* 0x000ee80000300800 */
[----:B------:R-:W3:Y:S01]  /*38470*/  LDL.LU R15, [R1+0x73c] ;  /* 0x00073c00010f7983 */ /* 0x000ee20000300800 */
[----:B------:R-:W-:-:S03]  /*38480*/  IADD3 R10, P3, PT, R5, R10, RZ ;  /* 0x0000000a050a7210 */ /* 0x000fc60007f7e0ff */
[----:B------:R1:W-:Y:S04]  /*38490*/  STL [R1+0x710], R11 ;  /* 0x0007100b01007387 */ /* 0x0003e80000100800 */
[----:B------:R-:W3:Y:S04]  /*384a0*/  LDL.LU R13, [R1+0x744] ;  /* 0x00074400010d7983 */ /* 0x000ee80000300800 */
[----:B------:R-:W3:Y:S04]  /*384b0*/  LDL.LU R0, [R1+0x748] ;  /* 0x0007480001007983 */ /* 0x000ee80000300800 */
[----:B----4-:R4:W-:Y:S01]  /*384c0*/  STL [R1+0x12e0], R3 ;  /* 0x0012e00301007387 */ /* 0x0109e20000100800 */
[----:B------:R-:W-:-:S03]  /*384d0*/  IMAD.X R12, R6, 0x1, R12, P3 ;  /* 0x00000001060c7824 */ /* 0x000fc600018e060c */
[----:B------:R-:W-:Y:S04]  /*384e0*/  STL [R1+0x718], R18 ;  /* 0x0007181201007387 */ /* 0x000fe80000100800 */
[----:B------:R-:W-:Y:S04]  /*384f0*/  STL [R1+0x70c], R20 ;  /* 0x00070c1401007387 */ /* 0x000fe80000100800 */
[----:B------:R-:W-:Y:S04]  /*38500*/  STL [R1+0x720], R10 ;  /* 0x0007200a01007387 */ /* 0x000fe80000100800 */
[----:B-1----:R-:W3:Y:S04]  /*38510*/  LDL.LU R11, [R1+0x750] ;  /* 0x00075000010b7983 */ /* 0x002ee80000300800 */
[----:B------:R-:W-:Y:S04]  /*38520*/  STL [R1+0x714], R19 ;  /* 0x0007141301007387 */ /* 0x000fe80000100800 */
[----:B------:R-:W-:Y:S01]  /*38530*/  STL [R1+0x12e4], R4 ;  /* 0x0012e40401007387 */ /* 0x000fe20000100800 */
[----:B------:R-:W-:-:S03]  /*38540*/  PRMT R92, RZ, 0x7610, R92 ;  /* 0x00007610ff5c7816 */ /* 0x000fc6000000005c */
[----:B------:R-:W-:Y:S01]  /*38550*/  STL [R1+0x10], R22 ;  /* 0x0000101601007387 */ /* 0x000fe20000100800 */
[----:B0-----:R-:W-:-:S03]  /*38560*/  @!P1 IMAD.MOV.U32 R9, RZ, RZ, R12 ;  /* 0x000000ffff099224 */ /* 0x001fc600078e000c */
[----:B----4-:R-:W4:Y:S01]  /*38570*/  LDL.LU R3, [R1+0x758] ;  /* 0x0007580001037983 */ /* 0x010f220000300800 */
[----:B------:R-:W-:-:S03]  /*38580*/  @!P1 IMAD.MOV.U32 R8, RZ, RZ, R10 ;  /* 0x000000ffff089224 */ /* 0x000fc600078e000a */
[----:B------:R0:W-:Y:S01]  /*38590*/  STL [R1+0x71c], R12 ;  /* 0x00071c0c01007387 */ /* 0x0001e20000100800 */
[----:B------:R-:W-:-:S03]  /*385a0*/  IADD3 R16, P3, PT, R5, R16, RZ ;  /* 0x0000001005107210 */ /* 0x000fc60007f7e0ff */
[----:B------:R1:W4:Y:S01]  /*385b0*/  @!P1 LDG.E.U8 R92, desc[UR18][R8.64] ;  /* 0x00000012085c9981 */ /* 0x000322000c1e1100 */
[----:B------:R-:W-:Y:S02]  /*385c0*/  PRMT R90, RZ, 0x7610, R90 ;  /* 0x00007610ff5a7816 */ /* 0x000fe4000000005a */
[----:B------:R-:W-:Y:S01]  /*385d0*/  PRMT R88, RZ, 0x7610, R88 ;  /* 0x00007610ff587816 */ /* 0x000fe20000000058 */
[----:B-1----:R-:W-:Y:S01]  /*385e0*/  @!P1 IMAD.MOV.U32 R8, RZ, RZ, R16 ;  /* 0x000000ffff089224 */ /* 0x002fe200078e0010 */
[----:B--2---:R1:W-:Y:S04]  /*385f0*/  STL [R1+0x12e8], R2 ;  /* 0x0012e80201007387 */ /* 0x0043e80000100800 */
[----:B0-----:R-:W2:Y:S04]  /*38600*/  LDL.LU R12, [R1+0x74c] ;  /* 0x00074c00010c7983 */ /* 0x001ea80000300800 */
[----:B------:R-:W2:Y:S01]  /*38610*/  LDL.LU R10, [R1+0x754] ;  /* 0x00075400010a7983 */ /* 0x000ea20000300800 */
[----:B---3--:R-:W-:Y:S01]  /*38620*/  IADD3 R14, P4, PT, R5, R14, RZ ;  /* 0x0000000e050e7210 */ /* 0x008fe20007f9e0ff */
[----:B------:R-:W-:-:S04]  /*38630*/  IMAD.X R17, R6, 0x1, R17, P3 ;  /* 0x0000000106117824 */ /* 0x000fc800018e0611 */
[----:B------:R-:W-:Y:S02]  /*38640*/  @!P1 IMAD.MOV.U32 R9, RZ, RZ, R17 ;  /* 0x000000ffff099224 */ /* 0x000fe400078e0011 */
[----:B------:R-:W-:Y:S01]  /*38650*/  IMAD.X R15, R6, 0x1, R15, P4 ;  /* 0x00000001060f7824 */ /* 0x000fe200020e060f */
[----:B------:R-:W-:Y:S04]  /*38660*/  STL [R1+0x738], R16 ;  /* 0x0007381001007387 */ /* 0x000fe80000100800 */
[----:B------:R0:W3:Y:S04]  /*38670*/  @!P1 LDG.E.U8 R90, desc[UR18][R8.64] ;  /* 0x00000012085a9981 */ /* 0x0000e8000c1e1100 */
[----:B------:R-:W3:Y:S04]  /*38680*/  LDL.LU R4, [R1+0x75c] ;  /* 0x00075c0001047983 */ /* 0x000ee80000300800 */
[----:B-1----:R-:W3:Y:S01]  /*38690*/  LDL.LU R2, [R1+0x760] ;  /* 0x0007600001027983 */ /* 0x002ee20000300800 */
[----:B0-----:R-:W-:-:S02]  /*386a0*/  @!P1 IMAD.MOV.U32 R8, RZ, RZ, R14 ;  /* 0x000000ffff089224 */ /* 0x001fc400078e000e */
[----:B------:R-:W-:-:S05]  /*386b0*/  @!P1 IMAD.MOV.U32 R9, RZ, RZ, R15 ;  /* 0x000000ffff099224 */ /* 0x000fca00078e000f */
[----:B------:R0:W3:Y:S01]  /*386c0*/  @!P1 LDG.E.U8 R88, desc[UR18][R8.64] ;  /* 0x0000001208589981 */ /* 0x0000e2000c1e1100 */
[----:B------:R-:W-:Y:S02]  /*386d0*/  IADD3 R0, P3, PT, R5, R0, RZ ;  /* 0x0000000005007210 */ /* 0x000fe40007f7e0ff */
[----:B------:R-:W-:-:S03]  /*386e0*/  PRMT R86, RZ, 0x7610, R86 ;  /* 0x00007610ff567816 */ /* 0x000fc60000000056 */
[----:B------:R-:W-:Y:S01]  /*386f0*/  IMAD.X R13, R6, 0x1, R13, P3 ;  /* 0x00000001060d7824 */ /* 0x000fe200018e060d */
[----:B------:R-:W-:Y:S01]  /*38700*/  IADD3 R11, P3, PT, R5, R11, RZ ;  /* 0x0000000b050b7210 */ /* 0x000fe20007f7e0ff */
[----:B0-----:R-:W-:Y:S02]  /*38710*/  @!P1 IMAD.MOV.U32 R8, RZ, RZ, R0 ;  /* 0x000000ffff089224 */ /* 0x001fe400078e0000 */
[----:B------:R-:W-:Y:S01]  /*38720*/  @!P1 IMAD.MOV.U32 R9, RZ, RZ, R13 ;  /* 0x000000ffff099224 */ /* 0x000fe200078e000d */
[----:B------:R-:W-:-:S04]  /*38730*/  PRMT R84, RZ, 0x7610, R84 ;  /* 0x00007610ff547816 */ /* 0x000fc80000000054 */
[----:B------:R0:W3:Y:S01]  /*38740*/  @!P1 LDG.E.U8 R86, desc[UR18][R8.64] ;  /* 0x0000001208569981 */ /* 0x0000e2000c1e1100 */
[----:B----4-:R-:W-:Y:S01]  /*38750*/  IADD3 R3, P4, PT, R5, R3, RZ ;  /* 0x0000000305037210 */ /* 0x010fe20007f9e0ff */
[----:B0-----:R-:W-:Y:S01]  /*38760*/  @!P1 IMAD.MOV.U32 R8, RZ, RZ, R11 ;  /* 0x000000ffff089224 */ /* 0x001fe200078e000b */
[----:B------:R-:W-:Y:S01]  /*38770*/  PRMT R82, RZ, 0x7610, R82 ;  /* 0x00007610ff527816 */ /* 0x000fe20000000052 */
[----:B------:R-:W-:Y:S04]  /*38780*/  STL [R1+0x12ec], R92 ;  /* 0x0012ec5c01007387 */ /* 0x000fe80000100800 */
[----:B------:R-:W-:Y:S04]  /*38790*/  STL [R1+0x740], R14 ;  /* 0x0007400e01007387 */ /* 0x000fe80000100800 */
[----:B------:R0:W-:Y:S04]  /*387a0*/  STL [R1+0x734], R17 ;  /* 0x0007341101007387 */ /* 0x0001e80000100800 */
[----:B------:R-:W-:Y:S04]  /*387b0*/  STL [R1+0x748], R0 ;  /* 0x0007480001007387 */ /* 0x000fe80000100800 */
[----:B0-----:R-:W4:Y:S04]  /*387c0*/  LDL.LU R17, [R1+0x778] ;  /* 0x0007780001117983 */ /* 0x001f280000300800 */
[----:B------:R0:W-:Y:S01]  /*387d0*/  STL [R1+0x73c], R15 ;  /* 0x00073c0f01007387 */ /* 0x0001e20000100800 */
[----:B------:R-:W-:Y:S01]  /*387e0*/  PRMT R80, RZ, 0x7610, R80 ;  /* 0x00007610ff507816 */ /* 0x000fe20000000050 */
[----:B--2---:R-:W-:-:S04]  /*387f0*/  IMAD.X R12, R6, 0x1, R12, P3 ;  /* 0x00000001060c7824 */ /* 0x004fc800018e060c */
[----:B------:R-:W-:Y:S02]  /*38800*/  @!P1 IMAD.MOV.U32 R9, RZ, RZ, R12 ;  /* 0x000000ffff099224 */ /* 0x000fe400078e000c */
[----:B------:R-:W-:-:S03]  /*38810*/  IMAD.X R10, R6, 0x1, R10, P4 ;  /* 0x00000001060a7824 */ /* 0x000fc600020e060a */
[----:B------:R1:W2:Y:S02]  /*38820*/  @!P1 LDG.E.U8 R84, desc[UR18][R8.64] ;  /* 0x0000001208549981 */ /* 0x0002a4000c1e1100 */
[----:B-1----:R-:W-:Y:S02]  /*38830*/  @!P1 IMAD.MOV.U32 R8, RZ, RZ, R3 ;  /* 0x000000ffff089224 */ /* 0x002fe400078e0003 */
[----:B------:R-:W-:Y:S01]  /*38840*/  @!P1 IMAD.MOV.U32 R9, RZ, RZ, R10 ;  /* 0x000000ffff099224 */ /* 0x000fe200078e000a */
[----:B---3--:R-:W-:Y:S04]  /*38850*/  STL [R1+0x12f0], R90 ;  /* 0x0012f05a01007387 */ /* 0x008fe80000100800 */
[----:B------:R1:W-:Y:S01]  /*38860*/  STL [R1+0x744], R13 ;  /* 0x0007440d01007387 */ /* 0x0003e20000100800 */
[----:B------:R-:W-:-:S03]  /*38870*/  IADD3 R2, P3, PT, R5, R2, RZ ;  /* 0x0000000205027210 */ /* 0x000fc60007f7e0ff */
[----:B------:R3:W2:Y:S02]  /*38880*/  @!P1 LDG.E.U8 R82, desc[UR18][R8.64] ;  /* 0x0000001208529981 */ /* 0x0006a4000c1e1100 */
[----:B------:R-:W-:Y:S02]  /*38890*/  IMAD.X R4, R6, 0x1, R4, P3 ;  /* 0x0000000106047824 */ /* 0x000fe400018e0604 */
[----:B------:R-:W-:Y:S04]  /*388a0*/  STL [R1+0x12f4], R88 ;  /* 0x0012f45801007387 */ /* 0x000fe80000100800 */
[----:B------:R-:W2:Y:S01]  /*388b0*/  LDL.LU R19, [R1+0x774] ;  /* 0x0007740001137983 */ /* 0x000ea20000300800 */
[----:B---3--:R-:W-:-:S03]  /*388c0*/  @!P1 IMAD.MOV.U32 R8, RZ, RZ, R2 ;  /* 0x000000ffff089224 */ /* 0x008fc600078e0002 */
[----:B0-----:R-:W3:Y:S01]  /*388d0*/  LDL.LU R15, [R1+0x77c] ;  /* 0x00077c00010f7983 */ /* 0x001ee20000300800 */
[----:B------:R-:W-:-:S03]  /*388e0*/  @!P1 IMAD.MOV.U32 R9, RZ, RZ, R4 ;  /* 0x000000ffff099224 */ /* 0x000fc600078e0004 */
[----:B------:R-:W-:Y:S04]  /*388f0*/  STL [R1+0x750], R11 ;  /* 0x0007500b01007387 */ /* 0x000fe80000100800 */
[----:B-1----:R-:W3:Y:S04]  /*38900*/  LDL.LU R13, [R1+0x780] ;  /* 0x00078000010d7983 */ /* 0x002ee80000300800 */
[----:B------:R-:W3:Y:S04]  /*38910*/  LDL.LU R16, [R1+0x784] ;  /* 0x0007840001107983 */ /* 0x000ee80000300800 */
[----:B------:R-:W3:Y:S04]  /*38920*/  LDL.LU R0, [R1+0x788] ;  /* 0x0007880001007983 */ /* 0x000ee80000300800 */
[----:B------:R0:W3:Y:S04]  /*38930*/  @!P1 LDG.E.U8 R80, desc[UR18][R8.64] ;  /* 0x0000001208509981 */ /* 0x0000e8000c1e1100 */
[----:B------:R-:W-:Y:S04]  /*38940*/  STL [R1+0x12f8], R86 ;  /* 0x0012f85601007387 */ /* 0x000fe80000100800 */
[----:B------:R-:W-:Y:S04]  /*38950*/  STL [R1+0x758], R3 ;  /* 0x0007580301007387 */ /* 0x000fe80000100800 */
[----:B------:R1:W-:Y:S04]  /*38960*/  STL [R1+0x74c], R12 ;  /* 0x00074c0c01007387 */ /* 0x0003e80000100800 */
[----:B------:R-:W-:Y:S04]  /*38970*/  STL [R1+0x760], R2 ;  /* 0x0007600201007387 */ /* 0x000fe80000100800 */
[----:B-1----:R-:W3:Y:S04]  /*38980*/  LDL.LU R12, [R1+0x790] ;  /* 0x00079000010c7983 */ /* 0x002ee80000300800 */
[----:B------:R-:W-:Y:S01]  /*38990*/  STL [R1+0x754], R10 ;  /* 0x0007540a01007387 */ /* 0x000fe20000100800 */
[----:B----4-:R-:W-:-:S02]  /*389a0*/  IADD3 R17, P3, PT, R5, R17, RZ ;  /* 0x0000001105117210 */ /* 0x010fc40007f7e0ff */
[----:B------:R-:W-:-:S03]  /*389b0*/  PRMT R78, RZ, 0x7610, R78 ;  /* 0x00007610ff4e7816 */ /* 0x000fc6000000004e */
[----:B0-----:R-:W-:Y:S01]  /*389c0*/  @!P1 IMAD.MOV.U32 R8, RZ, RZ, R17 ;  /* 0x000000ffff089224 */ /* 0x001fe200078e0011 */
[----:B--2---:R-:W-:Y:S04]  /*389d0*/  STL [R1+0x12fc], R84 ;  /* 0x0012fc5401007387 */ /* 0x004fe80000100800 */
[----:B------:R-:W2:Y:S04]  /*389e0*/  LDL.LU R18, [R1+0x78c] ;  /* 0x00078c0001127983 */ /* 0x000ea80000300800 */
[----:B------:R0:W-:Y:S04]  /*389f0*/  STL [R1+0x75c], R4 ;  /* 0x00075c0401007387 */ /* 0x0001e80000100800 */
[----:B------:R-:W4:Y:S04]  /*38a00*/  LDL.LU R11, [R1+0x798] ;  /* 0x00079800010b7983 */ /* 0x000f280000300800 */
[----:B------:R-:W4:Y:S04]  /*38a10*/  LDL.LU R3, [R1+0x7a0] ;  /* 0x0007a00001037983 */ /* 0x000f280000300800 */
[----:B------:R-:W-:Y:S04]  /*38a20*/  STL [R1+0x1300], R82 ;  /* 0x0013005201007387 */ /* 0x000fe80000100800 */
[----:B------:R-:W4:Y:S04]  /*38a30*/  LDL.LU R14, [R1+0x794] ;  /* 0x00079400010e7983 */ /* 0x000f280000300800 */
[----:B0-----:R-:W4:Y:S01]  /*38a40*/  LDL.LU R4, [R1+0x79c] ;  /* 0x00079c0001047983 */ /* 0x001f220000300800 */
[----:B------:R-:W-:-:S03]  /*38a50*/  IMAD.X R19, R6, 0x1, R19, P3 ;  /* 0x0000000106137824 */ /* 0x000fc600018e0613 */
[----:B------:R0:W-:Y:S04]  /*38a60*/  STL [R1+0x778], R17 ;  /* 0x0007781101007387 */ /* 0x0001e80000100800 */
[----:B------:R-:W4:Y:S01]  /*38a70*/  LDL.LU R2, [R1+0x7b8] ;  /* 0x0007b80001027983 */ /* 0x000f220000300800 */
[----:B------:R-:W-:-:S03]  /*38a80*/  @!P1 IMAD.MOV.U32 R9, RZ, RZ, R19 ;  /* 0x000000ffff099224 */ /* 0x000fc600078e0013 */
[----:B------:R-:W4:Y:S01]  /*38a90*/  LDL.LU R10, [R1+0x7c0] ;  /* 0x0007c000010a7983 */ /* 0x000f220000300800 */
[----:B---3--:R-:W-:-:S03]  /*38aa0*/  IADD3 R13, P4, PT, R5, R13, RZ ;  /* 0x0000000d050d7210 */ /* 0x008fc60007f9e0ff */
[----:B------:R1:W3:Y:S02]  /*38ab0*/  @!P1 LDG.E.U8 R78, desc[UR18][R8.64] ;  /* 0x00000012084e9981 */ /* 0x0002e4000c1e1100 */
[C---:B------:R-:W-:Y:S01]  /*38ac0*/  IMAD.X R15, R6.reuse, 0x1, R15, P4 ;  /* 0x00000001060f7824 */ /* 0x040fe200020e060f */
[----:B------:R-:W-:Y:S01]  /*38ad0*/  IADD3 R0, P3, PT, R5, R0, RZ ;  /* 0x0000000005007210 */ /* 0x000fe20007f7e0ff */
[----:B------:R-:W-:Y:S04]  /*38ae0*/  STL [R1+0x1304], R80 ;  /* 0x0013045001007387 */ /* 0x000fe80000100800 */
[----:B------:R-:W-:Y:S01]  /*38af0*/  IMAD.X R16, R6, 0x1, R16, P3 ;  /* 0x0000000106107824 */ /* 0x000fe200018e0610 */
[----:B------:R0:W-:Y:S04]  /*38b00*/  STL [R1+0x780], R13 ;  /* 0x0007800d01007387 */ /* 0x0001e80000100800 */
[----:B------:R-:W-:Y:S01]  /*38b10*/  STL [R1+0x774], R19 ;  /* 0x0007741301007387 */ /* 0x000fe20000100800 */
[----:B-1----:R-:W-:-:S03]  /*38b20*/  @!P1 IMAD.MOV.U32 R8, RZ, RZ, R13 ;  /* 0x000000ffff089224 */ /* 0x002fc600078e000d */
[----:B------:R-:W-:Y:S04]  /*38b30*/  STL [R1+0x788], R0 ;  /* 0x0007880001007387 */ /* 0x000fe80000100800 */
[----:B------:R1:W-:Y:S04]  /*38b40*/  STL [R1+0x77c], R15 ;  /* 0x00077c0f01007387 */ /* 0x0003e80000100800 */
[----:B0-----:R-:W3:Y:S04]  /*38b50*/  LDL.LU R17, [R1+0x7b4] ;  /* 0x0007b40001117983 */ /* 0x001ee80000300800 */
[----:B------:R0:W-:Y:S04]  /*38b60*/  STL [R1+0x784], R16 ;  /* 0x0007841001007387 */ /* 0x0001e80000100800 */
[----:B------:R-:W3:Y:S01]  /*38b70*/  LDL.LU R13, [R1+0x7bc] ;  /* 0x0007bc00010d7983 */ /* 0x000ee20000300800 */
[----:B------:R-:W-:-:S03]  /*38b80*/  @!P1 IMAD.MOV.U32 R9, RZ, RZ, R15 ;  /* 0x000000ffff099224 */ /* 0x000fc600078e000f */
[----:B-1----:R-:W3:Y:S01]  /*38b90*/  LDL.LU R15, [R1+0x7c8] ;  /* 0x0007c800010f7983 */ /* 0x002ee20000300800 */
[----:B------:R-:W-:Y:S02]  /*38ba0*/  PRMT R76, RZ, 0x7610, R76 ;  /* 0x00007610ff4c7816 */ /* 0x000fe4000000004c */
[----:B------:R-:W-:Y:S02]  /*38bb0*/  IADD3 R12, P3, PT, R5, R12, RZ ;  /* 0x0000000c050c7210 */ /* 0x000fe40007f7e0ff */
[----:B------:R-:W-:Y:S02]  /*38bc0*/  PRMT R74, RZ, 0x7610, R74 ;  /* 0x00007610ff4a7816 */ /* 0x000fe4000000004a */
[----:B------:R1:W3:Y:S01]  /*38bd0*/  @!P1 LDG.E.U8 R76, desc[UR18][R8.64] ;  /* 0x00000012084c9981 */ /* 0x0002e2000c1e1100 */
[----:B------:R-:W-:Y:S01]  /*38be0*/  PRMT R72, RZ, 0x7610, R72 ;  /* 0x00007610ff487816 */ /* 0x000fe20000000048 */
[----:B-1----:R-:W-:Y:S02]  /*38bf0*/  @!P1 IMAD.MOV.U32 R8, RZ, RZ, R0 ;  /* 0x000000ffff089224 */ /* 0x002fe400078e0000 */
[----:B------:R-:W-:-:S02]  /*38c00*/  @!P1 IMAD.MOV.U32 R9, RZ, RZ, R16 ;  /* 0x000000ffff099224 */ /* 0x000fc400078e0010 */
[----:B0-----:R-:W3:Y:S04]  /*38c10*/  LDL.LU R16, [R1+0x7c4] ;  /* 0x0007c40001107983 */ /* 0x001ee80000300800 */
[----:B------:R0:W3:Y:S04]  /*38c20*/  @!P1 LDG.E.U8 R74, desc[UR18][R8.64] ;  /* 0x00000012084a9981 */ /* 0x0000e8000c1e1100 */
[----:B------:R-:W3:Y:S01]  /*38c30*/  LDL.LU R0, [R1+0x7d0] ;  /* 0x0007d00001007983 */ /* 0x000ee20000300800 */
[----:B------:R-:W-:-:S03]  /*38c40*/  PRMT R70, RZ, 0x7610, R70 ;  /* 0x00007610ff467816 */ /* 0x000fc60000000046 */
[----:B------:R1:W-:Y:S01]  /*38c50*/  STL [R1+0x790], R12 ;  /* 0x0007900c01007387 */ /* 0x0003e20000100800 */
[----:B0-----:R-:W-:Y:S01]  /*38c60*/  @!P1 IMAD.MOV.U32 R8, RZ, RZ, R12 ;  /* 0x000000ffff089224 */ /* 0x001fe200078e000c */
[----:B------:R-:W-:Y:S02]  /*38c70*/  PRMT R68, RZ, 0x7610, R68 ;  /* 0x00007610ff447816 */ /* 0x000fe40000000044 */
[----:B------:R-:W-:Y:S01]  /*38c80*/  PRMT R66, RZ, 0x7610, R66 ;  /* 0x00007610ff427816 */ /* 0x000fe20000000042 */
[----:B--2---:R-:W-:-:S04]  /*38c90*/  IMAD.X R18, R6, 0x1, R18, P3 ;  /* 0x0000000106127824 */ /* 0x004fc800018e0612 */
[----:B------:R-:W-:Y:S01]  /*38ca0*/  @!P1 IMAD.MOV.U32 R9, RZ, RZ, R18 ;  /* 0x000000ffff099224 */ /* 0x000fe200078e0012 */
[----:B----4-:R-:W-:-:S04]  /*38cb0*/  IADD3 R11, P4, PT, R5, R11, RZ ;  /* 0x0000000b050b7210 */ /* 0x010fc80007f9e0ff */
[----:B------:R0:W2:Y:S01]  /*38cc0*/  @!P1 LDG.E.U8 R72, desc[UR18][R8.64] ;  /* 0x0000001208489981 */ /* 0x0000a2000c1e1100 */
[----:B------:R-:W-:-:S03]  /*38cd0*/  IADD3 R3, P3, PT, R5, R3, RZ ;  /* 0x0000000305037210 */ /* 0x000fc60007f7e0ff */
[----:B------:R-:W-:Y:S04]  /*38ce0*/  STL [R1+0x798], R11 ;  /* 0x0007980b01007387 */ /* 0x000fe80000100800 */
[----:B------:R-:W-:Y:S01]  /*38cf0*/  STL [R1+0x78c], R18 ;  /* 0x00078c1201007387 */ /* 0x000fe20000100800 */
[----:B0-----:R-:W-:-:S03]  /*38d00*/  @!P1 IMAD.MOV.U32 R8, RZ, RZ, R11 ;  /* 0x000000ffff089224 */ /* 0x001fc600078e000b */
[----:B------:R-:W-:Y:S01]  /*38d10*/  STL [R1+0x7a0], R3 ;  /* 0x0007a00301007387 */ /* 0x000fe20000100800 */
[----:B------:R-:W-:-:S03]  /*38d20*/  IMAD.X R14, R6, 0x1, R14, P4 ;  /* 0x00000001060e7824 */ /* 0x000fc600020e060e */
[----:B-1----:R-:W4:Y:S01]  /*38d30*/  LDL.LU R12, [R1+0x7cc] ;  /* 0x0007cc00010c7983 */ /* 0x002f220000300800 */
[----:B------:R-:W-:-:S03]  /*38d40*/  @!P1 IMAD.MOV.U32 R9, RZ, RZ, R14 ;  /* 0x000000ffff099224 */ /* 0x000fc600078e000e */
[----:B------:R0:W-:Y:S01]  /*38d50*/  STL [R1+0x794], R14 ;  /* 0x0007940e01007387 */ /* 0x0001e20000100800 */
[----:B------:R-:W-:-:S03]  /*38d60*/  IMAD.X R4, R6, 0x1, R4, P3 ;  /* 0x0000000106047824 */ /* 0x000fc600018e0604 */
[----:B------:R1:W2:Y:S01]  /*38d70*/  @!P1 LDG.E.U8 R70, desc[UR18][R8.64] ;  /* 0x0000001208469981 */ /* 0x0002a2000c1e1100 */
[----:B------:R-:W-:-:S03]  /*38d80*/  IADD3 R2, P4, PT, R5, R2, RZ ;  /* 0x0000000205027210 */ /* 0x000fc60007f9e0ff */
[----:B0-----:R-:W2:Y:S04]  /*38d90*/  LDL.LU R14, [R1+0x7d4] ;  /* 0x0007d400010e7983 */ /* 0x001ea80000300800 */
[----:B------:R-:W2:Y:S01]  /*38da0*/  LDL.LU R11, [R1+0x7d8] ;  /* 0x0007d800010b7983 */ /* 0x000ea20000300800 */
[----:B-1----:R-:W-:Y:S01]  /*38db0*/  @!P1 IMAD.MOV.U32 R9, RZ, RZ, R4 ;  /* 0x000000ffff099224 */ /* 0x002fe200078e0004 */
[----:B------:R-:W-:Y:S02]  /*38dc0*/  IADD3 R10, P3, PT, R5, R10, RZ ;  /* 0x0000000a050a7210 */ /* 0x000fe40007f7e0ff */
[----:B------:R0:W-:Y:S01]  /*38dd0*/  STL [R1+0x79c], R4 ;  /* 0x00079c0401007387 */ /* 0x0001e20000100800 */
[----:B------:R-:W-:-:S05]  /*38de0*/  @!P1 IMAD.MOV.U32 R8, RZ, RZ, R3 ;  /* 0x000000ffff089224 */ /* 0x000fca00078e0003 */
[----:B------:R1:W2:Y:S04]  /*38df0*/  @!P1 LDG.E.U8 R68, desc[UR18][R8.64] ;  /* 0x0000001208449981 */ /* 0x0002a8000c1e1100 */
[----:B0-----:R-:W2:Y:S04]  /*38e00*/  LDL.LU R4, [R1+0x7dc] ;  /* 0x0007dc0001047983 */ /* 0x001ea80000300800 */
[----:B------:R0:W-:Y:S04]  /*38e10*/  STL [R1+0x7b8], R2 ;  /* 0x0007b80201007387 */ /* 0x0001e80000100800 */
[----:B------:R-:W2:Y:S01]  /*38e20*/  LDL.LU R3, [R1+0x7e0] ;  /* 0x0007e00001037983 */ /* 0x000ea20000300800 */
[----:B-1----:R-:W-:-:S03]  /*38e30*/  @!P1 IMAD.MOV.U32 R8, RZ, RZ, R2 ;  /* 0x000000ffff089224 */ /* 0x002fc600078e0002 */
[----:B------:R1:W-:Y:S01]  /*38e40*/  STL [R1+0x7c0], R10 ;  /* 0x0007c00a01007387 */ /* 0x0003e20000100800 */
[----:B---3--:R-:W-:-:S04]  /*38e50*/  IMAD.X R17, R6, 0x1, R17, P4 ;  /* 0x0000000106117824 */ /* 0x008fc800020e0611 */
[----:B------:R-:W-:Y:S02]  /*38e60*/  @!P1 IMAD.MOV.U32 R9, RZ, RZ, R17 ;  /* 0x000000ffff099224 */ /* 0x000fe400078e0011 */
[----:B------:R-:W-:Y:S01]  /*38e70*/  IMAD.X R13, R6, 0x1, R13, P3 ;  /* 0x00000001060d7824 */ /* 0x000fe200018e060d */
[----:B------:R-:W-:Y:S01]  /*38e80*/  STL [R1+0x7b4], R17 ;  /* 0x0007b41101007387 */ /* 0x000fe20000100800 */
[----:B------:R-:W-:-:S03]  /*38e90*/  IADD3 R15, P3, PT, R5, R15, RZ ;  /* 0x0000000f050f7210 */ /* 0x000fc60007f7e0ff */
[----:B------:R3:W-:Y:S04]  /*38ea0*/  STL [R1+0x7bc], R13 ;  /* 0x0007bc0d01007387 */ /* 0x0007e80000100800 */
[----:B0-----:R-:W2:Y:S04]  /*38eb0*/  LDL.LU R2, [R1+0x7f8] ;  /* 0x0007f80001027983 */ /* 0x001ea80000300800 */
[----:B------:R0:W2:Y:S04]  /*38ec0*/  @!P1 LDG.E.U8 R66, desc[UR18][R8.64] ;  /* 0x0000001208429981 */ /* 0x0000a8000c1e1100 */
[----:B------:R3:W-:Y:S01]  /*38ed0*/  STL [R1+0x7c8], R15 ;  /* 0x0007c80f01007387 */ /* 0x0007e20000100800 */
[----:B0-----:R-:W-:-:S03]  /*38ee0*/  @!P1 IMAD.MOV.U32 R8, RZ, RZ, R10 ;  /* 0x000000ffff089224 */ /* 0x001fc600078e000a */
[----:B-1----:R-:W2:Y:S01]  /*38ef0*/  LDL.LU R10, [R1+0x7f4] ;  /* 0x0007f400010a7983 */ /* 0x002ea20000300800 */
[----:B------:R-:W-:Y:S01]  /*38f00*/  PRMT R64, RZ, 0x7610, R64 ;  /* 0x00007610ff407816 */ /* 0x000fe20000000040 */
[----:B------:R-:W-:Y:S02]  /*38f10*/  @!P1 IMAD.MOV.U32 R9, RZ, RZ, R13 ;  /* 0x000000ffff099224 */ /* 0x000fe400078e000d */
[----:B------:R-:W-:Y:S01]  /*38f20*/  IMAD.X R16, R6, 0x1, R16, P3 ;  /* 0x0000000106107824 */ /* 0x000fe200018e0610 */
[----:B------:R-:W-:Y:S01]  /*38f30*/  PRMT R62, RZ, 0x7610, R62 ;  /* 0x00007610ff3e7816 */ /* 0x000fe2000000003e */
[----:B---3--:R-:W3:Y:S01]  /*38f40*/  LDL.LU R13, [R1+0x800] ;  /* 0x00080000010d7983 */ /* 0x008ee20000300800 */
[----:B------:R-:W-:-:S03]  /*38f50*/  IADD3 R0, P3, PT, R5, R0, RZ ;  /* 0x0000000005007210 */ /* 0x000fc60007f7e0ff */
[----:B------:R0:W3:Y:S01]  /*38f60*/  @!P1 LDG.E.U8 R64, desc[UR18][R8.64] ;  /* 0x0000001208409981 */ /* 0x0000e2000c1e1100 */
[----:B------:R-:W-:-:S03]  /*38f70*/  PRMT R60, RZ, 0x7610, R60 ;  /* 0x00007610ff3c7816 */ /* 0x000fc6000000003c */
[----:B------:R-:W-:Y:S01]  /*38f80*/  STL [R1+0x7c4], R16 ;  /* 0x0007c41001007387 */ /* 0x000fe20000100800 */
[----:B0-----:R-:W-:Y:S02]  /*38f90*/  @!P1 IMAD.MOV.U32 R8, RZ, RZ, R15 ;  /* 0x000000ffff089224 */ /* 0x001fe400078e000f */
[----:B------:R-:W-:Y:S01]  /*38fa0*/  @!P1 IMAD.MOV.U32 R9, RZ, RZ, R16 ;  /* 0x000000ffff099224 */ /* 0x000fe200078e0010 */
[----:B------:R-:W3:Y:S04]  /*38fb0*/  LDL.LU R15, [R1+0x7fc] ;  /* 0x0007fc00010f7983 */ /* 0x000ee80000300800 */
[----:B------:R0:W3:Y:S04]  /*38fc0*/  @!P1 LDG.E.U8 R62, desc[UR18][R8.64] ;  /* 0x00000012083e9981 */ /* 0x0000e8000c1e1100 */
[----:B------:R-:W-:Y:S01]  /*38fd0*/  STL [R1+0x7d0], R0 ;  /* 0x0007d00001007387 */ /* 0x000fe20000100800 */
[----:B------:R-:W-:Y:S01]  /*38fe0*/  PRMT R58, RZ, 0x7610, R58 ;  /* 0x00007610ff3a7816 */ /* 0x000fe2000000003a */
[----:B0-----:R-:W-:Y:S01]  /*38ff0*/  @!P1 IMAD.MOV.U32 R8, RZ, RZ, R0 ;  /* 0x000000ffff089224 */ /* 0x001fe200078e0000 */
[----:B------:R-:W-:Y:S01]  /*39000*/  PRMT R56, RZ, 0x7610, R56 ;  /* 0x00007610ff387816 */ /* 0x000fe20000000038 */
[----:B----4-:R-:W-:-:S04]  /*39010*/  IMAD.X R12, R6, 0x1, R12, P3 ;  /* 0x00000001060c7824 */ /* 0x010fc800018e060c */
[----:B------:R-:W-:Y:S01]  /*39020*/  @!P1 IMAD.MOV.U32 R9, RZ, RZ, R12 ;  /* 0x000000ffff099224 */ /* 0x000fe200078e000c */
[----:B------:R0:W-:Y:S04]  /*39030*/  STL [R1+0x7cc], R12 ;  /* 0x0007cc0c01007387 */ /* 0x0001e80000100800 */
[----:B------:R1:W4:Y:S04]  /*39040*/  @!P1 LDG.E.U8 R60, desc[UR18][R8.64] ;  /* 0x00000012083c9981 */ /* 0x000328000c1e1100 */
        /* <DEDUP_REMOVED lines=8> */
[----:B------:R1:W4:Y:S04]  /*390d0*/  @!P1 LDG.E.U8 R58, desc[UR18][R8.64] ;  /* 0x00000012083a9981 */ /* 0x000328000c1e1100 */
[----:B0-----:R-:W4:Y:S01]  /*390e0*/  LDL.LU R14, [R1+0x80c] ;  /* 0x00080c00010e7983 */ /* 0x001f220000300800 */
[----:B------:R-:W-:-:S03]  /*390f0*/  IADD3 R3, P3, PT, R5, R3, RZ ;  /* 0x0000000305037210 */ /* 0x000fc60007f7e0ff */
[----:B------:R-:W4:Y:S02]  /*39100*/  LDL.LU R11, [R1+0x810] ;  /* 0x00081000010b7983 */ /* 0x000f240000300800 */
[----:B------:R-:W-:Y:S02]  /*39110*/  IMAD.X R4, R6, 0x1, R4, P3 ;  /* 0x0000000106047824 */ /* 0x000fe400018e0604 */
[----:B------:R-:W-:Y:S01]  /*39120*/  STL [R1+0x7e0], R3 ;  /* 0x0007e00301007387 */ /* 0x000fe20000100800 */
[----:B-1----:R-:W-:Y:S02]  /*39130*/  @!P1 IMAD.MOV.U32 R8, RZ, RZ, R3 ;  /* 0x000000ffff089224 */ /* 0x002fe400078e0003 */
[----:B------:R-:W-:Y:S01]  /*39140*/  @!P1 IMAD.MOV.U32 R9, RZ, RZ, R4 ;  /* 0x000000ffff099224 */ /* 0x000fe200078e0004 */
[----:B------:R0:W-:Y:S04]  /*39150*/  STL [R1+0x7dc], R4 ;  /* 0x0007dc0401007387 */ /* 0x0001e80000100800 */
[----:B------:R1:W4:Y:S04]  /*39160*/  @!P1 LDG.E.U8 R56, desc[UR18][R8.64] ;  /* 0x0000001208389981 */ /* 0x000328000c1e1100 */
[----:B0-----:R-:W4:Y:S04]  /*39170*/  LDL.LU R4, [R1+0x814] ;  /* 0x0008140001047983 */ /* 0x001f280000300800 */
[----:B------:R-:W4:Y:S01]  /*39180*/  LDL.LU R3, [R1+0x818] ;  /* 0x0008180001037983 */ /* 0x000f220000300800 */
[----:B------:R-:W-:-:S05]  /*39190*/  IADD3 R2, P3, PT, R5, R2, RZ ;  /* 0x0000000205027210 */ /* 0x000fca0007f7e0ff */
[----:B------:R-:W-:Y:S01]  /*391a0*/  STL [R1+0x7f8], R2 ;  /* 0x0007f80201007387 */ /* 0x000fe20000100800 */
[----:B-1----:R-:W-:Y:S02]  /*391b0*/  @!P1 IMAD.MOV.U32 R8, RZ, RZ, R2 ;  /* 0x000000ffff089224 */ /* 0x002fe400078e0002 */
[----:B------:R-:W-:-:S04]  /*391c0*/  IMAD.X R10, R6, 0x1, R10, P3 ;  /* 0x00000001060a7824 */ /* 0x000fc800018e060a */
[----:B------:R-:W-:Y:S01]  /*391d0*/  @!P1 IMAD.MOV.U32 R9, RZ, RZ, R10 ;  /* 0x000000ffff099224 */ /* 0x000fe200078e000a */
[----:B------:R0:W-:Y:S04]  /*391e0*/  STL [R1+0x7f4], R10 ;  /* 0x0007f40a01007387 */ /* 0x0001e80000100800 */
[----:B0-----:R-:W4:Y:S04]  /*391f0*/  LDL.LU R10, [R1+0x81c] ;  /* 0x00081c00010a7983 */ /* 0x001f280000300800 */
[----:B------:R-:W4:Y:S01]  /*39200*/  LDL.LU R2, [R1+0x820] ;  /* 0x0008200001027983 */ /* 0x000f220000300800 */
[----:B---3--:R-:W-:-:S02]  /*39210*/  IADD3 R13, P3, PT, R5, R13, RZ ;  /* 0x0000000d050d7210 */ /* 0x008fc40007f7e0ff */
[----:B------:R-:W-:-:S03]  /*39220*/  PRMT R54, RZ, 0x7610, R54 ;  /* 0x00007610ff367816 */ /* 0x000fc60000000036 */
[----:B------:R-:W-:Y:S01]  /*39230*/  IMAD.X R15, R6, 0x1, R15, P3 ;  /* 0x00000001060f7824 */ /* 0x000fe200018e060f */
[----:B------:R-:W-:Y:S01]  /*39240*/  PRMT R52, RZ, 0x7610, R52 ;  /* 0x00007610ff347816 */ /* 0x000fe20000000034 */
[----:B------:R0:W-:Y:S04]  /*39250*/  STL [R1+0x800], R13 ;  /* 0x0008000d01007387 */ /* 0x0001e80000100800 */
[----:B------:R1:W3:Y:S04]  /*39260*/  @!P1 LDG.E.U8 R54, desc[UR18][R8.64] ;  /* 0x0000001208369981 */ /* 0x0002e8000c1e1100 */
[----:B------:R-:W-:Y:S04]  /*39270*/  STL [R1+0x7fc], R15 ;  /* 0x0007fc0f01007387 */ /* 0x000fe80000100800 */
[----:B------:R-:W3:Y:S01]  /*39280*/  LDL.LU R16, [R1+0x834] ;  /* 0x0008340001107983 */ /* 0x000ee20000300800 */
[----:B-1----:R-:W-:-:S02]  /*39290*/  @!P1 IMAD.MOV.U32 R8, RZ, RZ, R13 ;  /* 0x000000ffff089224 */ /* 0x002fc400078e000d */
[----:B------:R-:W-:Y:S01]  /*392a0*/  @!P1 IMAD.MOV.U32 R9, RZ, RZ, R15 ;  /* 0x000000ffff099224 */ /* 0x000fe200078e000f */
[----:B0-----:R-:W3:Y:S01]  /*392b0*/  LDL.LU R13, [R1+0x838] ;  /* 0x00083800010d7983 */ /* 0x001ee20000300800 */
[----:B------:R-:W-:-:S03]  /*392c0*/  PRMT R50, RZ, 0x7610, R50 ;  /* 0x00007610ff327816 */ /* 0x000fc60000000032 */
[----:B------:R0:W3:Y:S01]  /*392d0*/  @!P1 LDG.E.U8 R52, desc[UR18][R8.64] ;  /* 0x0000001208349981 */ /* 0x0000e2000c1e1100 */
[----:B------:R-:W-:Y:S02]  /*392e0*/  PRMT R48, RZ, 0x7610, R48 ;  /* 0x00007610ff307816 */ /* 0x000fe40000000030 */
        /* <DEDUP_REMOVED lines=8> */
[----:B------:R-:W-:-:S03]  /*39370*/  IADD3 R11, P3, PT, R5, R11, RZ ;  /* 0x0000000b050b7210 */ /* 0x000fc60007f7e0ff */
[----:B------:R-:W2:Y:S02]  /*39380*/  LDL.LU R0, [R1+0x840] ;  /* 0x0008400001007983 */ /* 0x000ea40000300800 */
[----:B------:R-:W-:Y:S02]  /*39390*/  IMAD.X R14, R6, 0x1, R14, P3 ;  /* 0x00000001060e7824 */ /* 0x000fe400018e060e */
[----:B------:R-:W-:Y:S01]  /*393a0*/  STL [R1+0x810], R11 ;  /* 0x0008100b01007387 */ /* 0x000fe20000100800 */
[----:B-1----:R-:W-:Y:S02]  /*393b0*/  @!P1 IMAD.MOV.U32 R8, RZ, RZ, R11 ;  /* 0x000000ffff089224 */ /* 0x002fe400078e000b */
[----:B------:R-:W-:Y:S01]  /*393c0*/  @!P1 IMAD.MOV.U32 R9, RZ, RZ, R14 ;  /* 0x000000ffff099224 */ /* 0x000fe200078e000e */
[----:B------:R0:W-:Y:S04]  /*393d0*/  STL [R1+0x80c], R14 ;  /* 0x00080c0e01007387 */ /* 0x0001e80000100800 */
[----:B------:R-:W4:Y:S04]  /*393e0*/  LDL.LU R15, [R1+0x844] ;  /* 0x00084400010f7983 */ /* 0x000f280000300800 */
[----:B------:R1:W4:Y:S01]  /*393f0*/  @!P1 LDG.E.U8 R48, desc[UR18][R8.64] ;  /* 0x0000001208309981 */ /* 0x000322000c1e1100 */
[----:B------:R-:W-:-:S03]  /*39400*/  IADD3 R3, P3, PT, R5, R3, RZ ;  /* 0x0000000305037210 */ /* 0x000fc60007f7e0ff */
[----:B0-----:R-:W4:Y:S02]  /*39410*/  LDL.LU R14, [R1+0x848] ;  /* 0x00084800010e7983 */ /* 0x001f240000300800 */
[----:B------:R-:W-:Y:S02]  /*39420*/  IMAD.X R4, R6, 0x1, R4, P3 ;  /* 0x0000000106047824 */ /* 0x000fe400018e0604 */
[----:B------:R-:W-:Y:S01]  /*39430*/  STL [R1+0x818], R3 ;  /* 0x0008180301007387 */ /* 0x000fe20000100800 */
[----:B-1----:R-:W-:Y:S02]  /*39440*/  @!P1 IMAD.MOV.U32 R8, RZ, RZ, R3 ;  /* 0x000000ffff089224 */ /* 0x002fe400078e0003 */
[----:B------:R-:W-:Y:S01]  /*39450*/  @!P1 IMAD.MOV.U32 R9, RZ, RZ, R4 ;  /* 0x000000ffff099224 */ /* 0x000fe200078e0004 */
[----:B------:R0:W-:Y:S04]  /*39460*/  STL [R1+0x814], R4 ;  /* 0x0008140401007387 */ /* 0x0001e80000100800 */
[----:B0-----:R-:W4:Y:S04]  /*39470*/  LDL.LU R4, [R1+0x84c] ;  /* 0x00084c0001047983 */ /* 0x001f280000300800 */
[----:B------:R-:W4:Y:S01]  /*39480*/  LDL.LU R3, [R1+0x850] ;  /* 0x0008500001037983 */ /* 0x000f220000300800 */
[----:B------:R-:W-:-:S05]  /*39490*/  IADD3 R2, P3, PT, R5, R2, RZ ;  /* 0x0000000205027210 */ /* 0x000fca0007f7e0ff */
[----:B------:R-:W-:Y:S01]  /*394a0*/  IMAD.X R10, R6, 0x1, R10, P3 ;  /* 0x00000001060a7824 */ /* 0x000fe200018e060a */
[----:B------:R-:W-:Y:S03]  /*394b0*/  STL [R1+0x820], R2 ;  /* 0x0008200201007387 */ /* 0x000fe60000100800 */
[----:B------:R-:W-:Y:S01]  /*394c0*/  @!P1 IMAD.MOV.U32 R11, RZ, RZ, R10 ;  /* 0x000000ffff0b9224 */ /* 0x000fe200078e000a */
[----:B------:R0:W-:Y:S04]  /*394d0*/  STL [R1+0x81c], R10 ;  /* 0x00081c0a01007387 */ /* 0x0001e80000100800 */
[----:B------:R-:W4:Y:S01]  /*394e0*/  LDL.LU R20, [R1+0x854] ;  /* 0x0008540001147983 */ /* 0x000f220000300800 */
[----:B0-----:R-:W-:-:S03]  /*394f0*/  @!P1 IMAD.MOV.U32 R10, RZ, RZ, R2 ;  /* 0x000000ffff0a9224 */ /* 0x001fc600078e0002 */
[----:B------:R-:W4:Y:S01]  /*39500*/  LDL.LU R2, [R1+0x858] ;  /* 0x0008580001027983 */ /* 0x000f220000300800 */
[----:B------:R-:W-:Y:S02]  /*39510*/  PRMT R7, RZ, 0x7610, R7 ;  /* 0x00007610ff077816 */ /* 0x000fe40000000007 */
[----:B---3--:R-:W-:-:S04]  /*39520*/  IADD3 R13, P3, PT, R5, R13, RZ ;  /* 0x0000000d050d7210 */ /* 0x008fc80007f7e0ff */
[----:B------:R0:W3:Y:S01]  /*39530*/  @!P1 LDG.E.U8 R7, desc[UR18][R8.64] ;  /* 0x0000001208079981 */ /* 0x0000e2000c1e1100 */
[----:B------:R-:W-:-:S03]  /*39540*/  IMAD.X R16, R6, 0x1, R16, P3 ;  /* 0x0000000106107824 */ /* 0x000fc600018e0610 */
[----:B------:R-:W-:Y:S01]  /*39550*/  STL [R1+0x838], R13 ;  /* 0x0008380d01007387 */ /* 0x000fe20000100800 */
[----:B0-----:R-:W-:-:S03]  /*39560*/  PRMT R8, RZ, 0x7610, R8 ;  /* 0x00007610ff087816 */ /* 0x001fc60000000008 */
[----:B------:R0:W-:Y:S01]  /*39570*/  STL [R1+0x834], R16 ;  /* 0x0008341001007387 */ /* 0x0001e20000100800 */
[----:B------:R-:W-:-:S03]  /*39580*/  PRMT R9, RZ, 0x7610, R9 ;  /* 0x00007610ff097816 */ /* 0x000fc60000000009 */
[----:B------:R-:W3:Y:S04]  /*39590*/  LDL.LU R17, [R1+0x85c] ;  /* 0x00085c0001117983 */ /* 0x000ee80000300800 */
[----:B------:R1:W3:Y:S02]  /*395a0*/  @!P1 LDG.E.U8 R8, desc[UR18][R10.64] ;  /* 0x000000120a089981 */ /* 0x0002e4000c1e1100 */
[----:B-1----:R-:W-:Y:S02]  /*395b0*/  @!P1 IMAD.MOV.U32 R11, RZ, RZ, R16 ;  /* 0x000000ffff0b9224 */ /* 0x002fe400078e0010 */
[----:B------:R-:W-:Y:S01]  /*395c0*/  @!P1 IMAD.MOV.U32 R10, RZ, RZ, R13 ;  /* 0x000000ffff0a9224 */ /* 0x000fe200078e000d */
[----:B0-----:R-:W3:Y:S04]  /*395d0*/  LDL.LU R16, [R1+0x860] ;  /* 0x0008600001107983 */ /* 0x001ee80000300800 */
[----:B------:R0:W3:Y:S02]  /*395e0*/  @!P1 LDG.E.U8 R9, desc[UR18][R10.64] ;  /* 0x000000120a099981 */ /* 0x0000e4000c1e1100 */
[----:B0-----:R-:W-:-:S02]  /*395f0*/  PRMT R10, RZ, 0x7610, R10 ;  /* 0x00007610ff0a7816 */ /* 0x001fc4000000000a */
[----:B------:R-:W-:Y:S02]  /*39600*/  PRMT R11, RZ, 0x7610, R11 ;  /* 0x00007610ff0b7816 */ /* 0x000fe4000000000b */
[----:B--2---:R-:W-:-:S05]  /*39610*/  IADD3 R0, P3, PT, R5, R0, RZ ;  /* 0x0000000005007210 */ /* 0x004fca0007f7e0ff */
[----:B----4-:R-:W-:Y:S01]  /*39620*/  IMAD.X R12, R6, 0x1, R12, P3 ;  /* 0x00000001060c7824 */ /* 0x010fe200018e060c */
[----:B------:R-:W-:Y:S03]  /*39630*/  STL [R1+0x840], R0 ;  /* 0x0008400001007387 */ /* 0x000fe60000100800 */
[----:B------:R-:W-:Y:S01]  /*39640*/  @!P1 IMAD.MOV.U32 R13, RZ, RZ, R12 ;  /* 0x000000ffff0d9224 */ /* 0x000fe200078e000c */
[----:B------:R0:W-:Y:S04]  /*39650*/  STL [R1+0x83c], R12 ;  /* 0x00083c0c01007387 */ /* 0x0001e80000100800 */
[----:B------:R-:W2:Y:S01]  /*39660*/  LDL.LU R21, [R1+0x874] ;  /* 0x0008740001157983 */ /* 0x000ea20000300800 */
[----:B------:R-:W-:Y:S01]  /*39670*/  IADD3 R14, P3, PT, R5, R14, RZ ;  /* 0x0000000e050e7210 */ /* 0x000fe20007f7e0ff */
[----:B0-----:R-:W-:-:S02]  /*39680*/  @!P1 IMAD.MOV.U32 R12, RZ, RZ, R0 ;  /* 0x000000ffff0c9224 */ /* 0x001fc400078e0000 */
[----:B------:R-:W4:Y:S02]  /*39690*/  LDL.LU R0, [R1+0x878] ;  /* 0x0008780001007983 */ /* 0x000f240000300800 */
[----:B------:R-:W-:Y:S02]  /*396a0*/  IMAD.X R15, R6, 0x1, R15, P3 ;  /* 0x00000001060f7824 */ /* 0x000fe400018e060f */
[----:B------:R-:W-:Y:S04]  /*396b0*/  STL [R1+0x848], R14 ;  /* 0x0008480e01007387 */ /* 0x000fe80000100800 */
[----:B------:R0:W-:Y:S04]  /*396c0*/  STL [R1+0x844], R15 ;  /* 0x0008440f01007387 */ /* 0x0001e80000100800 */
[----:B------:R-:W2:Y:S04]  /*396d0*/  LDL.LU R19, [R1+0x87c] ;  /* 0x00087c0001137983 */ /* 0x000ea80000300800 */
[----:B------:R1:W2:Y:S01]  /*396e0*/  @!P1 LDG.E.U8 R10, desc[UR18][R12.64] ;  /* 0x000000120c0a9981 */ /* 0x0002a2000c1e1100 */
[----:B------:R-:W-:-:S03]  /*396f0*/  IADD3 R3, P3, PT, R5, R3, RZ ;  /* 0x0000000305037210 */ /* 0x000fc60007f7e0ff */
[----:B------:R-:W2:Y:S02]  /*39700*/  LDL.LU R18, [R1+0x880] ;  /* 0x0008800001127983 */ /* 0x000ea40000300800 */
[----:B------:R-:W-:Y:S02]  /*39710*/  IMAD.X R4, R6, 0x1, R4, P3 ;  /* 0x0000000106047824 */ /* 0x000fe400018e0604 */
[----:B-1----:R-:W-:Y:S02]  /*39720*/  @!P1 IMAD.MOV.U32 R12, RZ, RZ, R14 ;  /* 0x000000ffff0c9224 */ /* 0x002fe400078e000e */
[----:B------:R-:W-:Y:S01]  /*39730*/  @!P1 IMAD.MOV.U32 R13, RZ, RZ, R15 ;  /* 0x000000ffff0d9224 */ /* 0x000fe200078e000f */
[----:B------:R-:W-:Y:S01]  /*39740*/  STL [R1+0x850], R3 ;  /* 0x0008500301007387 */ /* 0x000fe20000100800 */
[----:B0-----:R-:W-:Y:S02]  /*39750*/  @!P1 IMAD.MOV.U32 R15, RZ, RZ, R4 ;  /* 0x000000ffff0f9224 */ /* 0x001fe400078e0004 */
[----:B------:R-:W-:Y:S01]  /*39760*/  @!P1 IMAD.MOV.U32 R14, RZ, RZ, R3 ;  /* 0x000000ffff0e9224 */ /* 0x000fe200078e0003 */
[----:B------:R0:W-:Y:S04]  /*39770*/  STL [R1+0x84c], R4 ;  /* 0x00084c0401007387 */ /* 0x0001e80000100800 */
[----:B------:R1:W2:Y:S04]  /*39780*/  @!P1 LDG.E.U8 R11, desc[UR18][R12.64] ;  /* 0x000000120c0b9981 */ /* 0x0002a8000c1e1100 */
[----:B0-----:R-:W2:Y:S04]  /*39790*/  LDL.LU R4, [R1+0x884] ;  /* 0x0008840001047983 */ /* 0x001ea80000300800 */
[----:B------:R-:W2:Y:S01]  /*397a0*/  LDL.LU R3, [R1+0x888] ;  /* 0x0008880001037983 */ /* 0x000ea20000300800 */
[----:B-1----:R-:W-:-:S06]  /*397b0*/  PRMT R12, RZ, 0x7610, R12 ;  /* 0x00007610ff0c7816 */ /* 0x002fcc000000000c */
[----:B------:R0:W2:Y:S01]  /*397c0*/  @!P1 LDG.E.U8 R12, desc[UR18][R14.64] ;  /* 0x000000120e0c9981 */ /* 0x0000a2000c1e1100 */
[----:B------:R-:W-:-:S05]  /*397d0*/  IADD3 R2, P3, PT, R5, R2, RZ ;  /* 0x0000000205027210 */ /* 0x000fca0007f7e0ff */
[----:B------:R-:W-:Y:S01]  /*397e0*/  IMAD.X R20, R6, 0x1, R20, P3 ;  /* 0x0000000106147824 */ /* 0x000fe200018e0614 */
[----:B------:R-:W-:Y:S01]  /*397f0*/  STL [R1+0x858], R2 ;  /* 0x0008580201007387 */ /* 0x000fe20000100800 */
[----:B0-----:R-:W-:-:S03]  /*39800*/  @!P1 IMAD.MOV.U32 R14, RZ, RZ, R2 ;  /* 0x000000ffff0e9224 */ /* 0x001fc600078e0002 */
[----:B------:R0:W-:Y:S01]  /*39810*/  STL [R1+0x854], R20 ;  /* 0x0008541401007387 */ /* 0x0001e20000100800 */
[----:B------:R-:W-:-:S03]  /*39820*/  @!P1 IMAD.MOV.U32 R15, RZ, RZ, R20 ;  /* 0x000000ffff0f9224 */ /* 0x000fc600078e0014 */
[----:B0-----:R-:W2:Y:S04]  /*39830*/  LDL.LU R20, [R1+0x88c] ;  /* 0x00088c0001147983 */ /* 0x001ea80000300800 */
[----:B------:R-:W2:Y:S01]  /*39840*/  LDL.LU R2, [R1+0x890] ;  /* 0x0008900001027983 */ /* 0x000ea20000300800 */
[----:B------:R-:W-:-:S06]  /*39850*/  PRMT R13, RZ, 0x7610, R13 ;  /* 0x00007610ff0d7816 */ /* 0x000fcc000000000d */
[----:B------:R0:W2:Y:S01]  /*39860*/  @!P1 LDG.E.U8 R13, desc[UR18][R14.64] ;  /* 0x000000120e0d9981 */ /* 0x0000a2000c1e1100 */
[----:B---3--:R-:W-:Y:S02]  /*39870*/  IADD3 R16, P3, PT, R5, R16, RZ ;  /* 0x0000001005107210 */ /* 0x008fe40007f7e0ff */
[----:B0-----:R-:W-:-:S03]  /*39880*/  PRMT R14, RZ, 0x7610, R14 ;  /* 0x00007610ff0e7816 */ /* 0x001fc6000000000e */
[----:B------:R-:W-:Y:S01]  /*39890*/  IMAD.X R17, R6, 0x1, R17, P3 ;  /* 0x0000000106117824 */ /* 0x000fe200018e0611 */
[----:B------:R0:W-:Y:S04]  /*398a0*/  STL [R1+0x860], R16 ;  /* 0x0008601001007387 */ /* 0x0001e80000100800 */
[----:B------:R1:W-:Y:S01]  /*398b0*/  STL [R1+0x85c], R17 ;  /* 0x00085c1101007387 */ /* 0x0003e20000100800 */
[----:B------:R-:W-:-:S03]  /*398c0*/  PRMT R15, RZ, 0x7610, R15 ;  /* 0x00007610ff0f7816 */ /* 0x000fc6000000000f */
[----:B------:R-:W3:Y:S04]  /*398d0*/  LDL.LU R26, [R1+0x894] ;  /* 0x00089400011a7983 */ /* 0x000ee80000300800 */
[----:B------:R-:W3:Y:S04]  /*398e0*/  LDL.LU R23, [R1+0x898] ;  /* 0x0008980001177983 */ /* 0x000ee80000300800 */
[----:B------:R0:W3:Y:S01]  /*398f0*/  @!P1 LDG.E.U8 R14, desc[UR18][R16.64] ;  /* 0x00000012100e9981 */ /* 0x0000e2000c1e1100 */
[----:B----4-:R-:W-:-:S05]  /*39900*/  IADD3 R0, P3, PT, R5, R0, RZ ;  /* 0x0000000005007210 */ /* 0x010fca0007f7e0ff */
[----:B--2---:R-:W-:Y:S01]  /*39910*/  IMAD.X R21, R6, 0x1, R21, P3 ;  /* 0x0000000106157824 */ /* 0x004fe200018e0615 */
[----:B------:R2:W-:Y:S01]  /*39920*/  STL [R1+0x878], R0 ;  /* 0x0008780001007387 */ /* 0x0005e20000100800 */
[----:B0-----:R-:W-:Y:S02]  /*39930*/  @!P1 IMAD.MOV.U32 R16, RZ, RZ, R0 ;  /* 0x000000ffff109224 */ /* 0x001fe400078e0000 */
[----:B-1----:R-:W-:Y:S01]  /*39940*/  @!P1 IMAD.MOV.U32 R17, RZ, RZ, R21 ;  /* 0x000000ffff119224 */ /* 0x002fe200078e0015 */
[----:B------:R-:W-:Y:S04]  /*39950*/  STL [R1+0x874], R21 ;  /* 0x0008741501007387 */ /* 0x000fe80000100800 */
[----:B------:R-:W4:Y:S04]  /*39960*/  LDL.LU R22, [R1+0x89c] ;  /* 0x00089c0001167983 */ /* 0x000f280000300800 */
[----:B--2---:R-:W2:Y:S01]  /*39970*/  LDL.LU R0, [R1+0x8a0] ;  /* 0x0008a00001007983 */ /* 0x004ea20000300800 */
[----:B------:R-:W-:-:S03]  /*39980*/  IADD3 R18, P3, PT, R5, R18, RZ ;  /* 0x0000001205127210 */ /* 0x000fc60007f7e0ff */
[----:B------:R0:W4:Y:S02]  /*39990*/  @!P1 LDG.E.U8 R15, desc[UR18][R16.64] ;  /* 0x00000012100f9981 */ /* 0x000124000c1e1100 */
[----:B------:R-:W-:Y:S02]  /*399a0*/  IMAD.X R19, R6, 0x1, R19, P3 ;  /* 0x0000000106137824 */ /* 0x000fe400018e0613 */
[----:B------:R1:W-:Y:S04]  /*399b0*/  STL [R1+0x880], R18 ;  /* 0x0008801201007387 */ /* 0x0003e80000100800 */
[----:B------:R1:W-:Y:S01]  /*399c0*/  STL [R1+0x87c], R19 ;  /* 0x00087c1301007387 */ /* 0x0003e20000100800 */
[----:B0-----:R-:W-:-:S03]  /*399d0*/  PRMT R16, RZ, 0x7610, R16 ;  /* 0x00007610ff107816 */ /* 0x001fc60000000010 */
[----:B------:R-:W4:Y:S04]  /*399e0*/  LDL.LU R25, [R1+0x8b4] ;  /* 0x0008b40001197983 */ /* 0x000f280000300800 */
[----:B------:R-:W4:Y:S04]  /*399f0*/  LDL.LU R24, [R1+0x8b8] ;  /* 0x0008b80001187983 */ /* 0x000f280000300800 */
[----:B------:R1:W4:Y:S01]  /*39a00*/  @!P1 LDG.E.U8 R16, desc[UR18][R18.64] ;  /* 0x0000001212109981 */ /* 0x000322000c1e1100 */
[----:B------:R-:W-:-:S05]  /*39a10*/  IADD3 R3, P3, PT, R5, R3, RZ ;  /* 0x0000000305037210 */ /* 0x000fca0007f7e0ff */
[----:B------:R-:W-:Y:S01]  /*39a20*/  IMAD.X R4, R6, 0x1, R4, P3 ;  /* 0x0000000106047824 */ /* 0x000fe200018e0604 */
        /* <DEDUP_REMOVED lines=14> */
[----:B------:R-:W-:-:S06]  /*39b10*/  PRMT R17, RZ, 0x7610, R17 ;  /* 0x00007610ff117816 */ /* 0x000fcc0000000011 */
[----:B------:R0:W4:Y:S01]  /*39b20*/  @!P1 LDG.E.U8 R17, desc[UR18][R18.64] ;  /* 0x0000001212119981 */ /* 0x000122000c1e1100 */
[----:B---3--:R-:W-:-:S05]  /*39b30*/  IADD3 R23, P3, PT, R5, R23, RZ ;  /* 0x0000001705177210 */ /* 0x008fca0007f7e0ff */
[----:B------:R-:W-:Y:S01]  /*39b40*/  IMAD.X R26, R6, 0x1, R26, P3 ;  /* 0x00000001061a7824 */ /* 0x000fe200018e061a */
[----:B0-----:R-:W-:Y:S01]  /*39b50*/  PRMT R18, RZ, 0x7610, R18 ;  /* 0x00007610ff127816 */ /* 0x001fe20000000012 */
[----:B------:R-:W-:Y:S01]  /*39b60*/  STL [R1+0x898], R23 ;  /* 0x0008981701007387 */ /* 0x000fe20000100800 */
[----:B------:R-:W-:-:S03]  /*39b70*/  PRMT R19, RZ, 0x7610, R19 ;  /* 0x00007610ff137816 */ /* 0x000fc60000000013 */
[----:B------:R0:W-:Y:S04]  /*39b80*/  STL [R1+0x894], R26 ;  /* 0x0008941a01007387 */ /* 0x0001e80000100800 */
[----:B------:R1:W3:Y:S04]  /*39b90*/  @!P1 LDG.E.U8 R18, desc[UR18][R20.64] ;  /* 0x0000001214129981 */ /* 0x0002e8000c1e1100 */
[----:B------:R-:W3:Y:S01]  /*39ba0*/  LDL.LU R27, [R1+0x8cc] ;  /* 0x0008cc00011b7983 */ /* 0x000ee20000300800 */
        /* <DEDUP_REMOVED lines=16> */
[----:B------:R0:W-:Y:S04]  /*39cb0*/  STL [R1+0x8b8], R24 ;  /* 0x0008b81801007387 */ /* 0x0001e80000100800 */
[----:B------:R1:W-:Y:S04]  /*39cc0*/  STL [R1+0x8b4], R25 ;  /* 0x0008b41901007387 */ /* 0x0003e80000100800 */
[----:B------:R-:W2:Y:S04]  /*39cd0*/  LDL.LU R29, [R1+0x8dc] ;  /* 0x0008dc00011d7983 */ /* 0x000ea80000300800 */
[----:B------:R0:W2:Y:S04]  /*39ce0*/  @!P1 LDG.E.U8 R20, desc[UR18][R22.64] ;  /* 0x0000001216149981 */ /* 0x0000a8000c1e1100 */
[----:B------:R-:W2:Y:S01]  /*39cf0*/  LDL.LU R28, [R1+0x8e0] ;  /* 0x0008e000011c7983 */ /* 0x000ea20000300800 */
[----:B------:R-:W-:Y:S01]  /*39d00*/  IADD3 R3, P3, PT, R5, R3, RZ ;  /* 0x0000000305037210 */ /* 0x000fe20007f7e0ff */
[----:B0-----:R-:W-:-:S02]  /*39d10*/  @!P1 IMAD.MOV.U32 R22, RZ, RZ, R24 ;  /* 0x000000ffff169224 */ /* 0x001fc400078e0018 */
[----:B------:R-:W-:Y:S02]  /*39d20*/  @!P1 IMAD.MOV.U32 R23, RZ, RZ, R25 ;  /* 0x000000ffff179224 */ /* 0x000fe400078e0019 */
[----:B------:R-:W-:Y:S01]  /*39d30*/  IMAD.X R4, R6, 0x1, R4, P3 ;  /* 0x0000000106047824 */ /* 0x000fe200018e0604 */
[----:B------:R-:W-:Y:S01]  /*39d40*/  STL [R1+0x8c0], R3 ;  /* 0x0008c00301007387 */ /* 0x000fe20000100800 */
[----:B------:R-:W-:Y:S02]  /*39d50*/  @!P1 IMAD.MOV.U32 R24, RZ, RZ, R3 ;  /* 0x000000ffff189224 */ /* 0x000fe400078e0003 */
[----:B-1----:R-:W-:Y:S01]  /*39d60*/  @!P1 IMAD.MOV.U32 R25, RZ, RZ, R4 ;  /* 0x000000ffff199224 */ /* 0x002fe200078e0004 */
[----:B------:R0:W-:Y:S04]  /*39d70*/  STL [R1+0x8bc], R4 ;  /* 0x0008bc0401007387 */ /* 0x0001e80000100800 */
[----:B------:R1:W2:Y:S04]  /*39d80*/  @!P1 LDG.E.U8 R21, desc[UR18][R22.64] ;  /* 0x0000001216159981 */ /* 0x0002a8000c1e1100 */
[----:B0-----:R-:W2:Y:S04]  /*39d90*/  LDL.LU R4, [R1+0x8f4] ;  /* 0x0008f40001047983 */ /* 0x001ea80000300800 */
[----:B------:R-:W2:Y:S01]  /*39da0*/  LDL.LU R3, [R1+0x8f8] ;  /* 0x0008f80001037983 */ /* 0x000ea20000300800 */
[----:B-1----:R-:W-:-:S02]  /*39db0*/  PRMT R22, RZ, 0x7610, R22 ;  /* 0x00007610ff167816 */ /* 0x002fc40000000016 */
[----:B------:R-:W-:-:S04]  /*39dc0*/  IADD3 R2, P3, PT, R5, R2, RZ ;  /* 0x0000000205027210 */ /* 0x000fc80007f7e0ff */
[----:B------:R0:W2:Y:S01]  /*39dd0*/  @!P1 LDG.E.U8 R22, desc[UR18][R24.64] ;  /* 0x0000001218169981 */ /* 0x0000a2000c1e1100 */
[----:B------:R-:W-:-:S03]  /*39de0*/  IMAD.X R30, R6, 0x1, R30, P3 ;  /* 0x00000001061e7824 */ /* 0x000fc600018e061e */
[----:B------:R-:W-:Y:S04]  /*39df0*/  STL [R1+0x8c8], R2 ;  /* 0x0008c80201007387 */ /* 0x000fe80000100800 */
[----:B------:R1:W-:Y:S01]  /*39e00*/  STL [R1+0x8c4], R30 ;  /* 0x0008c41e01007387 */ /* 0x0003e20000100800 */
[----:B0-----:R-:W-:Y:S02]  /*39e10*/  @!P1 IMAD.MOV.U32 R25, RZ, RZ, R30 ;  /* 0x000000ffff199224 */ /* 0x001fe400078e001e */
[----:B------:R-:W-:Y:S01]  /*39e20*/  @!P1 IMAD.MOV.U32 R24, RZ, RZ, R2 ;  /* 0x000000ffff189224 */ /* 0x000fe200078e0002 */
[----:B-1----:R-:W2:Y:S04]  /*39e30*/  LDL.LU R30, [R1+0x8fc] ;  /* 0x0008fc00011e7983 */ /* 0x002ea80000300800 */
[----:B------:R-:W2:Y:S01]  /*39e40*/  LDL.LU R2, [R1+0x900] ;  /* 0x0009000001027983 */ /* 0x000ea20000300800 */
[----:B------:R-:W-:-:S06]  /*39e50*/  PRMT R23, RZ, 0x7610, R23 ;  /* 0x00007610ff177816 */ /* 0x000fcc0000000017 */
[----:B------:R0:W2:Y:S01]  /*39e60*/  @!P1 LDG.E.U8 R23, desc[UR18][R24.64] ;  /* 0x0000001218179981 */ /* 0x0000a2000c1e1100 */
[----:B---3--:R-:W-:Y:S02]  /*39e70*/  IADD3 R26, P3, PT, R5, R26, RZ ;  /* 0x0000001a051a7210 */ /* 0x008fe40007f7e0ff */
[----:B0-----:R-:W-:-:S03]  /*39e80*/  PRMT R24, RZ, 0x7610, R24 ;  /* 0x00007610ff187816 */ /* 0x001fc60000000018 */
[----:B------:R-:W-:Y:S01]  /*39e90*/  IMAD.X R27, R6, 0x1, R27, P3 ;  /* 0x00000001061b7824 */ /* 0x000fe200018e061b */
[----:B------:R0:W-:Y:S01]  /*39ea0*/  STL [R1+0x8d0], R26 ;  /* 0x0008d01a01007387 */ /* 0x0001e20000100800 */
[----:B------:R-:W-:-:S03]  /*39eb0*/  PRMT R25, RZ, 0x7610, R25 ;  /* 0x00007610ff197816 */ /* 0x000fc60000000019 */
[----:B------:R1:W-:Y:S04]  /*39ec0*/  STL [R1+0x8cc], R27 ;  /* 0x0008cc1b01007387 */ /* 0x0003e80000100800 */
[----:B------:R0:W3:Y:S04]  /*39ed0*/  @!P1 LDG.E.U8 R24, desc[UR18][R26.64] ;  /* 0x000000121a189981 */ /* 0x0000e8000c1e1100 */
[----:B------:R-:W3:Y:S04]  /*39ee0*/  LDL.LU R35, [R1+0x904] ;  /* 0x0009040001237983 */ /* 0x000ee80000300800 */
[----:B------:R-:W3:Y:S01]  /*39ef0*/  LDL.LU R33, [R1+0x908] ;  /* 0x0009080001217983 */ /* 0x000ee20000300800 */
[----:B----4-:R-:W-:-:S05]  /*39f00*/  IADD3 R0, P3, PT, R5, R0, RZ ;  /* 0x0000000005007210 */ /* 0x010fca0007f7e0ff */
[----:B--2---:R-:W-:Y:S02]  /*39f10*/  IMAD.X R31, R6, 0x1, R31, P3 ;  /* 0x00000001061f7824 */ /* 0x004fe400018e061f */
[----:B0-----:R-:W-:Y:S02]  /*39f20*/  @!P1 IMAD.MOV.U32 R26, RZ, RZ, R0 ;  /* 0x000000ffff1a9224 */ /* 0x001fe400078e0000 */
[----:B-1----:R-:W-:Y:S01]  /*39f30*/  @!P1 IMAD.MOV.U32 R27, RZ, RZ, R31 ;  /* 0x000000ffff1b9224 */ /* 0x002fe200078e001f */
[----:B------:R0:W-:Y:S01]  /*39f40*/  STL [R1+0x8d8], R0 ;  /* 0x0008d80001007387 */ /* 0x0001e20000100800 */
[----:B------:R-:W-:-:S03]  /*39f50*/  IADD3 R28, P3, PT, R5, R28, RZ ;  /* 0x0000001c051c7210 */ /* 0x000fc60007f7e0ff */
[----:B------:R-:W-:Y:S02]  /*39f60*/  STL [R1+0x8d4], R31 ;  /* 0x0008d41f01007387 */ /* 0x000fe40000100800 */
[----:B------:R-:W-:Y:S02]  /*39f70*/  IMAD.X R29, R6, 0x1, R29, P3 ;  /* 0x00000001061d7824 */ /* 0x000fe400018e061d */
[----:B------:R1:W2:Y:S04]  /*39f80*/  @!P1 LDG.E.U8 R25, desc[UR18][R26.64] ;  /* 0x000000121a199981 */ /* 0x0002a8000c1e1100 */
[----:B------:R-:W4:Y:S04]  /*39f90*/  LDL.LU R32, [R1+0x90c] ;  /* 0x00090c0001207983 */ /* 0x000f280000300800 */
[----:B0-----:R-:W2:Y:S01]  /*39fa0*/  LDL.LU R0, [R1+0x910] ;  /* 0x0009100001007983 */ /* 0x001ea20000300800 */
[----:B-1----:R-:W-:-:S03]  /*39fb0*/  PRMT R26, RZ, 0x7610, R26 ;  /* 0x00007610ff1a7816 */ /* 0x002fc6000000001a */
[----:B------:R-:W-:Y:S04]  /*39fc0*/  STL [R1+0x8e0], R28 ;  /* 0x0008e01c01007387 */ /* 0x000fe80000100800 */
[----:B------:R0:W-:Y:S04]  /*39fd0*/  STL [R1+0x8dc], R29 ;  /* 0x0008dc1d01007387 */ /* 0x0001e80000100800 */
[----:B------:R-:W4:Y:S04]  /*39fe0*/  LDL.LU R34, [R1+0x914] ;  /* 0x0009140001227983 */ /* 0x000f280000300800 */
[----:B------:R0:W4:Y:S01]  /*39ff0*/  @!P1 LDG.E.U8 R26, desc[UR18][R28.64] ;  /* 0x000000121c1a9981 */ /* 0x000122000c1e1100 */
[----:B------:R-:W-:-:S05]  /*3a000*/  IADD3 R3, P3, PT, R5, R3, RZ ;  /* 0x0000000305037210 */ /* 0x000fca0007f7e0ff */
[----:B------:R-:W-:Y:S01]  /*3a010*/  IMAD.X R4, R6, 0x1, R4, P3 ;  /* 0x0000000106047824 */ /* 0x000fe200018e0604 */
[----:B------:R-:W-:Y:S03]  /*3a020*/  STL [R1+0x8f8], R3 ;  /* 0x0008f80301007387 */ /* 0x000fe60000100800 */
[----:B0-----:R-:W-:Y:S01]  /*3a030*/  @!P1 IMAD.MOV.U32 R29, RZ, RZ, R4 ;  /* 0x000000ffff1d9224 */ /* 0x001fe200078e0004 */
[----:B------:R0:W-:Y:S01]  /*3a040*/  STL [R1+0x8f4], R4 ;  /* 0x0008f40401007387 */ /* 0x0001e20000100800 */
[----:B------:R-:W-:-:S03]  /*3a050*/  @!P1 IMAD.MOV.U32 R28, RZ, RZ, R3 ;  /* 0x000000ffff1c9224 */ /* 0x000fc600078e0003 */
[----:B0-----:R-:W4:Y:S04]  /*3a060*/  LDL.LU R4, [R1+0x918] ;  /* 0x0009180001047983 */ /* 0x001f280000300800 */
[----:B------:R-:W4:Y:S01]  /*3a070*/  LDL.LU R3, [R1+0x91c] ;  /* 0x00091c0001037983 */ /* 0x000f220000300800 */
[----:B------:R-:W-:-:S05]  /*3a080*/  IADD3 R2, P3, PT, R5, R2, RZ ;  /* 0x0000000205027210 */ /* 0x000fca0007f7e0ff */
[----:B------:R-:W-:Y:S01]  /*3a090*/  IMAD.X R30, R6, 0x1, R30, P3 ;  /* 0x00000001061e7824 */ /* 0x000fe200018e061e */
[----:B------:R-:W-:Y:S03]  /*3a0a0*/  STL [R1+0x900], R2 ;  /* 0x0009000201007387 */ /* 0x000fe60000100800 */
[----:B------:R-:W-:Y:S01]  /*3a0b0*/  @!P1 IMAD.MOV.U32 R31, RZ, RZ, R30 ;  /* 0x000000ffff1f9224 */ /* 0x000fe200078e001e */
[----:B------:R0:W-:Y:S02]  /*3a0c0*/  STL [R1+0x8fc], R30 ;  /* 0x0008fc1e01007387 */ /* 0x0001e40000100800 */
[----:B0-----:R-:W-:Y:S02]  /*3a0d0*/  @!P1 IMAD.MOV.U32 R30, RZ, RZ, R2 ;  /* 0x000000ffff1e9224 */ /* 0x001fe400078e0002 */
[----:B------:R-:W4:Y:S01]  /*3a0e0*/  LDL.LU R2, [R1+0x920] ;  /* 0x0009200001027983 */ /* 0x000f220000300800 */
[----:B------:R-:W-:-:S06]  /*3a0f0*/  PRMT R27, RZ, 0x7610, R27 ;  /* 0x00007610ff1b7816 */ /* 0x000fcc000000001b */
[----:B------:R0:W4:Y:S01]  /*3a100*/  @!P1 LDG.E.U8 R27, desc[UR18][R28.64] ;  /* 0x000000121c1b9981 */ /* 0x000122000c1e1100 */
[----:B---3--:R-:W-:Y:S02]  /*3a110*/  IADD3 R33, P3, PT, R5, R33, RZ ;  /* 0x0000002105217210 */ /* 0x008fe40007f7e0ff */
[----:B0-----:R-:W-:-:S03]  /*3a120*/  PRMT R28, RZ, 0x7610, R28 ;  /* 0x00007610ff1c7816 */ /* 0x001fc6000000001c */
[----:B------:R-:W-:Y:S01]  /*3a130*/  IMAD.X R35, R6, 0x1, R35, P3 ;  /* 0x0000000106237824 */ /* 0x000fe200018e0623 */
[----:B------:R0:W-:Y:S01]  /*3a140*/  STL [R1+0x908], R33 ;  /* 0x0009082101007387 */ /* 0x0001e20000100800 */
[----:B------:R-:W-:-:S03]  /*3a150*/  PRMT R29, RZ, 0x7610, R29 ;  /* 0x00007610ff1d7816 */ /* 0x000fc6000000001d */
[----:B------:R1:W3:Y:S04]  /*3a160*/  @!P1 LDG.E.U8 R28, desc[UR18][R30.64] ;  /* 0x000000121e1c9981 */ /* 0x0002e8000c1e1100 */
[----:B------:R-:W-:Y:S04]  /*3a170*/  STL [R1+0x904], R35 ;  /* 0x0009042301007387 */ /* 0x000fe80000100800 */
[----:B------:R-:W3:Y:S01]  /*3a180*/  LDL.LU R39, [R1+0x934] ;  /* 0x0009340001277983 */ /* 0x000ee20000300800 */
[----:B-1----:R-:W-:Y:S02]  /*3a190*/  @!P1 IMAD.MOV.U32 R30, RZ, RZ, R33 ;  /* 0x000000ffff1e9224 */ /* 0x002fe400078e0021 */
[----:B------:R-:W-:Y:S01]  /*3a1a0*/  @!P1 IMAD.MOV.U32 R31, RZ, RZ, R35 ;  /* 0x000000ffff1f9224 */ /* 0x000fe200078e0023 */
[----:B------:R-:W3:Y:S04]  /*3a1b0*/  LDL.LU R37, [R1+0x938] ;  /* 0x0009380001257983 */ /* 0x000ee80000300800 */
[----:B------:R1:W3:Y:S02]  /*3a1c0*/  @!P1 LDG.E.U8 R29, desc[UR18][R30.64] ;  /* 0x000000121e1d9981 */ /* 0x0002e4000c1e1100 */
[----:B-1----:R-:W-:-:S02]  /*3a1d0*/  PRMT R30, RZ, 0x7610, R30 ;  /* 0x00007610ff1e7816 */ /* 0x002fc4000000001e */
[----:B--2---:R-:W-:-:S05]  /*3a1e0*/  IADD3 R0, P3, PT, R5, R0, RZ ;  /* 0x0000000005007210 */ /* 0x004fca0007f7e0ff */
[----:B----4-:R-:W-:Y:S01]  /*3a1f0*/  IMAD.X R32, R6, 0x1, R32, P3 ;  /* 0x0000000106207824 */ /* 0x010fe200018e0620 */
[----:B------:R-:W-:Y:S03]  /*3a200*/  STL [R1+0x910], R0 ;  /* 0x0009100001007387 */ /* 0x000fe60000100800 */
[----:B0-----:R-:W-:Y:S01]  /*3a210*/  @!P1 IMAD.MOV.U32 R33, RZ, RZ, R32 ;  /* 0x000000ffff219224 */ /* 0x001fe200078e0020 */
[----:B------:R0:W-:Y:S04]  /*3a220*/  STL [R1+0x90c], R32 ;  /* 0x00090c2001007387 */ /* 0x0001e80000100800 */
[----:B------:R-:W2:Y:S01]  /*3a230*/  LDL.LU R36, [R1+0x93c] ;  /* 0x00093c0001247983 */ /* 0x000ea20000300800 */
[----:B0-----:R-:W-:-:S03]  /*3a240*/  @!P1 IMAD.MOV.U32 R32, RZ, RZ, R0 ;  /* 0x000000ffff209224 */ /* 0x001fc600078e0000 */
[----:B------:R-:W4:Y:S04]  /*3a250*/  LDL.LU R0, [R1+0x940] ;  /* 0x0009400001007983 */ /* 0x000f280000300800 */
[----:B------:R0:W2:Y:S01]  /*3a260*/  @!P1 LDG.E.U8 R30, desc[UR18][R32.64] ;  /* 0x00000012201e9981 */ /* 0x0000a2000c1e1100 */
[----:B------:R-:W-:-:S05]  /*3a270*/  IADD3 R4, P3, PT, R5, R4, RZ ;  /* 0x0000000405047210 */ /* 0x000fca0007f7e0ff */
[----:B------:R-:W-:Y:S01]  /*3a280*/  IMAD.X R34, R6, 0x1, R34, P3 ;  /* 0x0000000106227824 */ /* 0x000fe200018e0622 */
[----:B------:R1:W-:Y:S01]  /*3a290*/  STL [R1+0x918], R4 ;  /* 0x0009180401007387 */ /* 0x0003e20000100800 */
[----:B0-----:R-:W-:-:S03]  /*3a2a0*/  @!P1 IMAD.MOV.U32 R32, RZ, RZ, R4 ;  /* 0x000000ffff209224 */ /* 0x001fc600078e0004 */
[----:B------:R0:W-:Y:S04]  /*3a2b0*/  STL [R1+0x914], R34 ;  /* 0x0009142201007387 */ /* 0x0001e80000100800 */
[----:B------:R-:W2:Y:S04]  /*3a2c0*/  LDL.LU R38, [R1+0x944] ;  /* 0x0009440001267983 */ /* 0x000ea80000300800 */
[----:B-1----:R-:W2:Y:S01]  /*3a2d0*/  LDL.LU R4, [R1+0x948] ;  /* 0x0009480001047983 */ /* 0x002ea20000300800 */
[----:B------:R-:W-:Y:S01]  /*3a2e0*/  @!P1 IMAD.MOV.U32 R33, RZ, RZ, R34 ;  /* 0x000000ffff219224 */ /* 0x000fe200078e0022 */
[----:B------:R-:W-:-:S05]  /*3a2f0*/  IADD3 R2, P3, PT, R5, R2, RZ ;  /* 0x0000000205027210 */ /* 0x000fca0007f7e0ff */
[----:B------:R-:W-:Y:S01]  /*3a300*/  IMAD.X R3, R6, 0x1, R3, P3 ;  /* 0x0000000106037824 */ /* 0x000fe200018e0603 */
[----:B------:R-:W-:Y:S01]  /*3a310*/  STL [R1+0x920], R2 ;  /* 0x0009200201007387 */ /* 0x000fe20000100800 */
[----:B0-----:R-:W-:Y:S02]  /*3a320*/  @!P1 IMAD.MOV.U32 R34, RZ, RZ, R2 ;  /* 0x000000ffff229224 */ /* 0x001fe400078e0002 */
[----:B------:R-:W-:Y:S01]  /*3a330*/  @!P1 IMAD.MOV.U32 R35, RZ, RZ, R3 ;  /* 0x000000ffff239224 */ /* 0x000fe200078e0003 */
[----:B------:R0:W-:Y:S04]  /*3a340*/  STL [R1+0x91c], R3 ;  /* 0x00091c0301007387 */ /* 0x0001e80000100800 */
[----:B0-----:R-:W2:Y:S04]  /*3a350*/  LDL.LU R3, [R1+0x94c] ;  /* 0x00094c0001037983 */ /* 0x001ea80000300800 */
[----:B------:R-:W2:Y:S01]  /*3a360*/  LDL.LU R2, [R1+0x950] ;  /* 0x0009500001027983 */ /* 0x000ea20000300800 */
[----:B------:R-:W-:-:S06]  /*3a370*/  PRMT R31, RZ, 0x7610, R31 ;  /* 0x00007610ff1f7816 */ /* 0x000fcc000000001f */
[----:B------:R0:W2:Y:S01]  /*3a380*/  @!P1 LDG.E.U8 R31, desc[UR18][R32.64] ;  /* 0x00000012201f9981 */ /* 0x0000a2000c1e1100 */
[----:B---3--:R-:W-:Y:S02]  /*3a390*/  IADD3 R37, P3, PT, R5, R37, RZ ;  /* 0x0000002505257210 */ /* 0x008fe40007f7e0ff */
[----:B0-----:R-:W-:-:S03]  /*3a3a0*/  PRMT R32, RZ, 0x7610, R32 ;  /* 0x00007610ff207816 */ /* 0x001fc60000000020 */
[----:B------:R-:W-:Y:S01]  /*3a3b0*/  IMAD.X R39, R6, 0x1, R39, P3 ;  /* 0x0000000106277824 */ /* 0x000fe200018e0627 */
[----:B------:R-:W-:Y:S02]  /*3a3c0*/  PRMT R33, RZ, 0x7610, R33 ;  /* 0x00007610ff217816 */ /* 0x000fe40000000021 */
[----:B------:R0:W3:Y:S04]  /*3a3d0*/  @!P1 LDG.E.U8 R32, desc[UR18][R34.64] ;  /* 0x0000001222209981 */ /* 0x0000e8000c1e1100 */
[----:B------:R1:W-:Y:S01]  /*3a3e0*/  STL [R1+0x938], R37 ;  /* 0x0009382501007387 */ /* 0x0003e20000100800 */
[----:B0-----:R-:W-:Y:S02]  /*3a3f0*/  @!P1 IMAD.MOV.U32 R34, RZ, RZ, R37 ;  /* 0x000000ffff229224 */ /* 0x001fe400078e0025 */
[----:B------:R-:W-:Y:S01]  /*3a400*/  @!P1 IMAD.MOV.U32 R35, RZ, RZ, R39 ;  /* 0x000000ffff239224 */ /* 0x000fe200078e0027 */
[----:B------:R-:W-:Y:S04]  /*3a410*/  STL [R1+0x934], R39 ;  /* 0x0009342701007387 */ /* 0x000fe80000100800 */
[----:B------:R-:W3:Y:S04]  /*3a420*/  LDL.LU R41, [R1+0x954] ;  /* 0x0009540001297983 */ /* 0x000ee80000300800 */
[----:B------:R0:W3:Y:S02]  /*3a430*/  @!P1 LDG.E.U8 R33, desc[UR18][R34.64] ;  /* 0x0000001222219981 */ /* 0x0000e4000c1e1100 */
[----:B0-----:R-:W-:-:S02]  /*3a440*/  PRMT R34, RZ, 0x7610, R34 ;  /* 0x00007610ff227816 */ /* 0x001fc40000000022 */
[----:B----4-:R-:W-:-:S05]  /*3a450*/  IADD3 R0, P3, PT, R5, R0, RZ ;  /* 0x0000000005007210 */ /* 0x010fca0007f7e0ff */
[----:B--2---:R-:W-:Y:S01]  /*3a460*/  IMAD.X R36, R6, 0x1, R36, P3 ;  /* 0x0000000106247824 */ /* 0x004fe200018e0624 */
[----:B------:R-:W-:Y:S03]  /*3a470*/  STL [R1+0x940], R0 ;  /* 0x0009400001007387 */ /* 0x000fe60000100800 */
[----:B-1----:R-:W-:Y:S01]  /*3a480*/  @!P1 IMAD.MOV.U32 R37, RZ, RZ, R36 ;  /* 0x000000ffff259224 */ /* 0x002fe200078e0024 */
[----:B------:R0:W-:Y:S02]  /*3a490*/  STL [R1+0x93c], R36 ;  /* 0x00093c2401007387 */ /* 0x0001e40000100800 */
[----:B0-----:R-:W-:Y:S02]  /*3a4a0*/  @!P1 IMAD.MOV.U32 R36, RZ, RZ, R0 ;  /* 0x000000ffff249224 */ /* 0x001fe400078e0000 */
[----:B------:R-:W2:Y:S04]  /*3a4b0*/  LDL.LU R0, [R1+0x958] ;  /* 0x0009580001007983 */ /* 0x000ea80000300800 */
[----:B------:R-:W4:Y:S04]  /*3a4c0*/  LDL.LU R40, [R1+0x95c] ;  /* 0x00095c0001287983 */ /* 0x000f280000300800 */
[----:B------:R0:W4:Y:S01]  /*3a4d0*/  @!P1 LDG.E.U8 R34, desc[UR18][R36.64] ;  /* 0x0000001224229981 */ /* 0x000122000c1e1100 */
[----:B------:R-:W-:-:S05]  /*3a4e0*/  IADD3 R4, P3, PT, R5, R4, RZ ;  /* 0x0000000405047210 */ /* 0x000fca0007f7e0ff */
[----:B------:R-:W-:Y:S01]  /*3a4f0*/  IMAD.X R38, R6, 0x1, R38, P3 ;  /* 0x0000000106267824 */ /* 0x000fe200018e0626 */
[----:B------:R1:W-:Y:S01]  /*3a500*/  STL [R1+0x948], R4 ;  /* 0x0009480401007387 */ /* 0x0003e20000100800 */
[----:B0-----:R-:W-:-:S03]  /*3a510*/  @!P1 IMAD.MOV.U32 R36, RZ, RZ, R4 ;  /* 0x000000ffff249224 */ /* 0x001fc600078e0004 */
[----:B------:R0:W-:Y:S04]  /*3a520*/  STL [R1+0x944], R38 ;  /* 0x0009442601007387 */ /* 0x0001e80000100800 */
[----:B-1----:R-:W4:Y:S01]  /*3a530*/  LDL.LU R4, [R1+0x960] ;  /* 0x0009600001047983 */ /* 0x002f220000300800 */
[----:B------:R-:W-:Y:S01]  /*3a540*/  @!P1 IMAD.MOV.U32 R37, RZ, RZ, R38 ;  /* 0x000000ffff259224 */ /* 0x000fe200078e0026 */
[----:B------:R-:W-:-:S05]  /*3a550*/  IADD3 R2, P3, PT, R5, R2, RZ ;  /* 0x0000000205027210 */ /* 0x000fca0007f7e0ff */
[----:B------:R-:W-:Y:S01]  /*3a560*/  IMAD.X R3, R6, 0x1, R3, P3 ;  /* 0x0000000106037824 */ /* 0x000fe200018e0603 */
[----:B------:R-:W-:Y:S01]  /*3a570*/  STL [R1+0x950], R2 ;  /* 0x0009500201007387 */ /* 0x000fe20000100800 */
[----:B0-----:R-:W-:Y:S02]  /*3a580*/  @!P1 IMAD.MOV.U32 R38, RZ, RZ, R2 ;  /* 0x000000ffff269224 */ /* 0x001fe400078e0002 */
[----:B------:R-:W-:Y:S01]  /*3a590*/  @!P1 IMAD.MOV.U32 R39, RZ, RZ, R3 ;  /* 0x000000ffff279224 */ /* 0x000fe200078e0003 */
[----:B------:R0:W-:Y:S04]  /*3a5a0*/  STL [R1+0x94c], R3 ;  /* 0x00094c0301007387 */ /* 0x0001e80000100800 */
[----:B0-----:R-:W4:Y:S04]  /*3a5b0*/  LDL.LU R3, [R1+0x974] ;  /* 0x0009740001037983 */ /* 0x001f280000300800 */
[----:B------:R-:W4:Y:S01]  /*3a5c0*/  LDL.LU R2, [R1+0x978] ;  /* 0x0009780001027983 */ /* 0x000f220000300800 */
[----:B------:R-:W-:-:S06]  /*3a5d0*/  PRMT R35, RZ, 0x7610, R35 ;  /* 0x00007610ff237816 */ /* 0x000fcc0000000023 */
[----:B------:R0:W4:Y:S02]  /*3a5e0*/  @!P1 LDG.E.U8 R35, desc[UR18][R36.64] ;  /* 0x0000001224239981 */ /* 0x000124000c1e1100 */
[----:B0-----:R-:W-:Y:S02]  /*3a5f0*/  PRMT R36, RZ, 0x7610, R36 ;  /* 0x00007610ff247816 */ /* 0x001fe40000000024 */
[----:B------:R-:W-:-:S04]  /*3a600*/  PRMT R37, RZ, 0x7610, R37 ;  /* 0x00007610ff257816 */ /* 0x000fc80000000025 */
[----:B------:R0:W4:Y:S01]  /*3a610*/  @!P1 LDG.E.U8 R36, desc[UR18][R38.64] ;  /* 0x0000001226249981 */ /* 0x000122000c1e1100 */
[----:B--2---:R-:W-:-:S05]  /*3a620*/  IADD3 R0, P3, PT, R5, R0, RZ ;  /* 0x0000000005007210 */ /* 0x004fca0007f7e0ff */
[----:B---3--:R-:W-:Y:S01]  /*3a630*/  IMAD.X R41, R6, 0x1, R41, P3 ;  /* 0x0000000106297824 */ /* 0x008fe200018e0629 */
[----:B------:R1:W-:Y:S01]  /*3a640*/  STL [R1+0x958], R0 ;  /* 0x0009580001007387 */ /* 0x0003e20000100800 */
[----:B0-----:R-:W-:-:S03]  /*3a650*/  @!P1 IMAD.MOV.U32 R38, RZ, RZ, R0 ;  /* 0x000000ffff269224 */ /* 0x001fc600078e0000 */
[----:B------:R0:W-:Y:S04]  /*3a660*/  STL [R1+0x954], R41 ;  /* 0x0009542901007387 */ /* 0x0001e80000100800 */
[----:B------:R-:W2:Y:S01]  /*3a670*/  LDL.LU R42, [R1+0x97c] ;  /* 0x00097c00012a7983 */ /* 0x000ea20000300800 */
[----:B------:R-:W-:-:S03]  /*3a680*/  @!P1 IMAD.MOV.U32 R39, RZ, RZ, R41 ;  /* 0x000000ffff279224 */ /* 0x000fc600078e0029 */
[----:B-1----:R-:W3:Y:S04]  /*3a690*/  LDL.LU R0, [R1+0x980] ;  /* 0x0009800001007983 */ /* 0x002ee80000300800 */
[----:B------:R1:W2:Y:S01]  /*3a6a0*/  @!P1 LDG.E.U8 R37, desc[UR18][R38.64] ;  /* 0x0000001226259981 */ /* 0x0002a2000c1e1100 */
[----:B----4-:R-:W-:-:S05]  /*3a6b0*/  IADD3 R4, P3, PT, R5, R4, RZ ;  /* 0x0000000405047210 */ /* 0x010fca0007f7e0ff */
[----:B------:R-:W-:Y:S01]  /*3a6c0*/  IMAD.X R40, R6, 0x1, R40, P3 ;  /* 0x0000000106287824 */ /* 0x000fe200018e0628 */
[----:B------:R-:W-:Y:S03]  /*3a6d0*/  STL [R1+0x960], R4 ;  /* 0x0009600401007387 */ /* 0x000fe60000100800 */
[----:B0-----:R-:W-:Y:S01]  /*3a6e0*/  @!P1 IMAD.MOV.U32 R41, RZ, RZ, R40 ;  /* 0x000000ffff299224 */ /* 0x001fe200078e0028 */
[----:B------:R0:W-:Y:S04]  /*3a6f0*/  STL [R1+0x95c], R40 ;  /* 0x00095c2801007387 */ /* 0x0001e80000100800 */
[----:B------:R-:W4:Y:S01]  /*3a700*/  LDL.LU R44, [R1+0x984] ;  /* 0x00098400012c7983 */ /* 0x000f220000300800 */
[----:B-1----:R-:W-:Y:S01]  /*3a710*/  PRMT R38, RZ, 0x7610, R38 ;  /* 0x00007610ff267816 */ /* 0x002fe20000000026 */
[----:B0-----:R-:W-:-:S02]  /*3a720*/  @!P1 IMAD.MOV.U32 R40, RZ, RZ, R4 ;  /* 0x000000ffff289224 */ /* 0x001fc400078e0004 */
[----:B------:R-:W4:Y:S04]  /*3a730*/  LDL.LU R4, [R1+0x988] ;  /* 0x0009880001047983 */ /* 0x000f280000300800 */
[----:B------:R0:W4:Y:S01]  /*3a740*/  @!P1 LDG.E.U8 R38, desc[UR18][R40.64] ;  /* 0x0000001228269981 */ /* 0x000122000c1e1100 */
        /* <DEDUP_REMOVED lines=11> */
[----:B---3--:R-:W-:-:S05]  /*3a800*/  IADD3 R0, P3, PT, R5, R0, RZ ;  /* 0x0000000005007210 */ /* 0x008fca0007f7e0ff */
[----:B--2---:R-:W-:Y:S01]  /*3a810*/  IMAD.X R42, R6, 0x1, R42, P3 ;  /* 0x00000001062a7824 */ /* 0x004fe200018e062a */
[----:B------:R-:W-:Y:S03]  /*3a820*/  STL [R1+0x980], R0 ;  /* 0x0009800001007387 */ /* 0x000fe60000100800 */
[----:B------:R-:W-:Y:S01]  /*3a830*/  @!P1 IMAD.MOV.U32 R43, RZ, RZ, R42 ;  /* 0x000000ffff2b9224 */ /* 0x000fe200078e002a */
[----:B------:R0:W-:Y:S04]  /*3a840*/  STL [R1+0x97c], R42 ;  /* 0x00097c2a01007387 */ /* 0x0001e80000100800 */
[----:B------:R-:W2:Y:S04]  /*3a850*/  LDL.LU R80, [R1+0x994] ;  /* 0x0009940001507983 */ /* 0x000ea80000300800 */
[----:B------:R-:W3:Y:S01]  /*3a860*/  LDL.LU R47, [R1+0x998] ;  /* 0x00099800012f7983 */ /* 0x000ee20000300800 */
[----:B0-----:R-:W-:-:S05]  /*3a870*/  @!P1 IMAD.MOV.U32 R42, RZ, RZ, R0 ;  /* 0x000000ffff2a9224 */ /* 0x001fca00078e0000 */
[----:B------:R0:W2:Y:S01]  /*3a880*/  @!P1 LDG.E.U8 R40, desc[UR18][R42.64] ;  /* 0x000000122a289981 */ /* 0x0000a2000c1e1100 */
[----:B----4-:R-:W-:-:S05]  /*3a890*/  IADD3 R4, P3, PT, R5, R4, RZ ;  /* 0x0000000405047210 */ /* 0x010fca0007f7e0ff */
[----:B------:R-:W-:Y:S01]  /*3a8a0*/  IMAD.X R44, R6, 0x1, R44, P3 ;  /* 0x00000001062c7824 */ /* 0x000fe200018e062c */
[----:B------:R1:W-:Y:S01]  /*3a8b0*/  STL [R1+0x988], R4 ;  /* 0x0009880401007387 */ /* 0x0003e20000100800 */
[----:B0-----:R-:W-:-:S03]  /*3a8c0*/  @!P1 IMAD.MOV.U32 R42, RZ, RZ, R4 ;  /* 0x000000ffff2a9224 */ /* 0x001fc600078e0004 */
[----:B------:R0:W-:Y:S04]  /*3a8d0*/  STL [R1+0x984], R44 ;  /* 0x0009842c01007387 */ /* 0x0001e80000100800 */
[----:B------:R-:W4:Y:S04]  /*3a8e0*/  LDL.LU R46, [R1+0x99c] ;  /* 0x00099c00012e7983 */ /* 0x000f280000300800 */
[----:B-1----:R-:W4:Y:S01]  /*3a8f0*/  LDL.LU R4, [R1+0x9a0] ;  /* 0x0009a00001047983 */ /* 0x002f220000300800 */
[----:B------:R-:W-:Y:S02]  /*3a900*/  IMAD.MOV.U32 R0, RZ, RZ, R45 ;  /* 0x000000ffff007224 */ /* 0x000fe400078e002d */
        /* <DEDUP_REMOVED lines=14> */
[----:B---3--:R-:W-:-:S05]  /*3a9f0*/  IADD3 R47, P3, PT, R5, R47, RZ ;  /* 0x0000002f052f7210 */ /* 0x008fca0007f7e0ff */
[----:B--2---:R-:W-:Y:S01]  /*3aa00*/  IMAD.X R80, R6, 0x1, R80, P3 ;  /* 0x0000000106507824 */ /* 0x004fe200018e0650 */
[----:B------:R1:W-:Y:S04]  /*3aa10*/  STL [R1+0x998], R47 ;  /* 0x0009982f01007387 */ /* 0x0003e80000100800 */
[----:B------:R2:W-:Y:S04]  /*3aa20*/  STL [R1+0x994], R80 ;  /* 0x0009945001007387 */ /* 0x0005e80000100800 */
[----:B------:R-:W3:Y:S01]  /*3aa30*/  LDL.LU R84, [R1+0x9bc] ;  /* 0x0009bc0001547983 */ /* 0x000ee20000300800 */
[----:B0-----:R-:W-:-:S03]  /*3aa40*/  @!P1 IMAD.MOV.U32 R44, RZ, RZ, R47 ;  /* 0x000000ffff2c9224 */ /* 0x001fc600078e002f */
[----:B------:R-:W3:Y:S01]  /*3aa50*/  LDL.LU R82, [R1+0x9c0] ;  /* 0x0009c00001527983 */ /* 0x000ee20000300800 */
[----:B------:R-:W-:-:S05]  /*3aa60*/  @!P1 IMAD.MOV.U32 R45, RZ, RZ, R80 ;  /* 0x000000ffff2d9224 */ /* 0x000fca00078e0050 */
[----:B------:R0:W3:Y:S01]  /*3aa70*/  @!P1 LDG.E.U8 R43, desc[UR18][R44.64] ;  /* 0x000000122c2b9981 */ /* 0x0000e2000c1e1100 */
[----:B----4-:R-:W-:-:S05]  /*3aa80*/  IADD3 R4, P3, PT, R5, R4, RZ ;  /* 0x0000000405047210 */ /* 0x010fca0007f7e0ff */
[----:B------:R-:W-:Y:S01]  /*3aa90*/  IMAD.X R46, R6, 0x1, R46, P3 ;  /* 0x00000001062e7824 */ /* 0x000fe200018e062e */
[----:B------:R-:W-:Y:S03]  /*3aaa0*/  STL [R1+0x9a0], R4 ;  /* 0x0009a00401007387 */ /* 0x000fe60000100800 */
[----:B-1----:R-:W-:Y:S01]  /*3aab0*/  @!P1 IMAD.MOV.U32 R47, RZ, RZ, R46 ;  /* 0x000000ffff2f9224 */ /* 0x002fe200078e002e */
[----:B------:R1:W-:Y:S04]  /*3aac0*/  STL [R1+0x99c], R46 ;  /* 0x00099c2e01007387 */ /* 0x0003e80000100800 */
[----:B--2---:R-:W2:Y:S01]  /*3aad0*/  LDL.LU R80, [R1+0x9c4] ;  /* 0x0009c40001507983 */ /* 0x004ea20000300800 */
[----:B0-----:R-:W-:Y:S01]  /*3aae0*/  PRMT R44, RZ, 0x7610, R44 ;  /* 0x00007610ff2c7816 */ /* 0x001fe2000000002c */
[----:B-1----:R-:W-:-:S02]  /*3aaf0*/  @!P1 IMAD.MOV.U32 R46, RZ, RZ, R4 ;  /* 0x000000ffff2e9224 */ /* 0x002fc400078e0004 */
[----:B------:R-:W4:Y:S04]  /*3ab00*/  LDL.LU R4, [R1+0x9c8] ;  /* 0x0009c80001047983 */ /* 0x000f280000300800 */
[----:B------:R0:W2:Y:S01]  /*3ab10*/  @!P1 LDG.E.U8 R44, desc[UR18][R46.64] ;  /* 0x000000122e2c9981 */ /* 0x0000a2000c1e1100 */
        /* <DEDUP_REMOVED lines=8> */
[----:B------:R-:W-:-:S02]  /*3aba0*/  PRMT R45, RZ, 0x7610, R45 ;  /* 0x00007610ff2d7816 */ /* 0x000fc4000000002d */
[----:B------:R-:W-:-:S04]  /*3abb0*/  PRMT R49, RZ, 0x7610, R49 ;  /* 0x00007610ff317816 */ /* 0x000fc80000000031 */
[----:B------:R0:W2:Y:S01]  /*3abc0*/  @!P1 LDG.E.U8 R45, desc[UR18][R46.64] ;  /* 0x000000122e2d9981 */ /* 0x0000a2000c1e1100 */
[----:B------:R-:W-:Y:S02]  /*3abd0*/  PRMT R51, RZ, 0x7610, R51 ;  /* 0x00007610ff337816 */ /* 0x000fe40000000033 */
[----:B---3--:R-:W-:-:S05]  /*3abe0*/  IADD3 R82, P3, PT, R5, R82, RZ ;  /* 0x0000005205527210 */ /* 0x008fca0007f7e0ff */
[----:B------:R-:W-:Y:S01]  /*3abf0*/  IMAD.X R84, R6, 0x1, R84, P3 ;  /* 0x0000000106547824 */ /* 0x000fe200018e0654 */
[----:B------:R-:W-:Y:S01]  /*3ac00*/  STL [R1+0x9c0], R82 ;  /* 0x0009c05201007387 */ /* 0x000fe20000100800 */
[----:B0-----:R-:W-:Y:S02]  /*3ac10*/  @!P1 IMAD.MOV.U32 R46, RZ, RZ, R82 ;  /* 0x000000ffff2e9224 */ /* 0x001fe400078e0052 */
[----:B------:R-:W-:Y:S01]  /*3ac20*/  @!P1 IMAD.MOV.U32 R47, RZ, RZ, R84 ;  /* 0x000000ffff2f9224 */ /* 0x000fe200078e0054 */
[----:B------:R0:W-:Y:S04]  /*3ac30*/  STL [R1+0x9bc], R84 ;  /* 0x0009bc5401007387 */ /* 0x0001e80000100800 */
[----:B------:R1:W3:Y:S04]  /*3ac40*/  @!P1 LDG.E.U8 R49, desc[UR18][R46.64] ;  /* 0x000000122e319981 */ /* 0x0002e8000c1e1100 */
[----:B0-----:R-:W3:Y:S04]  /*3ac50*/  LDL.LU R84, [R1+0x9d4] ;  /* 0x0009d40001547983 */ /* 0x001ee80000300800 */
[----:B------:R-:W3:Y:S01]  /*3ac60*/  LDL.LU R82, [R1+0x9d8] ;  /* 0x0009d80001527983 */ /* 0x000ee20000300800 */
[----:B----4-:R-:W-:-:S05]  /*3ac70*/  IADD3 R4, P3, PT, R5, R4, RZ ;  /* 0x0000000405047210 */ /* 0x010fca0007f7e0ff */
[----:B--2---:R-:W-:Y:S01]  /*3ac80*/  IMAD.X R80, R6, 0x1, R80, P3 ;  /* 0x0000000106507824 */ /* 0x004fe200018e0650 */
[----:B------:R-:W-:Y:S01]  /*3ac90*/  STL [R1+0x9c8], R4 ;  /* 0x0009c80401007387 */ /* 0x000fe20000100800 */
[----:B-1----:R-:W-:Y:S02]  /*3aca0*/  @!P1 IMAD.MOV.U32 R46, RZ, RZ, R4 ;  /* 0x000000ffff2e9224 */ /* 0x002fe400078e0004 */
[----:B------:R-:W-:Y:S01]  /*3acb0*/  @!P1 IMAD.MOV.U32 R47, RZ, RZ, R80 ;  /* 0x000000ffff2f9224 */ /* 0x000fe200078e0050 */
[----:B------:R0:W-:Y:S04]  /*3acc0*/  STL [R1+0x9c4], R80 ;  /* 0x0009c45001007387 */ /* 0x0001e80000100800 */
[----:B------:R1:W2:Y:S04]  /*3acd0*/  @!P1 LDG.E.U8 R51, desc[UR18][R46.64] ;  /* 0x000000122e339981 */ /* 0x0002a8000c1e1100 */
[----:B0-----:R-:W4:Y:S04]  /*3ace0*/  LDL.LU R80, [R1+0x9dc] ;  /* 0x0009dc0001507983 */ /* 0x001f280000300800 */
[----:B------:R-:W2:Y:S01]  /*3acf0*/  LDL.LU R4, [R1+0x9e0] ;  /* 0x0009e00001047983 */ /* 0x000ea20000300800 */
        /* <DEDUP_REMOVED lines=8> */
[----:B------:R-:W-:-:S02]  /*3ad80*/  PRMT R53, RZ, 0x7610, R53 ;  /* 0x00007610ff357816 */ /* 0x000fc40000000035 */
[----:B------:R-:W-:-:S04]  /*3ad90*/  PRMT R55, RZ, 0x7610, R55 ;  /* 0x00007610ff377816 */ /* 0x000fc80000000037 */
[----:B------:R0:W4:Y:S01]  /*3ada0*/  @!P1 LDG.E.U8 R53, desc[UR18][R46.64] ;  /* 0x000000122e359981 */ /* 0x000122000c1e1100 */
        /* <DEDUP_REMOVED lines=10> */
[----:B--2---:R-:W-:-:S05]  /*3ae50*/  IADD3 R4, P3, PT, R5, R4, RZ ;  /* 0x0000000405047210 */ /* 0x004fca0007f7e0ff */
[----:B----4-:R-:W-:Y:S01]  /*3ae60*/  IMAD.X R80, R6, 0x1, R80, P3 ;  /* 0x0000000106507824 */ /* 0x010fe200018e0650 */
        /* <DEDUP_REMOVED lines=81> */
[----:B------:R-:W-:Y:S04]  /*3b380*/  STL [R1+0xa40], R82 ;  /* 0x000a405201007387 */ /* 0x000fe80000100800 */
[----:B------:R1:W-:Y:S04]  /*3b390*/  STL [R1+0xa3c], R84 ;  /* 0x000a3c5401007387 */ /* 0x0003e80000100800 */
[----:B------:R-:W3:Y:S04]  /*3b3a0*/  LDL.LU R88, [R1+0xa44] ;  /* 0x000a440001587983 */ /* 0x000ee80000300800 */
[----:B------:R-:W3:Y:S01]  /*3b3b0*/  LDL.LU R86, [R1+0xa48] ;  /* 0x000a480001567983 */ /* 0x000ee20000300800 */
[----:B0-----:R-:W-:-:S02]  /*3b3c0*/  @!P1 IMAD.MOV.U32 R46, RZ, RZ, R82 ;  /* 0x000000ffff2e9224 */ /* 0x001fc400078e0052 */
[----:B------:R-:W-:-:S05]  /*3b3d0*/  @!P1 IMAD.MOV.U32 R47, RZ, RZ, R84 ;  /* 0x000000ffff2f9224 */ /* 0x000fca00078e0054 */
[----:B------:R0:W3:Y:S01]  /*3b3e0*/  @!P1 LDG.E.U8 R73, desc[UR18][R46.64] ;  /* 0x000000122e499981 */ /* 0x0000e2000c1e1100 */
[----:B--2---:R-:W-:-:S05]  /*3b3f0*/  IADD3 R4, P3, PT, R5, R4, RZ ;  /* 0x0000000405047210 */ /* 0x004fca0007f7e0ff */
[----:B----4-:R-:W-:Y:S01]  /*3b400*/  IMAD.X R80, R6, 0x1, R80, P3 ;  /* 0x0000000106507824 */ /* 0x010fe200018e0650 */
[----:B------:R-:W-:Y:S04]  /*3b410*/  STL [R1+0xa78], R4 ;  /* 0x000a780401007387 */ /* 0x000fe80000100800 */
[----:B------:R2:W-:Y:S04]  /*3b420*/  STL [R1+0xa74], R80 ;  /* 0x000a745001007387 */ /* 0x0005e80000100800 */
[----:B-1----:R-:W4:Y:S04]  /*3b430*/  LDL.LU R84, [R1+0xa7c] ;  /* 0x000a7c0001547983 */ /* 0x002f280000300800 */
[----:B------:R-:W4:Y:S01]  /*3b440*/  LDL.LU R82, [R1+0xa80] ;  /* 0x000a800001527983 */ /* 0x000f220000300800 */
[----:B0-----:R-:W-:-:S02]  /*3b450*/  @!P1 IMAD.MOV.U32 R46, RZ, RZ, R4 ;  /* 0x000000ffff2e9224 */ /* 0x001fc400078e0004 */
[----:B------:R-:W-:Y:S02]  /*3b460*/  @!P1 IMAD.MOV.U32 R47, RZ, RZ, R80 ;  /* 0x000000ffff2f9224 */ /* 0x000fe400078e0050 */
[----:B--2---:R-:W2:Y:S04]  /*3b470*/  LDL.LU R80, [R1+0xa14] ;  /* 0x000a140001507983 */ /* 0x004ea80000300800 */
[----:B------:R-:W2:Y:S04]  /*3b480*/  LDL.LU R4, [R1+0xa18] ;  /* 0x000a180001047983 */ /* 0x000ea80000300800 */
        /* <DEDUP_REMOVED lines=13> */
[----:B------:R-:W-:Y:S02]  /*3b560*/  PRMT R83, RZ, 0x7610, R83 ;  /* 0x00007610ff537816 */ /* 0x000fe40000000053 */
[----:B------:R-:W-:Y:S02]  /*3b570*/  PRMT R85, RZ, 0x7610, R85 ;  /* 0x00007610ff557816 */ /* 0x000fe40000000055 */
[----:B---3--:R-:W-:-:S05]  /*3b580*/  IADD3 R86, P3, PT, R5, R86, RZ ;  /* 0x0000005605567210 */ /* 0x008fca0007f7e0ff */
[----:B------:R-:W-:Y:S02]  /*3b590*/  IMAD.X R88, R6, 0x1, R88, P3 ;  /* 0x0000000106587824 */ /* 0x000fe400018e0658 */
[----:B0-----:R-:W-:Y:S02]  /*3b5a0*/  @!P1 IMAD.MOV.U32 R46, RZ, RZ, R86 ;  /* 0x000000ffff2e9224 */ /* 0x001fe400078e0056 */
[----:B------:R-:W-:-:S05]  /*3b5b0*/  @!P1 IMAD.MOV.U32 R47, RZ, RZ, R88 ;  /* 0x000000ffff2f9224 */ /* 0x000fca00078e0058 */
[----:B------:R0:W3:Y:S04]  /*3b5c0*/  @!P1 LDG.E.U8 R79, desc[UR18][R46.64] ;  /* 0x000000122e4f9981 */ /* 0x0000e8000c1e1100 */
[----:B------:R-:W-:Y:S04]  /*3b5d0*/  STL [R1+0xa48], R86 ;  /* 0x000a485601007387 */ /* 0x000fe80000100800 */
[----:B------:R-:W-:Y:S01]  /*3b5e0*/  STL [R1+0xa44], R88 ;  /* 0x000a445801007387 */ /* 0x000fe20000100800 */
[----:B----4-:R-:W-:-:S05]  /*3b5f0*/  IADD3 R82, P3, PT, R5, R82, RZ ;  /* 0x0000005205527210 */ /* 0x010fca0007f7e0ff */
[C---:B------:R-:W-:Y:S01]  /*3b600*/  IMAD.X R84, R6.reuse, 0x1, R84, P3 ;  /* 0x0000000106547824 */ /* 0x040fe200018e0654 */
[----:B--2---:R-:W-:Y:S01]  /*3b610*/  IADD3 R4, P3, PT, R5, R4, RZ ;  /* 0x0000000405047210 */ /* 0x004fe20007f7e0ff */
[----:B0-----:R-:W-:Y:S02]  /*3b620*/  @!P1 IMAD.MOV.U32 R46, RZ, RZ, R82 ;  /* 0x000000ffff2e9224 */ /* 0x001fe400078e0052 */
[----:B------:R-:W-:Y:S02]  /*3b630*/  @!P1 IMAD.MOV.U32 R47, RZ, RZ, R84 ;  /* 0x000000ffff2f9224 */ /* 0x000fe400078e0054 */
[----:B------:R-:W-:Y:S01]  /*3b640*/  IMAD.X R80, R6, 0x1, R80, P3 ;  /* 0x0000000106507824 */ /* 0x000fe200018e0650 */
[----:B------:R-:W-:Y:S04]  /*3b650*/  STL [R1+0xa80], R82 ;  /* 0x000a805201007387 */ /* 0x000fe80000100800 */
[----:B------:R0:W2:Y:S04]  /*3b660*/  @!P1 LDG.E.U8 R81, desc[UR18][R46.64] ;  /* 0x000000122e519981 */ /* 0x0000a8000c1e1100 */
[----:B------:R-:W-:Y:S01]  /*3b670*/  STL [R1+0xa7c], R84 ;  /* 0x000a7c5401007387 */ /* 0x000fe20000100800 */
[----:B0-----:R-:W-:-:S02]  /*3b680*/  @!P1 IMAD.MOV.U32 R46, RZ, RZ, R4 ;  /* 0x000000ffff2e9224 */ /* 0x001fc400078e0004 */
[----:B------:R-:W-:Y:S01]  /*3b690*/  @!P1 IMAD.MOV.U32 R47, RZ, RZ, R80 ;  /* 0x000000ffff2f9224 */ /* 0x000fe200078e0050 */
[----:B------:R-:W-:Y:S04]  /*3b6a0*/  STL [R1+0xa18], R4 ;  /* 0x000a180401007387 */ /* 0x000fe80000100800 */
[----:B------:R0:W-:Y:S04]  /*3b6b0*/  STL [R1+0xa14], R80 ;  /* 0x000a145001007387 */ /* 0x0001e80000100800 */
[----:B------:R1:W4:Y:S01]  /*3b6c0*/  @!P1 LDG.E.U8 R83, desc[UR18][R46.64] ;  /* 0x000000122e539981 */ /* 0x000322000c1e1100 */
[----:B0-----:R-:W-:Y:S01]  /*3b6d0*/  IMAD.MOV.U32 R80, RZ, RZ, R0 ;  /* 0x000000ffff507224 */ /* 0x001fe200078e0000 */
[----:B------:R-:W-:-:S05]  /*3b6e0*/  IADD3 R2, P3, PT, R5, R2, RZ ;  /* 0x0000000205027210 */ /* 0x000fca0007f7e0ff */
[----:B------:R-:W-:Y:S01]  /*3b6f0*/  IMAD.X R3, R6, 0x1, R3, P3 ;  /* 0x0000000106037824 */ /* 0x000fe200018e0603 */
[----:B------:R0:W-:Y:S01]  /*3b700*/  STL [R1+0xa50], R2 ;  /* 0x000a500201007387 */ /* 0x0001e20000100800 */
[----:B-1----:R-:W-:-:S03]  /*3b710*/  @!P1 IMAD.MOV.U32 R46, RZ, RZ, R2 ;  /* 0x000000ffff2e9224 */ /* 0x002fc600078e0002 */
[----:B------:R1:W-:Y:S01]  /*3b720*/  STL [R1+0xa4c], R3 ;  /* 0x000a4c0301007387 */ /* 0x0003e20000100800 */
[----:B------:R-:W-:-:S03]  /*3b730*/  @!P1 IMAD.MOV.U32 R47, RZ, RZ, R3 ;  /* 0x000000ffff2f9224 */ /* 0x000fc600078e0003 */
        /* <DEDUP_REMOVED lines=9> */
[----:B-1----:R-:W2:Y:S04]  /*3b7d0*/  LDL.LU R3, [R1+0x10] ;  /* 0x0000100001037983 */ /* 0x002ea80000300800 */
[----:B------:R0:W2:Y:S04]  /*3b7e0*/  @!P1 LDG.E.U8 R85, desc[UR18][R46.64] ;  /* 0x000000122e559981 */ /* 0x0000a8000c1e1100 */
[----:B------:R-:W2:Y:S04]  /*3b7f0*/  LDL.LU R46, [R1+0x324] ;  /* 0x00032400012e7983 */ /* 0x000ea80000300800 */
[----:B------:R-:W0:Y:S01]  /*3b800*/  LDL.LU R47, [R1+0x328] ;  /* 0x00032800012f7983 */ /* 0x000e220000300800 */
[----:B------:R-:W-:-:S02]  /*3b810*/  PRMT R87, RZ, 0x7610, R87 ;  /* 0x00007610ff577816 */ /* 0x000fc40000000057 */
[----:B0-----:R-:W-:-:S05]  /*3b820*/  IADD3 R47, P3, PT, R5, R47, RZ ;  /* 0x0000002f052f7210 */ /* 0x001fca0007f7e0ff */
[----:B--2---:R-:W-:Y:S01]  /*3b830*/  IMAD.X R46, R6, 0x1, R46, P3 ;  /* 0x00000001062e7824 */ /* 0x004fe200018e062e */
[----:B------:R0:W-:Y:S04]  /*3b840*/  STL [R1+0x328], R47 ;  /* 0x0003282f01007387 */ /* 0x0001e80000100800 */
[----:B------:R1:W-:Y:S01]  /*3b850*/  STL [R1+0x324], R46 ;  /* 0x0003242e01007387 */ /* 0x0003e20000100800 */
[----:B0-----:R-:W-:-:S04]  /*3b860*/  @!P1 LOP3.LUT R47, R47, R46, RZ, 0x3c, !PT ;  /* 0x0000002e2f2f9212 */ /* 0x001fc800078e3cff */
[----:B-1----:R-:W-:-:S04]  /*3b870*/  @!P1 LOP3.LUT R46, R47, R46, RZ, 0x3c, !PT ;  /* 0x0000002e2f2e9212 */ /* 0x002fc800078e3cff */
[----:B------:R-:W-:-:S05]  /*3b880*/  @!P1 LOP3.LUT R47, R47, R46, RZ, 0x3c, !PT ;  /* 0x0000002e2f2f9212 */ /* 0x000fca00078e3cff */
[----:B------:R0:W2:Y:S04]  /*3b890*/  @!P1 LDG.E.U8 R87, desc[UR18][R46.64] ;  /* 0x000000122e579981 */ /* 0x0000a8000c1e1100 */
[----:B------:R-:W2:Y:S04]  /*3b8a0*/  LDL.LU R46, [R1+0x308] ;  /* 0x00030800012e7983 */ /* 0x000ea80000300800 */
[----:B------:R-:W0:Y:S01]  /*3b8b0*/  LDL.LU R47, [R1+0x314] ;  /* 0x00031400012f7983 */ /* 0x000e220000300800 */
[----:B------:R-:W-:Y:S02]  /*3b8c0*/  PRMT R89, RZ, 0x7610, R89 ;  /* 0x00007610ff597816 */ /* 0x000fe40000000059 */
[----:B------:R-:W-:-:S02]  /*3b8d0*/  PRMT R91, RZ, 0x7610, R91 ;  /* 0x00007610ff5b7816 */ /* 0x000fc4000000005b */
[----:B0-----:R-:W-:-:S05]  /*3b8e0*/  IADD3 R47, P3, PT, R5, R47, RZ ;  /* 0x0000002f052f7210 */ /* 0x001fca0007f7e0ff */
[----:B--2---:R-:W-:Y:S01]  /*3b8f0*/  IMAD.X R46, R6, 0x1, R46, P3 ;  /* 0x00000001062e7824 */ /* 0x004fe200018e062e */
[----:B------:R0:W-:Y:S01]  /*3b900*/  STL [R1+0x314], R47 ;  /* 0x0003142f01007387 */ /* 0x0001e20000100800 */
[----:B------:R-:W-:-:S03]  /*3b910*/  IADD3 R0, P3, PT, R5, R0, RZ ;  /* 0x0000000005007210 */ /* 0x000fc60007f7e0ff */
[----:B------:R1:W-:Y:S01]  /*3b920*/  STL [R1+0x308], R46 ;  /* 0x0003082e01007387 */ /* 0x0003e20000100800 */
[----:B0-----:R-:W-:-:S04]  /*3b930*/  @!P1 LOP3.LUT R47, R47, R46, RZ, 0x3c, !PT ;  /* 0x0000002e2f2f9212 */ /* 0x001fc800078e3cff */
[----:B-1----:R-:W-:Y:S01]  /*3b940*/  @!P1 LOP3.LUT R46, R47, R46, RZ, 0x3c, !PT ;  /* 0x0000002e2f2e9212 */ /* 0x002fe200078e3cff */
[----:B------:R-:W-:-:S03]  /*3b950*/  IMAD.X R2, R6, 0x1, R2, P3 ;  /* 0x0000000106027824 */ /* 0x000fc600018e0602 */
[----:B------:R-:W-:-:S05]  /*3b960*/  @!P1 LOP3.LUT R47, R47, R46, RZ, 0x3c, !PT ;  /* 0x0000002e2f2f9212 */ /* 0x000fca00078e3cff */
[----:B------:R0:W2:Y:S04]  /*3b970*/  @!P1 LDG.E.U8 R89, desc[UR18][R46.64] ;  /* 0x000000122e599981 */ /* 0x0000a8000c1e1100 */
[----:B------:R1:W-:Y:S01]  /*3b980*/  STL [R1+0x31c], R0 ;  /* 0x00031c0001007387 */ /* 0x0003e20000100800 */
[----:B0-----:R-:W-:Y:S02]  /*3b990*/  @!P1 IMAD.MOV.U32 R46, RZ, RZ, R0 ;  /* 0x000000ffff2e9224 */ /* 0x001fe400078e0000 */
[----:B------:R-:W-:Y:S01]  /*3b9a0*/  @!P1 IMAD.MOV.U32 R47, RZ, RZ, R2 ;  /* 0x000000ffff2f9224 */ /* 0x000fe200078e0002 */
[----:B------:R0:W-:Y:S04]  /*3b9b0*/  STL [R1+0x318], R2 ;  /* 0x0003180201007387 */ /* 0x0001e80000100800 */
[----:B------:R0:W2:Y:S04]  /*3b9c0*/  @!P1 LDG.E.U8 R91, desc[UR18][R46.64] ;  /* 0x000000122e5b9981 */ /* 0x0000a8000c1e1100 */
[----:B------:R-:W2:Y:S04]  /*3b9d0*/  LDL.LU R46, [R1+0x30c] ;  /* 0x00030c00012e7983 */ /* 0x000ea80000300800 */
[----:B------:R-:W2:Y:S01]  /*3b9e0*/  LDL.LU R47, [R1+0x310] ;  /* 0x00031000012f7983 */ /* 0x000ea20000300800 */
[----:B-1----:R-:W1:Y:S01]  /*3b9f0*/  S2R R0, SR_TID.X ;  /* 0x0000000000007919 */ /* 0x002e620000002100 */
[----:B------:R-:W-:-:S02]  /*3ba00*/  PRMT R93, RZ, 0x7610, R93 ;  /* 0x00007610ff5d7816 */ /* 0x000fc4000000005d */
[----:B-1----:R-:W-:-:S04]  /*3ba10*/  LOP3.LUT R0, R0, 0x7f, RZ, 0xc0, !PT ;  /* 0x0000007f00007812 */ /* 0x002fc800078ec0ff */
[----:B0-----:R-:W-:-:S05]  /*3ba20*/  LOP3.LUT R2, R0, 0x20, RZ, 0x3c, !PT ;  /* 0x0000002000027812 */ /* 0x001fca00078e3cff */
[----:B------:R-:W-:Y:S04]  /*3ba30*/  STS.U8 [R2+UR9+0x9d00], R80 ;  /* 0x009d005002007988 */ /* 0x000fe80008000009 */
[----:B------:R-:W-:Y:S04]  /*3ba40*/  STS.U8 [R2+UR9+0xa100], R82 ;  /* 0x00a1005202007988 */ /* 0x000fe80008000009 */
[----:B------:R-:W-:Y:S04]  /*3ba50*/  STS.U8 [R2+UR9+0xa500], R84 ;  /* 0x00a5005402007988 */ /* 0x000fe80008000009 */
[----:B------:R-:W-:Y:S04]  /*3ba60*/  STS.U8 [R2+UR9+0xa900], R86 ;  /* 0x00a9005602007988 */ /* 0x000fe80008000009 */
[----:B------:R-:W-:Y:S04]  /*3ba70*/  STS.U8 [R2+UR9+0xad00], R88 ;  /* 0x00ad005802007988 */ /* 0x000fe80008000009 */
[----:B------:R-:W-:Y:S01]  /*3ba80*/  STS.U8 [R2+UR9+0xb100], R90 ;  /* 0x00b1005a02007988 */ /* 0x000fe20008000009 */
[----:B--2---:R-:W-:-:S05]  /*3ba90*/  IADD3 R47, P3, PT, R5, R47, RZ ;  /* 0x0000002f052f7210 */ /* 0x004fca0007f7e0ff */
[----:B------:R-:W-:Y:S01]  /*3baa0*/  IMAD.X R46, R6, 0x1, R46, P3 ;  /* 0x00000001062e7824 */ /* 0x000fe200018e062e */
[----:B------:R0:W-:Y:S04]  /*3bab0*/  STL [R1+0x310], R47 ;  /* 0x0003102f01007387 */ /* 0x0001e80000100800 */
[----:B------:R1:W-:Y:S01]  /*3bac0*/  STL [R1+0x30c], R46 ;  /* 0x00030c2e01007387 */ /* 0x0003e20000100800 */
[----:B0-----:R-:W-:-:S04]  /*3bad0*/  @!P1 LOP3.LUT R47, R47, R46, RZ, 0x3c, !PT ;  /* 0x0000002e2f2f9212 */ /* 0x001fc800078e3cff */
[----:B-1----:R-:W-:-:S04]  /*3bae0*/  @!P1 LOP3.LUT R46, R47, R46, RZ, 0x3c, !PT ;  /* 0x0000002e2f2e9212 */ /* 0x002fc800078e3cff */
[----:B------:R-:W-:-:S05]  /*3baf0*/  @!P1 LOP3.LUT R47, R47, R46, RZ, 0x3c, !PT ;  /* 0x0000002e2f2f9212 */ /* 0x000fca00078e3cff */
[----:B------:R0:W2:Y:S04]  /*3bb00*/  @!P1 LDG.E.U8 R93, desc[UR18][R46.64] ;  /* 0x000000122e5d9981 */ /* 0x0000a8000c1e1100 */
[----:B------:R-:W2:Y:S04]  /*3bb10*/  LDL.LU R46, [R1+0x58] ;  /* 0x00005800012e7983 */ /* 0x000ea80000300800 */
[----:B------:R-:W3:Y:S04]  /*3bb20*/  LDL.LU R47, [R1+0x40] ;  /* 0x00004000012f7983 */ /* 0x000ee80000300800 */
[----:B------:R-:W4:Y:S04]  /*3bb30*/  LDL.LU R80, [R1+0x1304] ;  /* 0x0013040001507983 */ /* 0x000f280000300800 */
[----:B------:R-:W4:Y:S04]  /*3bb40*/  LDL.LU R82, [R1+0x1300] ;  /* 0x0013000001527983 */ /* 0x000f280000300800 */
[----:B------:R-:W4:Y:S04]  /*3bb50*/  LDL.LU R84, [R1+0x12fc] ;  /* 0x0012fc0001547983 */ /* 0x000f280000300800 */
[----:B------:R-:W4:Y:S04]  /*3bb60*/  LDL.LU R86, [R1+0x12f8] ;  /* 0x0012f80001567983 */ /* 0x000f280000300800 */
[----:B------:R-:W4:Y:S04]  /*3bb70*/  LDL.LU R88, [R1+0x12f4] ;  /* 0x0012f40001587983 */ /* 0x000f280000300800 */
[----:B------:R-:W4:Y:S04]  /*3bb80*/  LDL.LU R90, [R1+0x12f0] ;  /* 0x0012f000015a7983 */ /* 0x000f280000300800 */
[----:B------:R1:W-:Y:S04]  /*3bb90*/  STS.U8 [R2+UR9+0xb500], R92 ;  /* 0x00b5005c02007988 */ /* 0x0003e80008000009 */
[----:B-1----:R-:W4:Y:S04]  /*3bba0*/  LDL.LU R92, [R1+0x12ec] ;  /* 0x0012ec00015c7983 */ /* 0x002f280000300800 */
[----:B--2---:R-:W-:Y:S04]  /*3bbb0*/  STS.U8 [R2+UR9+0xb900], R46 ;  /* 0x00b9002e02007988 */ /* 0x004fe80008000009 */
[----:B---3--:R-:W-:Y:S04]  /*3bbc0*/  STS.U8 [R2+UR9+0xbd00], R47 ;  /* 0x00bd002f02007988 */ /* 0x008fe80008000009 */
[----:B------:R1:W-:Y:S04]  /*3bbd0*/  STS.U8 [R2+UR9+0xc100], R4 ;  /* 0x00c1000402007988 */ /* 0x0003e80008000009 */
[----:B------:R2:W-:Y:S04]  /*3bbe0*/  STS.U8 [R2+UR9+0xc500], R3 ;  /* 0x00c5000302007988 */ /* 0x0005e80008000009 */
[----:B-1----:R-:W3:Y:S04]  /*3bbf0*/  LDL.LU R4, [R1+0x18c] ;  /* 0x00018c0001047983 */ /* 0x002ee80000300800 */
[----:B--2---:R-:W2:Y:S04]  /*3bc00*/  LDL.LU R3, [R1+0x178] ;  /* 0x0001780001037983 */ /* 0x004ea80000300800 */
[----:B------:R-:W2:Y:S04]  /*3bc10*/  LDL.LU R46, [R1+0x24] ;  /* 0x00002400012e7983 */ /* 0x000ea80000300800 */
[----:B------:R-:W2:Y:S04]  /*3bc20*/  LDL.LU R47, [R1+0xc] ;  /* 0x00000c00012f7983 */ /* 0x000ea80000300800 */
[----:B----4-:R1:W-:Y:S04]  /*3bc30*/  STS.U8 [R2+UR9+0xc900], R90 ;  /* 0x00c9005a02007988 */ /* 0x0103e80008000009 */
[----:B------:R4:W-:Y:S04]  /*3bc40*/  STS.U8 [R2+UR9+0xcd00], R78 ;  /* 0x00cd004e02007988 */ /* 0x0009e80008000009 */
[----:B------:R0:W-:Y:S04]  /*3bc50*/  STS.U8 [R2+UR9+0xd100], R66 ;  /* 0x00d1004202007988 */ /* 0x0001e80008000009 */
[----:B-1----:R-:W2:Y:S04]  /*3bc60*/  LDL.LU R90, [R1+0x3c] ;  /* 0x00003c00015a7983 */ /* 0x002ea80000300800 */
[----:B----4-:R-:W4:Y:S04]  /*3bc70*/  LDL.LU R78, [R1+0x54] ;  /* 0x00005400014e7983 */ /* 0x010f280000300800 */
[----:B0-----:R-:W4:Y:S04]  /*3bc80*/  LDL.LU R66, [R1+0x6c] ;  /* 0x00006c0001427983 */ /* 0x001f280000300800 */
        /* <DEDUP_REMOVED lines=21> */
[----:B-1----:R-:W4:Y:S04]  /*3bde0*/  LDL.LU R2, [R1+0x12e8] ;  /* 0x0012e80001027983 */ /* 0x002f280000300800 */
[----:B------:R-:W4:Y:S01]  /*3bdf0*/  LDL.LU R63, [R1+0x164] ;  /* 0x00016400013f7983 */ /* 0x000f220000300800 */
[----:B------:R-:W-:-:S05]  /*3be00*/  LOP3.LUT R0, R0, 0x30, RZ, 0x3c, !PT ;  /* 0x0000003000007812 */ /* 0x000fca00078e3cff */
[----:B---3--:R0:W-:Y:S04]  /*3be10*/  STS.U8 [R0+UR9+0x8180], R4 ;  /* 0x0081800400007988 */ /* 0x0081e80008000009 */
[----:B--2---:R1:W-:Y:S04]  /*3be20*/  STS.U8 [R0+UR9+0x8580], R3 ;  /* 0x0085800300007988 */ /* 0x0043e80008000009 */
[----:B0-----:R-:W2:Y:S04]  /*3be30*/  LDL.LU R4, [R1+0x12e4] ;  /* 0x0012e40001047983 */ /* 0x001ea80000300800 */
[----:B-1----:R-:W3:Y:S04]  /*3be40*/  LDL.LU R3, [R1+0x12e0] ;  /* 0x0012e00001037983 */ /* 0x002ee80000300800 */
[----:B----4-:R0:W-:Y:S04]  /*3be50*/  STS.U8 [R0+UR9+0x8980], R63 ;  /* 0x0089803f00007988 */ /* 0x0101e80008000009 */
[----:B------:R1:W-:Y:S04]  /*3be60*/  STS.U8 [R0+UR9+0x8d80], R61 ;  /* 0x008d803d00007988 */ /* 0x0003e80008000009 */
[----:B------:R4:W-:Y:S04]  /*3be70*/  STS.U8 [R0+UR9+0x9180], R59 ;  /* 0x0091803b00007988 */ /* 0x0009e80008000009 */
[----:B0-----:R-:W2:Y:S04]  /*3be80*/  LDL.LU R63, [R1+0x174] ;  /* 0x00017400013f7983 */ /* 0x001ea80000300800 */
[----:B-1----:R-:W2:Y:S04]  /*3be90*/  LDL.LU R61, [R1+0x160] ;  /* 0x00016000013d7983 */ /* 0x002ea80000300800 */
[----:B------:R0:W-:Y:S04]  /*3bea0*/  STS.U8 [R0+UR9+0x9580], R45 ;  /* 0x0095802d00007988 */ /* 0x0001e80008000009 */
[----:B----4-:R-:W4:Y:S04]  /*3beb0*/  LDL.LU R59, [R1+0x14c] ;  /* 0x00014c00013b7983 */ /* 0x010f280000300800 */
        /* <DEDUP_REMOVED lines=26> */
[----:B-1----:R-:W2:Y:S04]  /*3c060*/  LDL.LU R88, [R1+0x188] ;  /* 0x0001880001587983 */ /* 0x002ea80000300800 */
[----:B------:R-:W-:Y:S04]  /*3c070*/  STS.U8 [R0+UR9+0xcd80], R76 ;  /* 0x00cd804c00007988 */ /* 0x000fe80008000009 */
[----:B------:R0:W-:Y:S02]  /*3c080*/  STS.U8 [R0+UR9+0xd180], R64 ;  /* 0x00d1804000007988 */ /* 0x0001e40008000009 */
[----:B0-----:R-:W0:Y:S01]  /*3c090*/  S2R R64, SR_TID.X ;  /* 0x0000000000407919 */ /* 0x001e220000002100 */
[----:B------:R-:W1:Y:S01]  /*3c0a0*/  S2R R76, SR_TID.X ;  /* 0x00000000004c7919 */ /* 0x000e620000002100 */
[----:B------:R-:W3:Y:S01]  /*3c0b0*/  LDL.LU R0, [R1+0x12dc] ;  /* 0x0012dc0001007983 */ /* 0x000ee20000300800 */
[----:B0-----:R-:W-:-:S04]  /*3c0c0*/  LOP3.LUT R64, R64, 0x7f, RZ, 0xc0, !PT ;  /* 0x0000007f40407812 */ /* 0x001fc800078ec0ff */
[----:B------:R-:W-:-:S05]  /*3c0d0*/  LOP3.LUT R64, R64, 0x30, RZ, 0x3c, !PT ;  /* 0x0000003040407812 */ /* 0x000fca00078e3cff */
[----:B------:R0:W-:Y:S02]  /*3c0e0*/  STS.U8 [R64+UR9+0xd580], R52 ;  /* 0x00d5803440007988 */ /* 0x0001e40008000009 */
[----:B0-----:R-:W0:Y:S01]  /*3c0f0*/  S2R R64, SR_TID.X ;  /* 0x0000000000407919 */ /* 0x001e220000002100 */
[----:B-1----:R-:W-:-:S04]  /*3c100*/  LOP3.LUT R76, R76, 0x7f, RZ, 0xc0, !PT ;  /* 0x0000007f4c4c7812 */ /* 0x002fc800078ec0ff */
[----:B------:R-:W-:-:S05]  /*3c110*/  LOP3.LUT R52, R76, 0x30, RZ, 0x3c, !PT ;  /* 0x000000304c347812 */ /* 0x000fca00078e3cff */
        /* <DEDUP_REMOVED lines=12> */
[----:B--2---:R-:W-:Y:S04]  /*3c1e0*/  STS.U8 [R76+UR9+0x8200], R88 ;  /* 0x008200584c007988 */ /* 0x004fe80008000009 */
[----:B------:R-:W-:Y:S04]  /*3c1f0*/  STS.U8 [R76+UR9+0x8600], R63 ;  /* 0x0086003f4c007988 */ /* 0x000fe80008000009 */
[----:B------:R-:W-:Y:S04]  /*3c200*/  STS.U8 [R76+UR9+0x8a00], R61 ;  /* 0x008a003d4c007988 */ /* 0x000fe80008000009 */
        /* <DEDUP_REMOVED lines=14> */
[----:B---3--:R0:W-:Y:S04]  /*3c2f0*/  STS.U8 [R76+UR9+0xc600], R3 ;  /* 0x00c600034c007988 */ /* 0x0081e80008000009 */
        /* <DEDUP_REMOVED lines=87> */
[----:B--2---:R0:W-:Y:S04]  /*3c870*/  STS.U8 [R61+UR9+0x8b00], R59 ;  /* 0x008b003b3d007988 */ /* 0x0041e80008000009 */
[----:B------:R1:W-:Y:S04]  /*3c880*/  STS.U8 [R61+UR9+0x8f00], R45 ;  /* 0x008f002d3d007988 */ /* 0x0003e80008000009 */
[----:B------:R2:W-:Y:S04]  /*3c890*/  STS.U8 [R61+UR9+0x9300], R39 ;  /* 0x009300273d007988 */ /* 0x0005e80008000009 */
[----:B0-----:R-:W3:Y:S04]  /*3c8a0*/  LDL.LU R59, [R1+0x17c] ;  /* 0x00017c00013b7983 */ /* 0x001ee80000300800 */
[----:B------:R0:W-:Y:S04]  /*3c8b0*/  STS.U8 [R61+UR9+0x9700], R33 ;  /* 0x009700213d007988 */ /* 0x0001e80008000009 */
        /* <DEDUP_REMOVED lines=19> */
[----:B------:R-:W2:Y:S04]  /*3c9f0*/  LDL.LU R90, [R1+0x8c] ;  /* 0x00008c00015a7983 */ /* 0x000ea80000300800 */
[----:B------:R-:W-:Y:S04]  /*3ca00*/  STS.U8 [R61+UR9+0xbf00], R63 ;  /* 0x00bf003f3d007988 */ /* 0x000fe80008000009 */
[----:B0-----:R-:W2:Y:S04]  /*3ca10*/  LDL.LU R46, [R1+0x74] ;  /* 0x00007400012e7983 */ /* 0x001ea80000300800 */
[----:B------:R0:W-:Y:S04]  /*3ca20*/  STS.U8 [R61+UR9+0xc300], R3 ;  /* 0x00c300033d007988 */ /* 0x0001e80008000009 */
[----:B------:R1:W-:Y:S04]  /*3ca30*/  STS.U8 [R61+UR9+0xc700], R2 ;  /* 0x00c700023d007988 */ /* 0x0003e80008000009 */
[----:B0-----:R-:W2:Y:S04]  /*3ca40*/  LDL.LU R3, [R1+0x12d0] ;  /* 0x0012d00001037983 */ /* 0x001ea80000300800 */
[----:B-1----:R-:W2:Y:S04]  /*3ca50*/  LDL.LU R2, [R1+0x12cc] ;  /* 0x0012cc0001027983 */ /* 0x002ea80000300800 */
        /* <DEDUP_REMOVED lines=29> */
[----:B------:R1:W-:Y:S04]  /*3cc30*/  STS.U8 [R47+UR9+0xbb80], R3 ;  /* 0x00bb80032f007988 */ /* 0x0003e80008000009 */
[----:B------:R2:W-:Y:S04]  /*3cc40*/  STS.U8 [R47+UR9+0xbf80], R4 ;  /* 0x00bf80042f007988 */ /* 0x0005e80008000009 */
[----:B0-----:R0:W5:Y:S04]  /*3cc50*/  LDL.LU R2, [R1+0x12c8] ;  /* 0x0012c80001027983 */ /* 0x0011680000300800 */
[----:B-1----:R0:W5:Y:S04]  /*3cc60*/  LDL.LU R3, [R1+0x12c4] ;  /* 0x0012c40001037983 */ /* 0x0021680000300800 */
[----:B--2---:R0:W5:Y:S04]  /*3cc70*/  LDL.LU R4, [R1+0x12c0] ;  /* 0x0012c00001047983 */ /* 0x0041680000300800 */
[----:B------:R1:W-:Y:S04]  /*3cc80*/  STS.U8 [R47+UR9+0xc380], R0 ;  /* 0x00c380002f007988 */ /* 0x0003e80008000009 */
[----:B-1----:R0:W5:Y:S04]  /*3cc90*/  LDL.LU R0, [R1+0x12bc] ;  /* 0x0012bc0001007983 */ /* 0x0021680000300800 */
        /* <DEDUP_REMOVED lines=16> */
[----:B-1----:R-:W1:Y:S01]  /*3cda0*/  FENCE.VIEW.ASYNC.S ;  /* 0x00000000000073c6 */ /* 0x002e620000000000 */
[----:B------:R-:W-:Y:S01]  /*3cdb0*/  ULEA UR6, UR11, UR9, 0x3 ;  /* 0x000000090b067291 */ /* 0x000fe2000f8e18ff */
[----:B------:R-:W-:-:S03]  /*3cdc0*/  UMOV UR4, UR5 ;  /* 0x0000000500047c82 */ /* 0x000fc60008000000 */
[----:B------:R-:W-:Y:S01]  /*3cdd0*/  UIADD3 UR6, UPT, UPT, UR6, 0x18000, URZ ;  /* 0x0001800006067890 */ /* 0x000fe2000fffe0ff */
[----:B-1----:R-:W-:Y:S06]  /*3cde0*/  BAR.SYNC.DEFER_BLOCKING 0x0 ;  /* 0x0000000000007b1d */ /* 0x002fec0000010000 */
[----:B0-----:R-:W-:Y:S05]  /*3cdf0*/  @P0 BRA `(.L_x_9) ;  /* 0x0000000000480947 */ /* 0x001fea0003800000 */
[----:B------:R-:W-:Y:S01]  /*3ce00*/  UMOV UR13, 0x40004040 ;  /* 0x40004040000d7882 */ /* 0x000fe20000000000 */
[----:B------:R-:W-:Y:S01]  /*3ce10*/  UMOV UR15, 0x40004040 ;  /* 0x40004040000f7882 */ /* 0x000fe20000000000 */
[----:B------:R-:W-:Y:S01]  /*3ce20*/  UMOV UR16, 0x0 ;  /* 0x0000000000107882 */ /* 0x000fe20000000000 */
[----:B------:R-:W-:Y:S01]  /*3ce30*/  UMOV UR17, 0x8408010 ;  /* 0x0840801000117882 */ /* 0x000fe20000000000 */
[----:B------:R-:W-:Y:S01]  /*3ce40*/  UMOV UR32, 0x0 ;  /* 0x0000000000207882 */ /* 0x000fe20000000000 */
[----:B------:R-:W-:Y:S01]  /*3ce50*/  UMOV UR33, 0x8408010 ;  /* 0x0840801000217882 */ /* 0x000fe20000000000 */
[----:B------:R-:W-:Y:S01]  /*3ce60*/  UMOV UR34, 0x0 ;  /* 0x0000000000227882 */ /* 0x000fe20000000000 */
[----:B------:R-:W-:Y:S01]  /*3ce70*/  UMOV UR35, 0x8408010 ;  /* 0x0840801000237882 */ /* 0x000fe20000000000 */
[----:B------:R-:W-:Y:S01]  /*3ce80*/  UMOV UR7, URZ ;  /* 0x000000ff00077c82 */ /* 0x000fe20008000000 */
[----:B------:R0:W-:Y:S01]  /*3ce90*/  UTCQMMA gdesc[UR12], gdesc[UR14], tmem[UR8], tmem[UR16], idesc[UR17], UPT ;  /* 0x00ff100e0c0075ea */ /* 0x0001e2000b800308 */
        /* <DEDUP_REMOVED lines=8> */
.L_x_9:
[----:B------:R-:W2:Y:S04]  /*3cf20*/  LDL R8, [R1+0xdd4] ;  /* 0x000dd40001087983 */ /* 0x000ea80000100800 */
[----:B------:R-:W2:Y:S01]  /*3cf30*/  LDL.LU R7, [R1+0xdcc] ;  /* 0x000dcc0001077983 */ /* 0x000ea20000300800 */
[----:B------:R-:W-:-:S04]  /*3cf40*/  UIADD3 UR11, UPT, UPT, UR11, 0x1, URZ ;  /* 0x000000010b0b7890 */ /* 0x000fc8000fffe0ff */
[----:B------:R-:W-:-:S04]  /*3cf50*/  UISETP.GT.AND UP1, UPT, UR11, 0x1, UPT ;  /* 0x000000010b00788c */ /* 0x000fc8000bf24270 */
[----:B0-----:R-:W-:Y:S02]  /*3cf60*/  USEL UR5, URZ, 0x1, !UP1 ;  /* 0x00000001ff057887 */ /* 0x001fe4000c800000 */
[----:B------:R-:W-:Y:S02]  /*3cf70*/  USEL UR11, UR11, URZ, !UP1 ;  /* 0x000000ff0b0b7287 */ /* 0x000fe4000c800000 */
[----:B------:R-:W-:Y:S01]  /*3cf80*/  ULOP3.LUT UR5, UR4, UR5, URZ, 0x3c, !UPT ;  /* 0x0000000504057292 */ /* 0x000fe2000f8e3cff */
[----:B--2---:R-:W-:Y:S02]  /*3cf90*/  ISETP.NE.U32.AND P1, PT, R7, R8, PT ;  /* 0x000000080700720c */ /* 0x004fe40003f25070 */
[----:B------:R-:W2:Y:S01]  /*3cfa0*/  LDL.LU R8, [R1+0xdd0] ;  /* 0x000dd00001087983 */ /* 0x000ea20000300800 */
[----:B------:R-:W-:-:S03]  /*3cfb0*/  IMAD.U32 R7, RZ, RZ, UR4 ;  /* 0x00000004ff077e24 */ /* 0x000fc6000f8e00ff */
[----:B--2---:R0:W-:Y:S07]  /*3cfc0*/  STL [R1+0xdcc], R8 ;  /* 0x000dcc0801007387 */ /* 0x0041ee0000100800 */
[----:B------:R-:W-:Y:S05]  /*3cfd0*/  @P1 BRA `(.L_x_10) ;  /* 0xfffffeac00081947 */ /* 0x000fea000383ffff */
.L_x_7:
[----:B------:R-:W2:Y:S01]  /*3cfe0*/  LDL.LU R9, [R1+0xf08] ;  /* 0x000f080001097983 */ /* 0x000ea20000300800 */
[----:B------:R-:W1:Y:S01]  /*3cff0*/  LDCU UR5, c[0x0][0x3b8] ;  /* 0x00007700ff0577ac */ /* 0x000e620008000800 */
[----:B------:R-:W3:Y:S02]  /*3d000*/  LDC R12, c[0x0][0x3a0] ;  /* 0x0000e800ff0c7b82 */ /* 0x000ee40000000800 */
[----:B------:R-:W4:Y:S01]  /*3d010*/  LDL.LU R11, [R1+0xdd8] ;  /* 0x000dd800010b7983 */ /* 0x000f220000300800 */
[----:B------:R-:W2:Y:S03]  /*3d020*/  LDCU.128 UR12, c[0x0][0x390] ;  /* 0x00007200ff0c77ac */ /* 0x000ea60008000c00 */
[----:B------:R-:W4:Y:S01]  /*3d030*/  LDL.LU R10, [R1+0xf48] ;  /* 0x000f4800010a7983 */ /* 0x000f220000300800 */
[----:B------:R-:W4:Y:S01]  /*3d040*/  LDCU UR20, c[0x0][0x39c] ;  /* 0x00007380ff1477ac */ /* 0x000f220008000800 */
[----:B------:R-:W0:Y:S01]  /*3d050*/  LDCU UR11, c[0x0][0x39c] ;  /* 0x00007380ff0b77ac */ /* 0x000e220008000800 */
[----:B------:R-:W0:Y:S02]  /*3d060*/  LDCU UR7, c[0x0][0x3b4] ;  /* 0x00007680ff0777ac */ /* 0x000e240008000800 */
[----:B01---5:R-:W-:Y:S01]  /*3d070*/  IMAD R8, R0, UR5, RZ ;  /* 0x0000000500087c24 */ /* 0x023fe2000f8e02ff */
[----:B------:R-:W0:Y:S03]  /*3d080*/  LDCU UR16, c[0x0][0x39c] ;  /* 0x00007380ff1077ac */ /* 0x000e260008000800 */
[----:B------:R-:W-:Y:S01]  /*3d090*/  VIADD R7, R8, UR5 ;  /* 0x0000000508077c36 */ /* 0x000fe20008000000 */
[----:B------:R-:W1:Y:S01]  /*3d0a0*/  LDCU UR17, c[0x0][0x39c] ;  /* 0x00007380ff1177ac */ /* 0x000e620008000800 */
[----:B---3--:R-:W-:-:S02]  /*3d0b0*/  VIADD R12, R12, 0x7f ;  /* 0x0000007f0c0c7836 */ /* 0x008fc40000000000 */
[----:B------:R-:W-:-:S03]  /*3d0c0*/  VIADD R6, R7, UR5 ;  /* 0x0000000507067c36 */ /* 0x000fc60008000000 */
[----:B------:R-:W-:Y:S01]  /*3d0d0*/  ISETP.GE.AND P4, PT, R12, 0x80, PT ;  /* 0x000000800c00780c */ /* 0x000fe20003f86270 */
[----:B------:R-:W-:-:S04]  /*3d0e0*/  VIADD R5, R6, UR5 ;  /* 0x0000000506057c36 */ /* 0x000fc80008000000 */
[----:B------:R-:W-:-:S04]  /*3d0f0*/  VIADD R4, R5, UR5 ;  /* 0x0000000505047c36 */ /* 0x000fc80008000000 */
[----:B------:R-:W-:-:S04]  /*3d100*/  VIADD R79, R4, UR5 ;  /* 0x00000005044f7c36 */ /* 0x000fc80008000000 */
[----:B------:R-:W-:-:S04]  /*3d110*/  VIADD R81, R79, UR5 ;  /* 0x000000054f517c36 */ /* 0x000fc80008000000 */
[----:B------:R-:W-:-:S04]  /*3d120*/  VIADD R3, R81, UR5 ;  /* 0x0000000551037c36 */ /* 0x000fc80008000000 */
[----:B------:R-:W-:-:S04]  /*3d130*/  VIADD R88, R3, UR5 ;  /* 0x0000000503587c36 */ /* 0x000fc80008000000 */
[----:B------:R-:W-:-:S04]  /*3d140*/  VIADD R91, R88, UR5 ;  /* 0x00000005585b7c36 */ /* 0x000fc80008000000 */
[----:B------:R-:W-:Y:S01]  /*3d150*/  VIADD R84, R91, UR5 ;  /* 0x000000055b547c36 */ /* 0x000fe20008000000 */
[C---:B--2---:R-:W-:Y:S01]  /*3d160*/  ISETP.GE.AND P1, PT, R9.reuse, UR14, PT ;  /* 0x0000000e09007c0c */ /* 0x044fe2000bf26270 */
[----:B------:R-:W-:Y:S01]  /*3d170*/  IMAD R9, R9, UR7, RZ ;  /* 0x0000000709097c24 */ /* 0x000fe2000f8e02ff */
[----:B------:R-:W2:Y:S02]  /*3d180*/  LDCU UR14, c[0x0][0x39c] ;  /* 0x00007380ff0e77ac */ /* 0x000ea40008000800 */
[----:B----4-:R-:W-:Y:S02]  /*3d190*/  ISETP.LT.AND P6, PT, R11, UR20, !P1 ;  /* 0x000000140b007c0c */ /* 0x010fe4000cfc1270 */
[----:B------:R-:W-:Y:S02]  /*3d1a0*/  IADD3 R2, P0, PT, R9, UR12, RZ ;  /* 0x0000000c09027c10 */ /* 0x000fe4000ff1e0ff */
[----:B------:R-:W-:Y:S02]  /*3d1b0*/  ISETP.LT.AND P5, PT, R10, UR11, !P1 ;  /* 0x0000000b0a007c0c */ /* 0x000fe4000cfa1270 */
[----:B------:R-:W-:-:S02]  /*3d1c0*/  P2R R10, PR, RZ, 0x40 ;  /* 0x00000040ff0a7803 */ /* 0x000fc40000000000 */
[----:B------:R-:W-:Y:S02]  /*3d1d0*/  ISETP.LT.AND P3, PT, R0, UR15, !P1 ;  /* 0x0000000f00007c0c */ /* 0x000fe4000cf61270 */
[----:B------:R-:W-:Y:S01]  /*3d1e0*/  LEA.HI.X.SX32 R0, R9, UR13, 0x1, P0 ;  /* 0x0000000d09007c11 */ /* 0x000fe200080f0eff */
[----:B------:R3:W-:Y:S01]  /*3d1f0*/  STL [R1+0x350], R10 ;  /* 0x0003500a01007387 */ /* 0x0007e20000100800 */
[----:B01----:R-:W-:Y:S09]  /*3d200*/  @!P4 BRA `(.L_x_11) ;  /* 0x000000000010c947 */ /* 0x003ff20003800000 */
[----:B------:R-:W-:-:S06]  /*3d210*/  USHF.L.U32 UR4, UR4, 0x1f, URZ ;  /* 0x0000001f04047899 */ /* 0x000fcc00080006ff */
[----:B------:R-:W-:-:S04]  /*3d220*/  IMAD.U32 R9, RZ, RZ, UR4 ;  /* 0x00000004ff097e24 */ /* 0x000fc8000f8e00ff */
[----:B------:R-:W0:Y:S02]  /*3d230*/  SYNCS.PHASECHK.TRANS64.TRYWAIT P0, [UR6], R9 ;  /* 0x00000009ff0075a7 */ /* 0x000e240008001106 */
[----:B0-----:R-:W-:Y:S05]  /*3d240*/  @!P0 BRA `(.L_x_12) ;  /* 0x000000a000c48947 */ /* 0x001fea0003800000 */
.L_x_11:
[----:B------:R-:W-:Y:S01]  /*3d250*/  BAR.SYNC.DEFER_BLOCKING 0x0 ;  /* 0x0000000000007b1d */ /* 0x000fe20000010000 */
[CC--:B------:R-:W-:Y:S01]  /*3d260*/  IADD3 R70, P0, PT, R7.reuse, R2.reuse, RZ ;  /* 0x0000000207467210 */ /* 0x0c0fe20007f1e0ff */
[----:B------:R-:W-:Y:S01]  /*3d270*/  VIADD R90, R84, UR5 ;  /* 0x00000005545a7c36 */ /* 0x000fe20008000000 */
[----:B------:R-:W-:Y:S02]  /*3d280*/  IADD3 R68, P4, PT, R8, R2, RZ ;  /* 0x0000000208447210 */ /* 0x000fe40007f9e0ff */
[----:B------:R-:W-:Y:S01]  /*3d290*/  LEA.HI.X.SX32 R71, R7, R0, 0x1, P0 ;  /* 0x0000000007477211 */ /* 0x000fe200000f0eff */
[----:B------:R-:W-:Y:S01]  /*3d2a0*/  VIADD R87, R90, UR5 ;  /* 0x000000055a577c36 */ /* 0x000fe20008000000 */
[----:B------:R-:W-:Y:S01]  /*3d2b0*/  IADD3 R74, P0, PT, R5, R2, RZ ;  /* 0x00000002054a7210 */ /* 0x000fe20007f1e0ff */
[----:B------:R-:W-:Y:S01]  /*3d2c0*/  IMAD.MOV.U32 R93, RZ, RZ, R91 ;  /* 0x000000ffff5d7224 */ /* 0x000fe200078e005b */
[-C--:B------:R-:W-:Y:S01]  /*3d2d0*/  LEA.HI.X.SX32 R69, R8, R0.reuse, 0x1, P4 ;  /* 0x0000000008457211 */ /* 0x080fe200020f0eff */
[----:B------:R-:W-:Y:S01]  /*3d2e0*/  VIADD R82, R87, UR5 ;  /* 0x0000000557527c36 */ /* 0x000fe20008000000 */
[----:B------:R-:W-:Y:S01]  /*3d2f0*/  LEA.HI.X.SX32 R75, R5, R0, 0x1, P0 ;  /* 0x00000000054b7211 */ /* 0x000fe200000f0eff */
[----:B------:R-:W0:Y:S01]  /*3d300*/  LDCU UR4, c[0x0][0x39c] ;  /* 0x00007380ff0477ac */ /* 0x000e220008000800 */
[CC--:B------:R-:W-:Y:S01]  /*3d310*/  IADD3 R78, P0, PT, R79.reuse, R2.reuse, RZ ;  /* 0x000000024f4e7210 */ /* 0x0c0fe20007f1e0ff */
[----:B------:R-:W-:Y:S01]  /*3d320*/  STL.64 [R1+0x13a8], R68 ;  /* 0x0013a84401007387 */ /* 0x000fe20000100a00 */
[----:B------:R-:W-:Y:S01]  /*3d330*/  VIADD R86, R82, UR5 ;  /* 0x0000000552567c36 */ /* 0x000fe20008000000 */
[----:B------:R-:W-:Y:S01]  /*3d340*/  IADD3 R72, P4, PT, R6, R2, RZ ;  /* 0x0000000206487210 */ /* 0x000fe20007f9e0ff */
[----:B------:R-:W1:Y:S01]  /*3d350*/  LDCU UR6, c[0x0][0x39c] ;  /* 0x00007380ff0677ac */ /* 0x000e620008000800 */
[----:B------:R4:W-:Y:S01]  /*3d360*/  STL.64 [R1+0x13b0], R70 ;  /* 0x0013b04601007387 */ /* 0x0009e20000100a00 */
[-C--:B------:R-:W-:Y:S01]  /*3d370*/  LEA.HI.X.SX32 R79, R79, R0.reuse, 0x1, P0 ;  /* 0x000000004f4f7211 */ /* 0x080fe200000f0eff */
[----:B------:R-:W-:Y:S01]  /*3d380*/  VIADD R89, R86, UR5 ;  /* 0x0000000556597c36 */ /* 0x000fe20008000000 */
[----:B------:R-:W-:Y:S01]  /*3d390*/  LEA.HI.X.SX32 R73, R6, R0, 0x1, P4 ;  /* 0x0000000006497211 */ /* 0x000fe200020f0eff */
[----:B------:R-:W5:Y:S01]  /*3d3a0*/  LDCU UR7, c[0x0][0x39c] ;  /* 0x00007380ff0777ac */ /* 0x000f620008000800 */
[C---:B------:R-:W-:Y:S01]  /*3d3b0*/  IADD3 R76, P4, PT, R4.reuse, R2, RZ ;  /* 0x00000002044c7210 */ /* 0x040fe20007f9e0ff */
[----:B------:R-:W3:Y:S02]  /*3d3c0*/  @!P2 SYNCS.CCTL.IV [UR9+0x18000] ;  /* 0x01800000ff00a9b1 */ /* 0x000ee40008000009 */
[----:B---3--:R-:W-:Y:S01]  /*3d3d0*/  BAR.SYNC.DEFER_BLOCKING 0x0 ;  /* 0x0000000000007b1d */ /* 0x008fe20000010000 */
[----:B------:R-:W-:Y:S01]  /*3d3e0*/  VIADD R83, R89, UR5 ;  /* 0x0000000559537c36 */ /* 0x000fe20008000000 */
[----:B------:R-:W-:-:S02]  /*3d3f0*/  LEA.HI.X.SX32 R77, R4, R0, 0x1, P4 ;  /* 0x00000000044d7211 */ /* 0x000fc400020f0eff */
[----:B----4-:R-:W-:Y:S01]  /*3d400*/  IADD3 R70, P0, PT, R3, R2, RZ ;  /* 0x0000000203467210 */ /* 0x010fe20007f1e0ff */
[----:B------:R-:W-:Y:S01]  /*3d410*/  VIADD R85, R83, UR5 ;  /* 0x0000000553557c36 */ /* 0x000fe20008000000 */
[----:B------:R-:W3:Y:S02]  /*3d420*/  LDTM.x64 R4, tmem[UR10] ;  /* 0x0000000a000479ee */ /* 0x000ee40008340000 */
[----:B------:R-:W-:Y:S01]  /*3d430*/  LEA.HI.X.SX32 R71, R3, R0, 0x1, P0 ;  /* 0x0000000003477211 */ /* 0x000fe200000f0eff */
[----:B------:R-:W-:-:S04]  /*3d440*/  VIADD R92, R85, UR5 ;  /* 0x00000005555c7c36 */ /* 0x000fc80008000000 */
[----:B------:R4:W-:Y:S01]  /*3d450*/  STL.64 [R1+0x200], R70 ;  /* 0x0002004601007387 */ /* 0x0009e20000100a00 */
[----:B------:R-:W-:Y:S01]  /*3d460*/  VIADD R3, R92, UR5 ;  /* 0x000000055c037c36 */ /* 0x000fe20008000000 */
[----:B------:R-:W2:Y:S01]  /*3d470*/  @!P2 SYNCS.CCTL.IV [UR9+0x18008] ;  /* 0x01800800ff00a9b1 */ /* 0x000ea20008000009 */
[-C--:B------:R-:W-:Y:S01]  /*3d480*/  IADD3 R80, P2, PT, R81, R2.reuse, RZ ;  /* 0x0000000251507210 */ /* 0x080fe20007f5e0ff */
[----:B------:R-:W0:Y:S01]  /*3d490*/  LDCU UR9, c[0x0][0x39c] ;  /* 0x00007380ff0977ac */ /* 0x000e220008000800 */
[----:B----4-:R-:W-:Y:S02]  /*3d4a0*/  IADD3 R70, P0, PT, R91, R2, RZ ;  /* 0x000000025b467210 */ /* 0x010fe40007f1e0ff */
[----:B------:R-:W-:Y:S02]  /*3d4b0*/  LEA.HI.X.SX32 R81, R81, R0, 0x1, P2 ;  /* 0x0000000051517211 */ /* 0x000fe400010f0eff */
[----:B------:R-:W-:Y:S02]  /*3d4c0*/  IADD3 R68, P2, PT, R88, R2, RZ ;  /* 0x0000000258447210 */ /* 0x000fe40007f5e0ff */
[----:B------:R-:W-:-:S02]  /*3d4d0*/  LEA.HI.X.SX32 R71, R91, R0, 0x1, P0 ;  /* 0x000000005b477211 */ /* 0x000fc400000f0eff */
[----:B------:R-:W-:Y:S01]  /*3d4e0*/  LEA.HI.X.SX32 R69, R88, R0, 0x1, P2 ;  /* 0x0000000058457211 */ /* 0x000fe200010f0eff */
[----:B------:R-:W-:-:S04]  /*3d4f0*/  VIADD R88, R3, UR5 ;  /* 0x0000000503587c36 */ /* 0x000fc80008000000 */
[----:B------:R4:W-:Y:S04]  /*3d500*/  STL.64 [R1+0x208], R68 ;  /* 0x0002084401007387 */ /* 0x0009e80000100a00 */
[----:B------:R0:W-:Y:S01]  /*3d510*/  STL.64 [R1+0x280], R70 ;  /* 0x0002804601007387 */ /* 0x0001e20000100a00 */
[----:B----4-:R-:W-:-:S04]  /*3d520*/  IADD3 R68, P2, PT, R84, R2, RZ ;  /* 0x0000000254447210 */ /* 0x010fc80007f5e0ff */
[----:B------:R-:W-:Y:S01]  /*3d530*/  LEA.HI.X.SX32 R69, R84, R0, 0x1, P2 ;  /* 0x0000000054457211 */ /* 0x000fe200010f0eff */
[----:B------:R-:W-:Y:S01]  /*3d540*/  VIADD R84, R88, UR5 ;  /* 0x0000000558547c36 */ /* 0x000fe20008000000 */
[----:B0-----:R-:W-:-:S03]  /*3d550*/  IADD3 R70, P0, PT, R90, R2, RZ ;  /* 0x000000025a467210 */ /* 0x001fc60007f1e0ff */
[----:B------:R0:W-:Y:S01]  /*3d560*/  STL.64 [R1+0x2a0], R68 ;  /* 0x0002a04401007387 */ /* 0x0001e20000100a00 */
[----:B------:R-:W-:-:S05]  /*3d570*/  LEA.HI.X.SX32 R71, R90, R0, 0x1, P0 ;  /* 0x000000005a477211 */ /* 0x000fca00000f0eff */
[----:B------:R4:W-:Y:S01]  /*3d580*/  STL.64 [R1+0x2c0], R70 ;  /* 0x0002c04601007387 */ /* 0x0009e20000100a00 */
[----:B0-----:R-:W-:-:S04]  /*3d590*/  IADD3 R68, P2, PT, R87, R2, RZ ;  /* 0x0000000257447210 */ /* 0x001fc80007f5e0ff */
[----:B------:R-:W-:Y:S01]  /*3d5a0*/  LEA.HI.X.SX32 R69, R87, R0, 0x1, P2 ;  /* 0x0000000057457211 */ /* 0x000fe200010f0eff */
[----:B------:R-:W-:Y:S01]  /*3d5b0*/  VIADD R87, R84, UR5 ;  /* 0x0000000554577c36 */ /* 0x000fe20008000000 */
[----:B----4-:R-:W-:-:S03]  /*3d5c0*/  IADD3 R70, P0, PT, R82, R2, RZ ;  /* 0x0000000252467210 */ /* 0x010fc60007f1e0ff */
[----:B------:R0:W-:Y:S01]  /*3d5d0*/  STL.64 [R1+0x2d0], R68 ;  /* 0x0002d04401007387 */ /* 0x0001e20000100a00 */
[----:B------:R-:W-:Y:S01]  /*3d5e0*/  LEA.HI.X.SX32 R71, R82, R0, 0x1, P0 ;  /* 0x0000000052477211 */ /* 0x000fe200000f0eff */
[----:B------:R-:W-:-:S04]  /*3d5f0*/  VIADD R82, R87, UR5 ;  /* 0x0000000557527c36 */ /* 0x000fc80008000000 */
[----:B------:R4:W-:Y:S01]  /*3d600*/  STL.64 [R1+0x2f0], R70 ;  /* 0x0002f04601007387 */ /* 0x0009e20000100a00 */
[----:B0-----:R-:W-:-:S04]  /*3d610*/  IADD3 R68, P2, PT, R86, R2, RZ ;  /* 0x0000000256447210 */ /* 0x001fc80007f5e0ff */
[----:B------:R-:W-:Y:S01]  /*3d620*/  LEA.HI.X.SX32 R69, R86, R0, 0x1, P2 ;  /* 0x0000000056457211 */ /* 0x000fe200010f0eff */
[----:B------:R-:W-:Y:S01]  /*3d630*/  VIADD R86, R82, UR5 ;  /* 0x0000000552567c36 */ /* 0x000fe20008000000 */
[----:B----4-:R-:W-:-:S03]  /*3d640*/  IADD3 R70, P0, PT, R89, R2, RZ ;  /* 0x0000000259467210 */ /* 0x010fc60007f1e0ff */
[----:B------:R0:W-:Y:S01]  /*3d650*/  STL.64 [R1+0x310], R68 ;  /* 0x0003104401007387 */ /* 0x0001e20000100a00 */
[----:B------:R-:W-:-:S05]  /*3d660*/  LEA.HI.X.SX32 R71, R89, R0, 0x1, P0 ;  /* 0x0000000059477211 */ /* 0x000fca00000f0eff */
[----:B------:R4:W-:Y:S01]  /*3d670*/  STL.64 [R1+0x330], R70 ;  /* 0x0003304601007387 */ /* 0x0009e20000100a00 */
[----:B0-----:R-:W-:-:S04]  /*3d680*/  IADD3 R68, P2, PT, R83, R2, RZ ;  /* 0x0000000253447210 */ /* 0x001fc80007f5e0ff */
[----:B------:R-:W-:Y:S02]  /*3d690*/  LEA.HI.X.SX32 R69, R83, R0, 0x1, P2 ;  /* 0x0000000053457211 */ /* 0x000fe400010f0eff */
[----:B----4-:R-:W-:-:S03]  /*3d6a0*/  IADD3 R70, P0, PT, R85, R2, RZ ;  /* 0x0000000255467210 */ /* 0x010fc60007f1e0ff */
[----:B------:R0:W-:Y:S01]  /*3d6b0*/  STL.64 [R1+0x340], R68 ;  /* 0x0003404401007387 */ /* 0x0001e20000100a00 */
[----:B------:R-:W-:Y:S02]  /*3d6c0*/  LEA.HI.X.SX32 R71, R85, R0, 0x1, P0 ;  /* 0x0000000055477211 */ /* 0x000fe400000f0eff */
[----:B------:R-:W-:-:S03]  /*3d6d0*/  IADD3 R90, P0, PT, R3, R2, RZ ;  /* 0x00000002035a7210 */ /* 0x000fc60007f1e0ff */
[----:B------:R4:W-:Y:S01]  /*3d6e0*/  STL.64 [R1+0x348], R70 ;  /* 0x0003484601007387 */ /* 0x0009e20000100a00 */
[----:B0-----:R-:W-:-:S04]  /*3d6f0*/  IADD3 R68, P2, PT, R92, R2, RZ ;  /* 0x000000025c447210 */ /* 0x001fc80007f5e0ff */
[-C--:B------:R-:W-:Y:S01]  /*3d700*/  LEA.HI.X.SX32 R69, R92, R0.reuse, 0x1, P2 ;  /* 0x000000005c457211 */ /* 0x080fe200010f0eff */
[----:B----4-:R-:W4:Y:S01]  /*3d710*/  LDL.LU.64 R70, [R1+0x13b0] ;  /* 0x0013b00001467983 */ /* 0x010f220000300a00 */
[----:B------:R-:W-:Y:S02]  /*3d720*/  IMAD.MOV.U32 R92, RZ, RZ, R90 ;  /* 0x000000ffff5c7224 */ /* 0x000fe400078e005a */
[----:B------:R-:W-:Y:S01]  /*3d730*/  VIADD R83, R86, UR5 ;  /* 0x0000000556537c36 */ /* 0x000fe20008000000 */
[----:B------:R0:W-:Y:S01]  /*3d740*/  STL.64 [R1+0x338], R68 ;  /* 0x0003384401007387 */ /* 0x0001e20000100a00 */
[----:B------:R-:W-:Y:S02]  /*3d750*/  LEA.HI.X.SX32 R93, R3, R0, 0x1, P0 ;  /* 0x00000000035d7211 */ /* 0x000fe400000f0eff */
[----:B------:R-:W-:Y:S01]  /*3d760*/  IADD3 R92, P0, PT, R84, R2, RZ ;  /* 0x00000002545c7210 */ /* 0x000fe20007f1e0ff */
[----:B0-----:R-:W2:Y:S01]  /*3d770*/  LDL.LU.64 R68, [R1+0x13a8] ;  /* 0x0013a80001447983 */ /* 0x001ea20000300a00 */
[----:B------:R-:W-:-:S03]  /*3d780*/  VIADD R85, R83, UR5 ;  /* 0x0000000553557c36 */ /* 0x000fc60008000000 */
[----:B------:R0:W-:Y:S01]  /*3d790*/  STL [R1+0x328], R90 ;  /* 0x0003285a01007387 */ /* 0x0001e20000100800 */
[----:B------:R-:W-:-:S03]  /*3d7a0*/  VIADD R3, R85, UR5 ;  /* 0x0000000555037c36 */ /* 0x000fc60008000000 */
[----:B------:R1:W-:Y:S01]  /*3d7b0*/  STL [R1+0x32c], R93 ;  /* 0x00032c5d01007387 */ /* 0x0003e20000100800 */
[----:B0-----:R-:W-:-:S04]  /*3d7c0*/  IADD3 R90, P2, PT, R88, R2, RZ ;  /* 0x00000002585a7210 */ /* 0x001fc80007f5e0ff */
[-C--:B------:R-:W-:Y:S02]  /*3d7d0*/  LEA.HI.X.SX32 R91, R88, R0.reuse, 0x1, P2 ;  /* 0x00000000585b7211 */ /* 0x080fe400010f0eff */
[----:B-1----:R-:W-:Y:S01]  /*3d7e0*/  LEA.HI.X.SX32 R93, R84, R0, 0x1, P0 ;  /* 0x00000000545d7211 */ /* 0x002fe200000f0eff */
[----:B------:R-:W-:Y:S01]  /*3d7f0*/  VIADD R84, R3, UR5 ;  /* 0x0000000503547c36 */ /* 0x000fe20008000000 */
[C---:B------:R-:W-:Y:S01]  /*3d800*/  IADD3 R88, P0, PT, R82.reuse, R2, RZ ;  /* 0x0000000252587210 */ /* 0x040fe20007f1e0ff */
[----:B------:R0:W-:Y:S03]  /*3d810*/  STL.64 [R1+0x320], R90 ;  /* 0x0003205a01007387 */ /* 0x0001e60000100a00 */
[----:B------:R-:W-:Y:S01]  /*3d820*/  LEA.HI.X.SX32 R89, R82, R0, 0x1, P0 ;  /* 0x0000000052597211 */ /* 0x000fe200000f0eff */
[----:B------:R-:W-:Y:S01]  /*3d830*/  STL.64 [R1+0x318], R92 ;  /* 0x0003185c01007387 */ /* 0x000fe20000100a00 */
[----:B------:R-:W-:Y:S01]  /*3d840*/  VIADD R82, R84, UR5 ;  /* 0x0000000554527c36 */ /* 0x000fe20008000000 */
[----:B0-----:R-:W-:-:S04]  /*3d850*/  IADD3 R90, P2, PT, R87, R2, RZ ;  /* 0x00000002575a7210 */ /* 0x001fc80007f5e0ff */
[----:B------:R-:W-:-:S05]  /*3d860*/  LEA.HI.X.SX32 R91, R87, R0, 0x1, P2 ;  /* 0x00000000575b7211 */ /* 0x000fca00010f0eff */
[----:B------:R0:W-:Y:S04]  /*3d870*/  STL.64 [R1+0x308], R90 ;  /* 0x0003085a01007387 */ /* 0x0001e80000100a00 */
[----:B------:R1:W-:Y:S01]  /*3d880*/  STL.64 [R1+0x300], R88 ;  /* 0x0003005801007387 */ /* 0x0003e20000100a00 */
[CC--:B0-----:R-:W-:Y:S02]  /*3d890*/  IADD3 R90, P2, PT, R86.reuse, R2.reuse, RZ ;  /* 0x00000002565a7210 */ /* 0x0c1fe40007f5e0ff */
[C---:B-1----:R-:W-:Y:S02]  /*3d8a0*/  IADD3 R88, P0, PT, R83.reuse, R2, RZ ;  /* 0x0000000253587210 */ /* 0x042fe40007f1e0ff */
[-C--:B------:R-:W-:Y:S01]  /*3d8b0*/  LEA.HI.X.SX32 R91, R86, R0.reuse, 0x1, P2 ;  /* 0x00000000565b7211 */ /* 0x080fe200010f0eff */
[----:B------:R-:W-:Y:S01]  /*3d8c0*/  VIADD R86, R82, UR5 ;  /* 0x0000000552567c36 */ /* 0x000fe20008000000 */
[----:B------:R-:W-:-:S03]  /*3d8d0*/  LEA.HI.X.SX32 R89, R83, R0, 0x1, P0 ;  /* 0x0000000053597211 */ /* 0x000fc600000f0eff */
[----:B------:R0:W-:Y:S01]  /*3d8e0*/  STL.64 [R1+0x2f8], R90 ;  /* 0x0002f85a01007387 */ /* 0x0001e20000100a00 */
[----:B------:R-:W-:-:S03]  /*3d8f0*/  VIADD R83, R86, UR5 ;  /* 0x0000000556537c36 */ /* 0x000fc60008000000 */
[----:B------:R1:W-:Y:S01]  /*3d900*/  STL.64 [R1+0x2e8], R88 ;  /* 0x0002e85801007387 */ /* 0x0003e20000100a00 */
[-C--:B0-----:R-:W-:Y:S02]  /*3d910*/  IADD3 R90, P2, PT, R85, R2.reuse, RZ ;  /* 0x00000002555a7210 */ /* 0x081fe40007f5e0ff */
[----:B-1----:R-:W-:Y:S02]  /*3d920*/  IADD3 R88, P0, PT, R3, R2, RZ ;  /* 0x0000000203587210 */ /* 0x002fe40007f1e0ff */
[-C--:B------:R-:W-:Y:S02]  /*3d930*/  LEA.HI.X.SX32 R91, R85, R0.reuse, 0x1, P2 ;  /* 0x00000000555b7211 */ /* 0x080fe400010f0eff */
[----:B------:R-:W-:Y:S02]  /*3d940*/  LEA.HI.X.SX32 R89, R3, R0, 0x1, P0 ;  /* 0x0000000003597211 */ /* 0x000fe400000f0eff */
[-C--:B------:R-:W-:Y:S01]  /*3d950*/  IADD3 R92, P2, PT, R84, R2.reuse, RZ ;  /* 0x00000002545c7210 */ /* 0x080fe20007f5e0ff */
[----:B------:R-:W-:Y:S04]  /*3d960*/  STL.64 [R1+0x2e0], R90 ;  /* 0x0002e05a01007387 */ /* 0x000fe80000100a00 */
[----:B------:R0:W-:Y:S04]  /*3d970*/  STL.64 [R1+0x2d8], R88 ;  /* 0x0002d85801007387 */ /* 0x0001e80000100a00 */
[----:B0-----:R-:W2:Y:S04]  /*3d980*/  LDL.LU R89, [R1+0xf54] ;  /* 0x000f540001597983 */ /* 0x001ea80000300800 */
[----:B------:R-:W4:Y:S04]  /*3d990*/  LDL.LU R88, [R1+0xf50] ;  /* 0x000f500001587983 */ /* 0x000f280000300800 */
[----:B------:R-:W5:Y:S01]  /*3d9a0*/  LDL.LU R85, [R1+0xf4c] ;  /* 0x000f4c0001557983 */ /* 0x000f620000300800 */
[----:B------:R-:W-:Y:S01]  /*3d9b0*/  IADD3 R90, P0, PT, R82, R2, RZ ;  /* 0x00000002525a7210 */ /* 0x000fe20007f1e0ff */
[----:B------:R-:W-:Y:S01]  /*3d9c0*/  VIADD R3, R83, UR5 ;  /* 0x0000000553037c36 */ /* 0x000fe20008000000 */
[----:B------:R-:W-:-:S02]  /*3d9d0*/  LEA.HI.X.SX32 R93, R84, R0, 0x1, P2 ;  /* 0x00000000545d7211 */ /* 0x000fc400010f0eff */
[----:B------:R-:W-:Y:S01]  /*3d9e0*/  LEA.HI.X.SX32 R91, R82, R0, 0x1, P0 ;  /* 0x00000000525b7211 */ /* 0x000fe200000f0eff */
[----:B------:R-:W-:Y:S02]  /*3d9f0*/  VIADD R82, R3, UR5 ;  /* 0x0000000503527c36 */ /* 0x000fe40008000000 */
[----:B------:R0:W-:Y:S02]  /*3da00*/  STL.64 [R1+0x2c8], R92 ;  /* 0x0002c85c01007387 */ /* 0x0001e40000100a00 */
[----:B------:R-:W-:Y:S02]  /*3da10*/  VIADD R84, R82, UR5 ;  /* 0x0000000552547c36 */ /* 0x000fe40008000000 */
[----:B------:R1:W-:Y:S01]  /*3da20*/  STL.64 [R1+0x2b8], R90 ;  /* 0x0002b85a01007387 */ /* 0x0003e20000100a00 */
[-C--:B0-----:R-:W-:Y:S02]  /*3da30*/  IADD3 R92, P2, PT, R86, R2.reuse, RZ ;  /* 0x00000002565c7210 */ /* 0x081fe40007f5e0ff */
[----:B-1----:R-:W-:-:S02]  /*3da40*/  IADD3 R90, P0, PT, R83, R2, RZ ;  /* 0x00000002535a7210 */ /* 0x002fc40007f1e0ff */
[-C--:B------:R-:W-:Y:S02]  /*3da50*/  LEA.HI.X.SX32 R93, R86, R0.reuse, 0x1, P2 ;  /* 0x00000000565d7211 */ /* 0x080fe400010f0eff */
[----:B------:R-:W-:Y:S02]  /*3da60*/  LEA.HI.X.SX32 R91, R83, R0, 0x1, P0 ;  /* 0x00000000535b7211 */ /* 0x000fe400000f0eff */
[C---:B------:R-:W-:Y:S01]  /*3da70*/  IADD3 R86, P4, PT, R84.reuse, R2, RZ ;  /* 0x0000000254567210 */ /* 0x040fe20007f9e0ff */
[----:B------:R0:W-:Y:S01]  /*3da80*/  STL.64 [R1+0x2b0], R92 ;  /* 0x0002b05c01007387 */ /* 0x0001e20000100a00 */
[----:B---3--:R-:W-:Y:S02]  /*3da90*/  F2FP.SATFINITE.E4M3.F32.PACK_AB_MERGE_C R83, R7, R6, RZ ;  /* 0x000000060753723e */ /* 0x008fe400048070ff */
[----:B------:R-:W-:Y:S01]  /*3daa0*/  LEA.HI.X.SX32 R87, R84, R0, 0x1, P4 ;  /* 0x0000000054577211 */ /* 0x000fe200020f0eff */
[----:B------:R1:W-:Y:S01]  /*3dab0*/  STL.64 [R1+0x2a8], R90 ;  /* 0x0002a85a01007387 */ /* 0x0003e20000100a00 */
[----:B0-----:R-:W-:-:S02]  /*3dac0*/  IADD3 R92, P2, PT, R3, R2, RZ ;  /* 0x00000002035c7210 */ /* 0x001fc40007f5e0ff */
[C---:B-1----:R-:W-:Y:S02]  /*3dad0*/  IADD3 R90, P0, PT, R82.reuse, R2, RZ ;  /* 0x00000002525a7210 */ /* 0x042fe40007f1e0ff */
[-C--:B------:R-:W-:Y:S02]  /*3dae0*/  LEA.HI.X.SX32 R93, R3, R0.reuse, 0x1, P2 ;  /* 0x00000000035d7211 */ /* 0x080fe400010f0eff */
[----:B------:R-:W-:Y:S02]  /*3daf0*/  LEA.HI.X.SX32 R91, R82, R0, 0x1, P0 ;  /* 0x00000000525b7211 */ /* 0x000fe400000f0eff */
[----:B------:R-:W-:Y:S01]  /*3db00*/  F2FP.SATFINITE.E4M3.F32.PACK_AB_MERGE_C R3, R15, R14, RZ ;  /* 0x0000000e0f03723e */ /* 0x000fe200048070ff */
[----:B------:R-:W-:Y:S01]  /*3db10*/  STL.64 [R1+0x298], R92 ;  /* 0x0002985c01007387 */ /* 0x000fe20000100a00 */
[----:B------:R-:W-:Y:S02]  /*3db20*/  F2FP.SATFINITE.E4M3.F32.PACK_AB_MERGE_C R82, R5, R4, RZ ;  /* 0x000000040552723e */ /* 0x000fe400048070ff */
[----:B------:R-:W-:Y:S01]  /*3db30*/  F2FP.SATFINITE.E4M3.F32.PACK_AB_MERGE_C R5, R17, R16, RZ ;  /* 0x000000101105723e */ /* 0x000fe200048070ff */
[----:B------:R-:W-:Y:S01]  /*3db40*/  STL.64 [R1+0x290], R90 ;  /* 0x0002905a01007387 */ /* 0x000fe20000100a00 */
[----:B------:R-:W-:-:S03]  /*3db50*/  F2FP.SATFINITE.E4M3.F32.PACK_AB_MERGE_C R4, R19, R18, RZ ;  /* 0x000000121304723e */ /* 0x000fc600048070ff */
[----:B------:R0:W-:Y:S04]  /*3db60*/  STL.64 [R1+0x288], R86 ;  /* 0x0002885601007387 */ /* 0x0001e80000100a00 */
[----:B------:R1:W-:Y:S04]  /*3db70*/  STL [R1+0x354], R3 ;  /* 0x0003540301007387 */ /* 0x0003e80000100800 */
[----:B------:R3:W-:Y:S04]  /*3db80*/  STL [R1+0x358], R5 ;  /* 0x0003580501007387 */ /* 0x0007e80000100800 */
[----:B------:R3:W-:Y:S01]  /*3db90*/  STL [R1+0x35c], R4 ;  /* 0x00035c0401007387 */ /* 0x0007e20000100800 */
[----:B0-----:R-:W-:-:S02]  /*3dba0*/  F2FP.SATFINITE.E4M3.F32.PACK_AB_MERGE_C R86, R11, R10, RZ ;  /* 0x0000000a0b56723e */ /* 0x001fc400048070ff */
[----:B-1----:R-:W-:Y:S02]  /*3dbb0*/  F2FP.SATFINITE.E4M3.F32.PACK_AB_MERGE_C R3, R21, R20, RZ ;  /* 0x000000141503723e */ /* 0x002fe400048070ff */
[----:B------:R-:W-:Y:S02]  /*3dbc0*/  F2FP.SATFINITE.E4M3.F32.PACK_AB_MERGE_C R87, R13, R12, RZ ;  /* 0x0000000c0d57723e */ /* 0x000fe400048070ff */
[----:B---3--:R-:W-:Y:S01]  /*3dbd0*/  F2FP.SATFINITE.E4M3.F32.PACK_AB_MERGE_C R5, R23, R22, RZ ;  /* 0x000000161705723e */ /* 0x008fe200048070ff */
[----:B------:R0:W-:Y:S01]  /*3dbe0*/  STL [R1+0x360], R3 ;  /* 0x0003600301007387 */ /* 0x0001e20000100800 */
[----:B------:R-:W-:-:S03]  /*3dbf0*/  F2FP.SATFINITE.E4M3.F32.PACK_AB_MERGE_C R4, R25, R24, RZ ;  /* 0x000000181904723e */ /* 0x000fc600048070ff */
[----:B------:R1:W-:Y:S04]  /*3dc00*/  STL [R1+0x364], R5 ;  /* 0x0003640501007387 */ /* 0x0003e80000100800 */
[----:B------:R3:W-:Y:S01]  /*3dc10*/  STL [R1+0x368], R4 ;  /* 0x0003680401007387 */ /* 0x0007e20000100800 */
[----:B0-----:R-:W-:Y:S02]  /*3dc20*/  F2FP.SATFINITE.E4M3.F32.PACK_AB_MERGE_C R3, R27, R26, RZ ;  /* 0x0000001a1b03723e */ /* 0x001fe400048070ff */
[----:B-1----:R-:W-:-:S03]  /*3dc30*/  F2FP.SATFINITE.E4M3.F32.PACK_AB_MERGE_C R5, R29, R28, RZ ;  /* 0x0000001c1d05723e */ /* 0x002fc600048070ff */
[----:B------:R0:W-:Y:S01]  /*3dc40*/  STL [R1+0x36c], R3 ;  /* 0x00036c0301007387 */ /* 0x0001e20000100800 */
[----:B---3--:R-:W-:-:S03]  /*3dc50*/  F2FP.SATFINITE.E4M3.F32.PACK_AB_MERGE_C R4, R31, R30, RZ ;  /* 0x0000001e1f04723e */ /* 0x008fc600048070ff */
        /* <DEDUP_REMOVED lines=18> */
[----:B------:R1:W-:Y:S01]  /*3dd80*/  STL [R1+0x394], R5 ;  /* 0x0003940501007387 */ /* 0x0003e20000100800 */
[----:B0-----:R-:W-:Y:S02]  /*3dd90*/  F2FP.SATFINITE.E4M3.F32.PACK_AB_MERGE_C R3, R49, R48, RZ ;  /* 0x000000303103723e */ /* 0x001fe400048070ff */
[----:B-1----:R-:W-:-:S03]  /*3dda0*/  F2FP.SATFINITE.E4M3.F32.PACK_AB_MERGE_C R5, R53, R52, RZ ;  /* 0x000000343505723e */ /* 0x002fc600048070ff */
[----:B------:R0:W-:Y:S04]  /*3ddb0*/  STL [R1+0x398], R3 ;  /* 0x0003980301007387 */ /* 0x0001e80000100800 */
[----:B------:R1:W-:Y:S04]  /*3ddc0*/  STL [R1+0x39c], R4 ;  /* 0x00039c0401007387 */ /* 0x0003e80000100800 */
[----:B------:R3:W-:Y:S01]  /*3ddd0*/  STL [R1+0x3a0], R5 ;  /* 0x0003a00501007387 */ /* 0x0007e20000100800 */
[----:B0-----:R-:W-:Y:S02]  /*3dde0*/  F2FP.SATFINITE.E4M3.F32.PACK_AB_MERGE_C R3, R55, R54, RZ ;  /* 0x000000363703723e */ /* 0x001fe400048070ff */
[----:B-1----:R-:W-:-:S03]  /*3ddf0*/  F2FP.SATFINITE.E4M3.F32.PACK_AB_MERGE_C R4, R57, R56, RZ ;  /* 0x000000383904723e */ /* 0x002fc600048070ff */
[----:B------:R0:W-:Y:S01]  /*3de00*/  STL [R1+0x3a4], R3 ;  /* 0x0003a40301007387 */ /* 0x0001e20000100800 */
[----:B---3--:R-:W-:-:S03]  /*3de10*/  F2FP.SATFINITE.E4M3.F32.PACK_AB_MERGE_C R5, R59, R58, RZ ;  /* 0x0000003a3b05723e */ /* 0x008fc600048070ff */
[----:B------:R1:W-:Y:S04]  /*3de20*/  STL [R1+0x3a8], R4 ;  /* 0x0003a80401007387 */ /* 0x0003e80000100800 */
[----:B------:R-:W-:Y:S01]  /*3de30*/  STL [R1+0x3ac], R5 ;  /* 0x0003ac0501007387 */ /* 0x000fe20000100800 */
[----:B0-----:R-:W-:Y:S02]  /*3de40*/  F2FP.SATFINITE.E4M3.F32.PACK_AB_MERGE_C R3, R61, R60, RZ ;  /* 0x0000003c3d03723e */ /* 0x001fe400048070ff */
[----:B-1----:R-:W-:-:S03]  /*3de50*/  F2FP.SATFINITE.E4M3.F32.PACK_AB_MERGE_C R4, R63, R62, RZ ;  /* 0x0000003e3f04723e */ /* 0x002fc600048070ff */
[----:B------:R0:W-:Y:S04]  /*3de60*/  STL [R1+0x3b0], R3 ;  /* 0x0003b00301007387 */ /* 0x0001e80000100800 */
[----:B------:R1:W-:Y:S01]  /*3de70*/  STL [R1+0x3b4], R4 ;  /* 0x0003b40401007387 */ /* 0x0003e20000100800 */
[----:B0-----:R-:W-:Y:S02]  /*3de80*/  F2FP.SATFINITE.E4M3.F32.PACK_AB_MERGE_C R3, R67, R66, RZ ;  /* 0x000000424303723e */ /* 0x001fe400048070ff */
[----:B--2---:R-:W-:Y:S02]  /*3de90*/  ISETP.LT.AND P2, PT, R89, UR16, !P1 ;  /* 0x0000001059007c0c */ /* 0x004fe4000cf41270 */
[----:B----4-:R-:W-:Y:S02]  /*3dea0*/  ISETP.LT.AND P0, PT, R88, UR17, !P1 ;  /* 0x0000001158007c0c */ /* 0x010fe4000cf01270 */
[----:B------:R-:W-:-:S02]  /*3deb0*/  F2FP.SATFINITE.E4M3.F32.PACK_AB_MERGE_C R88, R65, R64, RZ ;  /* 0x000000404158723e */ /* 0x000fc400048070ff */
[----:B-----5:R-:W-:Y:S02]  /*3dec0*/  ISETP.LT.AND P4, PT, R85, UR14, !P1 ;  /* 0x0000000e55007c0c */ /* 0x020fe4000cf81270 */
[----:B------:R-:W-:Y:S01]  /*3ded0*/  F2FP.SATFINITE.E4M3.F32.PACK_AB_MERGE_C R85, R9, R8, RZ ;  /* 0x000000080955723e */ /* 0x000fe200048070ff */
[----:B------:R-:W-:Y:S01]  /*3dee0*/  STL [R1+0x3bc], R88 ;  /* 0x0003bc5801007387 */ /* 0x000fe20000100800 */
[----:B-1----:R-:W0:Y:S03]  /*3def0*/  LDTM.x64 R4, tmem[UR10+0x40] ;  /* 0x0000400a000479ee */ /* 0x002e260008340000 */
[----:B0-----:R-:W-:Y:S04]  /*3df00*/  STL.64 [R1+0x100], R4 ;  /* 0x0001000401007387 */ /* 0x001fe80000100a00 */
        /* <DEDUP_REMOVED lines=31> */
[----:B------:R1:W-:Y:S04]  /*3e100*/  STL.64 [R1+0x1f8], R66 ;  /* 0x0001f84201007387 */ /* 0x0003e80000100a00 */
[----:B0-----:R-:W2:Y:S04]  /*3e110*/  LDL.LU R3, [R1+0xf58] ;  /* 0x000f580001037983 */ /* 0x001ea80000300800 */
[----:B------:R-:W3:Y:S01]  /*3e120*/  LDL.LU R89, [R1+0xf5c] ;  /* 0x000f5c0001597983 */ /* 0x000ee20000300800 */
[----:B-1----:R-:W0:Y:S03]  /*3e130*/  LDTM.x64 R4, tmem[UR10+0x80] ;  /* 0x0000800a000479ee */ /* 0x002e260008340000 */
[----:B0-----:R-:W-:Y:S04]  /*3e140*/  STL.64 [R1], R4 ;  /* 0x0000000401007387 */ /* 0x001fe80000100a00 */
        /* <DEDUP_REMOVED lines=31> */
[----:B------:R-:W4:Y:S01]  /*3e340*/  LDL.LU R88, [R1+0xe10] ;  /* 0x000e100001587983 */ /* 0x000f220000300800 */
[----:B0-----:R-:W0:Y:S01]  /*3e350*/  LDTM.x64 R4, tmem[UR10+0xc0] ;  /* 0x0000c00a000479ee */ /* 0x001e220008340000 */
[----:B------:R-:W-:Y:S01]  /*3e360*/  NOP ;  /* 0x0000000000007918 */ /* 0x000fe20000000000 */
[----:B------:R-:W1:Y:S01]  /*3e370*/  LDCU UR10, c[0x0][0x39c] ;  /* 0x00007380ff0a77ac */ /* 0x000e620008000800 */
[----:B0-----:R0:W-:Y:S04]  /*3e380*/  STL.64 [R1+0x13a0], R14 ;  /* 0x0013a00e01007387 */ /* 0x0011e80000100a00 */
[----:B------:R5:W-:Y:S04]  /*3e390*/  STL.64 [R1+0x1398], R16 ;  /* 0x0013981001007387 */ /* 0x000be80000100a00 */
[----:B------:R-:W-:Y:S04]  /*3e3a0*/  STL.64 [R1+0x1390], R18 ;  /* 0x0013901201007387 */ /* 0x000fe80000100a00 */
[----:B------:R-:W-:Y:S04]  /*3e3b0*/  STL.64 [R1+0x1388], R20 ;  /* 0x0013881401007387 */ /* 0x000fe80000100a00 */
[----:B------:R-:W-:Y:S04]  /*3e3c0*/  STL [R1+0x1380], R23 ;  /* 0x0013801701007387 */ /* 0x000fe80000100800 */
[----:B------:R-:W-:Y:S04]  /*3e3d0*/  STL.64 [R1+0x1378], R24 ;  /* 0x0013781801007387 */ /* 0x000fe80000100a00 */
[----:B------:R-:W-:Y:S04]  /*3e3e0*/  STL.64 [R1+0x1370], R26 ;  /* 0x0013701a01007387 */ /* 0x000fe80000100a00 */
[----:B------:R-:W-:Y:S04]  /*3e3f0*/  STL.64 [R1+0x1368], R28 ;  /* 0x0013681c01007387 */ /* 0x000fe80000100a00 */
[----:B------:R-:W-:Y:S04]  /*3e400*/  STL [R1+0x1360], R44 ;  /* 0x0013602c01007387 */ /* 0x000fe80000100800 */
        /* <DEDUP_REMOVED lines=8> */
[----:B------:R-:W-:Y:S04]  /*3e490*/  STL.64 [R1+0x1318], R46 ;  /* 0x0013182e01007387 */ /* 0x000fe80000100a00 */
[----:B------:R-:W-:Y:S04]  /*3e4a0*/  STL.64 [R1+0x1310], R48 ;  /* 0x0013103001007387 */ /* 0x000fe80000100a00 */
[----:B------:R-:W-:Y:S04]  /*3e4b0*/  STL [R1+0x1308], R54 ;  /* 0x0013083601007387 */ /* 0x000fe80000100800 */
[----:B------:R-:W-:Y:S04]  /*3e4c0*/  STL.64 [R1+0x1300], R50 ;  /* 0x0013003201007387 */ /* 0x000fe80000100a00 */
[----:B------:R-:W-:Y:S04]  /*3e4d0*/  STL.64 [R1+0x12f8], R52 ;  /* 0x0012f83401007387 */ /* 0x000fe80000100a00 */
[----:B------:R-:W-:Y:S04]  /*3e4e0*/  STL [R1+0x12f4], R55 ;  /* 0x0012f43701007387 */ /* 0x000fe80000100800 */
[----:B------:R-:W-:Y:S04]  /*3e4f0*/  STL [R1+0x12f0], R58 ;  /* 0x0012f03a01007387 */ /* 0x000fe80000100800 */
[----:B------:R-:W-:Y:S04]  /*3e500*/  STL.64 [R1+0x12e8], R56 ;  /* 0x0012e83801007387 */ /* 0x000fe80000100a00 */
[----:B------:R-:W-:Y:S04]  /*3e510*/  STL [R1+0x12e0], R59 ;  /* 0x0012e03b01007387 */ /* 0x000fe80000100800 */
[----:B------:R-:W-:Y:S04]  /*3e520*/  STL.64 [R1+0x12d8], R60 ;  /* 0x0012d83c01007387 */ /* 0x000fe80000100a00 */
[----:B------:R-:W-:Y:S04]  /*3e530*/  STL [R1+0x12d4], R62 ;  /* 0x0012d43e01007387 */ /* 0x000fe80000100800 */
[----:B------:R-:W-:Y:S04]  /*3e540*/  STL [R1+0x12d0], R63 ;  /* 0x0012d03f01007387 */ /* 0x000fe80000100800 */
[----:B------:R-:W-:Y:S04]  /*3e550*/  STL.64 [R1+0x12c8], R64 ;  /* 0x0012c84001007387 */ /* 0x000fe80000100a00 */
[----:B------:R-:W-:Y:S04]  /*3e560*/  STL [R1+0x12c0], R66 ;  /* 0x0012c04201007387 */ /* 0x000fe80000100800 */
[----:B------:R-:W-:Y:S04]  /*3e570*/  STL [R1+0x12bc], R67 ;  /* 0x0012bc4301007387 */ /* 0x000fe80000100800 */
[----:B0-----:R-:W4:Y:S04]  /*3e580*/  LDL.LU R14, [R1+0xf60] ;  /* 0x000f6000010e7983 */ /* 0x001f280000300800 */
[----:B------:R-:W4:Y:S04]  /*3e590*/  LDL.LU R15, [R1+0xf64] ;  /* 0x000f6400010f7983 */ /* 0x000f280000300800 */
[----:B------:R0:W-:Y:S01]  /*3e5a0*/  @P3 STG.E.U8 desc[UR18][R68.64], R82 ;  /* 0x0000005244003986 */ /* 0x0001e2000c101112 */
[----:B--2---:R-:W-:Y:S01]  /*3e5b0*/  ISETP.LT.AND P3, PT, R3, UR4, !P1 ;  /* 0x0000000403007c0c */ /* 0x004fe2000cf61270 */
[----:B------:R-:W3:Y:S02]  /*3e5c0*/  LDCU UR4, c[0x0][0x39c] ;  /* 0x00007380ff0477ac */ /* 0x000ee40008000800 */
[----:B-----5:R-:W2:Y:S01]  /*3e5d0*/  LDL.LU R16, [R1+0xf68] ;  /* 0x000f680001107983 */ /* 0x020ea20000300800 */
[----:B0-----:R-:W-:-:S04]  /*3e5e0*/  PRMT R68, R82, 0x9910, RZ ;  /* 0x0000991052447816 */ /* 0x001fc800000000ff */
[----:B------:R-:W-:-:S05]  /*3e5f0*/  SHF.R.S32.HI R68, RZ, 0x8, R68 ;  /* 0x00000008ff447819 */ /* 0x000fca0000011444 */
[----:B------:R0:W-:Y:S01]  /*3e600*/  @P5 STG.E.U8 desc[UR18][R70.64], R68 ;  /* 0x0000004446005986 */ /* 0x0001e2000c101112 */
[----:B---3--:R-:W-:Y:S01]  /*3e610*/  ISETP.LT.AND P5, PT, R89, UR4, !P1 ;  /* 0x0000000459007c0c */ /* 0x008fe2000cfa1270 */
[----:B------:R-:W4:Y:S02]  /*3e620*/  LDCU UR4, c[0x0][0x39c] ;  /* 0x00007380ff0477ac */ /* 0x000f240008000800 */
[----:B------:R-:W-:Y:S01]  /*3e630*/  @P2 STG.E.U8 desc[UR18][R72.64], R83 ;  /* 0x0000005348002986 */ /* 0x000fe2000c101112 */
[----:B0-----:R-:W-:-:S04]  /*3e640*/  PRMT R68, R83, 0x9910, RZ ;  /* 0x0000991053447816 */ /* 0x001fc800000000ff */
[----:B------:R-:W-:-:S05]  /*3e650*/  SHF.R.S32.HI R68, RZ, 0x8, R68 ;  /* 0x00000008ff447819 */ /* 0x000fca0000011444 */
[----:B------:R0:W-:Y:S01]  /*3e660*/  @P0 STG.E.U8 desc[UR18][R74.64], R68 ;  /* 0x000000444a000986 */ /* 0x0001e2000c101112 */
[----:B----4-:R-:W-:Y:S01]  /*3e670*/  ISETP.LT.AND P2, PT, R88, UR4, !P1 ;  /* 0x0000000458007c0c */ /* 0x010fe2000cf41270 */
[----:B------:R-:W3:Y:S02]  /*3e680*/  LDCU UR4, c[0x0][0x39c] ;  /* 0x00007380ff0477ac */ /* 0x000ee40008000800 */
[----:B---3--:R-:W-:Y:S01]  /*3e690*/  ISETP.LT.AND P0, PT, R14, UR4, !P1 ;  /* 0x000000040e007c0c */ /* 0x008fe2000cf01270 */
[----:B------:R-:W3:Y:S01]  /*3e6a0*/  LDCU UR4, c[0x0][0x39c] ;  /* 0x00007380ff0477ac */ /* 0x000ee20008000800 */
[----:B------:R-:W4:Y:S04]  /*3e6b0*/  LDL.LU R14, [R1+0xf6c] ;  /* 0x000f6c00010e7983 */ /* 0x000f280000300800 */
[----:B------:R-:W-:Y:S04]  /*3e6c0*/  @P4 STG.E.U8 desc[UR18][R76.64], R85 ;  /* 0x000000554c004986 */ /* 0x000fe8000c101112 */
[----:B------:R-:W5:Y:S01]  /*3e6d0*/  LDL.LU.64 R88, [R1+0x200] ;  /* 0x0002000001587983 */ /* 0x000f620000300a00 */
[----:B---3--:R-:W-:Y:S01]  /*3e6e0*/  ISETP.LT.AND P4, PT, R15, UR4, !P1 ;  /* 0x000000040f007c0c */ /* 0x008fe2000cf81270 */
[----:B------:R-:W2:Y:S02]  /*3e6f0*/  LDCU UR4, c[0x0][0x39c] ;  /* 0x00007380ff0477ac */ /* 0x000ea40008000800 */
[----:B------:R-:W3:Y:S01]  /*3e700*/  LDL.LU R15, [R1+0xf70] ;  /* 0x000f7000010f7983 */ /* 0x000ee20000300800 */
[----:B0-----:R-:W-:-:S03]  /*3e710*/  PRMT R68, R85, 0x9910, RZ ;  /* 0x0000991055447816 */ /* 0x001fc600000000ff */
[----:B------:R-:W3:Y:S01]  /*3e720*/  LDL.LU.64 R92, [R1+0x208] ;  /* 0x00020800015c7983 */ /* 0x000ee20000300a00 */
[----:B------:R-:W-:-:S03]  /*3e730*/  SHF.R.S32.HI R68, RZ, 0x8, R68 ;  /* 0x00000008ff447819 */ /* 0x000fc60000011444 */
[----:B------:R-:W3:Y:S04]  /*3e740*/  LDL.LU R17, [R1+0xf74] ;  /* 0x000f740001117983 */ /* 0x000ee80000300800 */
[----:B------:R0:W-:Y:S04]  /*3e750*/  @P3 STG.E.U8 desc[UR18][R78.64], R68 ;  /* 0x000000444e003986 */ /* 0x0001e8000c101112 */
[----:B------:R-:W3:Y:S01]  /*3e760*/  LDL.LU.64 R90, [R1+0x280] ;  /* 0x00028000015a7983 */ /* 0x000ee20000300a00 */
[----:B--2---:R-:W-:Y:S01]  /*3e770*/  ISETP.LT.AND P3, PT, R16, UR4, !P1 ;  /* 0x0000000410007c0c */ /* 0x004fe2000cf61270 */
[----:B------:R-:W4:Y:S02]  /*3e780*/  LDCU UR4, c[0x0][0x39c] ;  /* 0x00007380ff0477ac */ /* 0x000f240008000800 */
[----:B------:R-:W-:Y:S01]  /*3e790*/  @P5 STG.E.U8 desc[UR18][R80.64], R86 ;  /* 0x0000005650005986 */ /* 0x000fe2000c101112 */
[----:B0-----:R-:W-:-:S04]  /*3e7a0*/  PRMT R68, R86, 0x9910, RZ ;  /* 0x0000991056447816 */ /* 0x001fc800000000ff */
[----:B------:R-:W-:Y:S02]  /*3e7b0*/  SHF.R.S32.HI R68, RZ, 0x8, R68 ;  /* 0x00000008ff447819 */ /* 0x000fe40000011444 */
[----:B----4-:R-:W-:Y:S01]  /*3e7c0*/  ISETP.LT.AND P5, PT, R14, UR4, !P1 ;  /* 0x000000040e007c0c */ /* 0x010fe2000cfa1270 */
[----:B------:R-:W3:Y:S01]  /*3e7d0*/  LDCU UR4, c[0x0][0x39c] ;  /* 0x00007380ff0477ac */ /* 0x000ee20008000800 */
[----:B------:R-:W2:Y:S04]  /*3e7e0*/  LDL.LU R14, [R1+0xf78] ;  /* 0x000f7800010e7983 */ /* 0x000ea80000300800 */
[----:B-----5:R0:W-:Y:S01]  /*3e7f0*/  @P2 STG.E.U8 desc[UR18][R88.64], R68 ;  /* 0x0000004458002986 */ /* 0x0201e2000c101112 */
[----:B---3--:R-:W-:-:S03]  /*3e800*/  ISETP.LT.AND P2, PT, R15, UR4, !P1 ;  /* 0x000000040f007c0c */ /* 0x008fc6000cf41270 */
[----:B0-----:R-:W3:Y:S01]  /*3e810*/  LDL.LU.64 R88, [R1+0x2a0] ;  /* 0x0002a00001587983 */ /* 0x001ee20000300a00 */
[----:B------:R-:W0:Y:S03]  /*3e820*/  LDCU UR4, c[0x0][0x39c] ;  /* 0x00007380ff0477ac */ /* 0x000e260008000800 */
[----:B------:R-:W4:Y:S04]  /*3e830*/  LDL.LU R16, [R1+0xf7c] ;  /* 0x000f7c0001107983 */ /* 0x000f280000300800 */
[----:B------:R-:W3:Y:S04]  /*3e840*/  LDL.LU R15, [R1+0x354] ;  /* 0x00035400010f7983 */ /* 0x000ee80000300800 */
[----:B------:R-:W-:Y:S04]  /*3e850*/  @P0 STG.E.U8 desc[UR18][R92.64], R87 ;  /* 0x000000575c000986 */ /* 0x000fe8000c101112 */
[----:B------:R-:W5:Y:S01]  /*3e860*/  LDL.LU.64 R18, [R1+0x2c0] ;  /* 0x0002c00001127983 */ /* 0x000f620000300a00 */
[----:B0-----:R-:W-:Y:S01]  /*3e870*/  ISETP.LT.AND P0, PT, R17, UR4, !P1 ;  /* 0x0000000411007c0c */ /* 0x001fe2000cf01270 */
[----:B------:R-:W2:Y:S02]  /*3e880*/  LDCU UR4, c[0x0][0x39c] ;  /* 0x00007380ff0477ac */ /* 0x000ea40008000800 */
[----:B------:R-:W5:Y:S01]  /*3e890*/  LDL.LU R17, [R1+0xf80] ;  /* 0x000f800001117983 */ /* 0x000f620000300800 */
[----:B------:R-:W-:-:S03]  /*3e8a0*/  PRMT R68, R87, 0x9910, RZ ;  /* 0x0000991057447816 */ /* 0x000fc600000000ff */
[----:B------:R-:W5:Y:S01]  /*3e8b0*/  LDL.LU.64 R24, [R1+0x2d0] ;  /* 0x0002d00001187983 */ /* 0x000f620000300a00 */
[----:B------:R-:W-:-:S03]  /*3e8c0*/  SHF.R.S32.HI R68, RZ, 0x8, R68 ;  /* 0x00000008ff447819 */ /* 0x000fc60000011444 */
[----:B------:R-:W5:Y:S04]  /*3e8d0*/  LDL.LU R23, [R1+0xf84] ;  /* 0x000f840001177983 */ /* 0x000f680000300800 */
[----:B------:R0:W-:Y:S01]  /*3e8e0*/  @P4 STG.E.U8 desc[UR18][R90.64], R68 ;  /* 0x000000445a004986 */ /* 0x0001e2000c101112 */
[----:B--2---:R-:W-:Y:S01]  /*3e8f0*/  ISETP.LT.AND P4, PT, R14, UR4, !P1 ;  /* 0x000000040e007c0c */ /* 0x004fe2000cf81270 */
[----:B------:R-:W4:Y:S02]  /*3e900*/  LDCU UR4, c[0x0][0x39c] ;  /* 0x00007380ff0477ac */ /* 0x000f240008000800 */
[----:B------:R-:W2:Y:S04]  /*3e910*/  LDL.LU R14, [R1+0x358] ;  /* 0x00035800010e7983 */ /* 0x000ea80000300800 */
[----:B------:R-:W2:Y:S04]  /*3e920*/  LDL.LU.64 R20, [R1+0x2f0] ;  /* 0x0002f00001147983 */ /* 0x000ea80000300a00 */
[----:B---3--:R3:W-:Y:S01]  /*3e930*/  @P3 STG.E.U8 desc[UR18][R88.64], R15 ;  /* 0x0000000f58003986 */ /* 0x0087e2000c101112 */
[----:B----4-:R-:W-:Y:S01]  /*3e940*/  ISETP.LT.AND P3, PT, R16, UR4, !P1 ;  /* 0x0000000410007c0c */ /* 0x010fe2000cf61270 */
[----:B------:R-:W4:Y:S02]  /*3e950*/  LDCU UR4, c[0x0][0x39c] ;  /* 0x00007380ff0477ac */ /* 0x000f240008000800 */
[----:B------:R-:W2:Y:S01]  /*3e960*/  LDL.LU R16, [R1+0xf8c] ;  /* 0x000f8c0001107983 */ /* 0x000ea20000300800 */
[----:B0-----:R-:W-:-:S04]  /*3e970*/  PRMT R68, R15, 0x9910, RZ ;  /* 0x000099100f447816 */ /* 0x001fc800000000ff */
[----:B------:R-:W-:Y:S01]  /*3e980*/  SHF.R.S32.HI R68, RZ, 0x8, R68 ;  /* 0x00000008ff447819 */ /* 0x000fe20000011444 */
[----:B---3--:R-:W3:Y:S04]  /*3e990*/  LDL.LU R15, [R1+0x35c] ;  /* 0x00035c00010f7983 */ /* 0x008ee80000300800 */
[----:B-----5:R0:W-:Y:S01]  /*3e9a0*/  @P5 STG.E.U8 desc[UR18][R18.64], R68 ;  /* 0x0000004412005986 */ /* 0x0201e2000c101112 */
[----:B----4-:R-:W-:Y:S01]  /*3e9b0*/  ISETP.LT.AND P5, PT, R17, UR4, !P1 ;  /* 0x0000000411007c0c */ /* 0x010fe2000cfa1270 */
[----:B------:R-:W4:Y:S02]  /*3e9c0*/  LDCU UR4, c[0x0][0x39c] ;  /* 0x00007380ff0477ac */ /* 0x000f240008000800 */
[----:B0-----:R-:W5:Y:S04]  /*3e9d0*/  LDL.LU.64 R18, [R1+0x310] ;  /* 0x0003100001127983 */ /* 0x001f680000300a00 */
[----:B------:R-:W5:Y:S04]  /*3e9e0*/  LDL.LU R17, [R1+0xf90] ;  /* 0x000f900001117983 */ /* 0x000f680000300800 */
[----:B------:R-:W5:Y:S04]  /*3e9f0*/  LDL.LU.64 R26, [R1+0x330] ;  /* 0x00033000011a7983 */ /* 0x000f680000300a00 */
[----:B--2---:R0:W-:Y:S01]  /*3ea00*/  @P2 STG.E.U8 desc[UR18][R24.64], R14 ;  /* 0x0000000e18002986 */ /* 0x0041e2000c101112 */
[----:B------:R-:W-:-:S03]  /*3ea10*/  PRMT R68, R14, 0x9910, RZ ;  /* 0x000099100e447816 */ /* 0x000fc600000000ff */
[----:B0-----:R-:W2:Y:S01]  /*3ea20*/  LDL.LU R14, [R1+0xf94] ;  /* 0x000f9400010e7983 */ /* 0x001ea20000300800 */
[----:B----4-:R-:W-:Y:S01]  /*3ea30*/  ISETP.LT.AND P2, PT, R23, UR4, !P1 ;  /* 0x0000000417007c0c */ /* 0x010fe2000cf41270 */
[----:B------:R-:W0:Y:S01]  /*3ea40*/  LDCU UR4, c[0x0][0x39c] ;  /* 0x00007380ff0477ac */ /* 0x000e220008000800 */
[----:B------:R-:W-:Y:S01]  /*3ea50*/  SHF.R.S32.HI R68, RZ, 0x8, R68 ;  /* 0x00000008ff447819 */ /* 0x000fe20000011444 */
[----:B------:R-:W4:Y:S04]  /*3ea60*/  LDL.LU.64 R24, [R1+0x340] ;  /* 0x0003400001187983 */ /* 0x000f280000300a00 */
[----:B------:R0:W-:Y:S02]  /*3ea70*/  @P0 STG.E.U8 desc[UR18][R20.64], R68 ;  /* 0x0000004414000986 */ /* 0x0001e4000c101112 */
[----:B0-----:R-:W-:-:S02]  /*3ea80*/  ISETP.LT.AND P0, PT, R16, UR4, !P1 ;  /* 0x0000000410007c0c */ /* 0x001fc4000cf01270 */
[----:B------:R-:W4:Y:S01]  /*3ea90*/  LDL.LU R21, [R1+0x360] ;  /* 0x0003600001157983 */ /* 0x000f220000300800 */
[----:B------:R-:W0:Y:S03]  /*3eaa0*/  LDCU UR4, c[0x0][0x39c] ;  /* 0x00007380ff0477ac */ /* 0x000e260008000800 */
[----:B------:R-:W4:Y:S04]  /*3eab0*/  LDL.LU R16, [R1+0xf98] ;  /* 0x000f980001107983 */ /* 0x000f280000300800 */
[----:B------:R-:W4:Y:S01]  /*3eac0*/  LDL.LU R20, [R1+0x350] ;  /* 0x0003500001147983 */ /* 0x000f220000300800 */
[----:B------:R-:W-:Y:S01]  /*3ead0*/  VIADD R3, R84, UR5 ;  /* 0x0000000554037c36 */ /* 0x000fe20008000000 */
[----:B---3--:R-:W-:-:S02]  /*3eae0*/  PRMT R68, R15, 0x9910, RZ ;  /* 0x000099100f447816 */ /* 0x008fc400000000ff */
[----:B------:R-:W3:Y:S04]  /*3eaf0*/  LDL.LU.64 R54, [R1+0x348] ;  /* 0x0003480001367983 */ /* 0x000ee80000300a00 */
[----:B-----5:R5:W-:Y:S01]  /*3eb00*/  @P4 STG.E.U8 desc[UR18][R18.64], R15 ;  /* 0x0000000f12004986 */ /* 0x020be2000c101112 */
[----:B0-----:R-:W-:Y:S01]  /*3eb10*/  ISETP.LT.AND P4, PT, R17, UR4, !P1 ;  /* 0x0000000411007c0c */ /* 0x001fe2000cf81270 */
[----:B------:R-:W2:Y:S01]  /*3eb20*/  LDCU UR4, c[0x0][0x39c] ;  /* 0x00007380ff0477ac */ /* 0x000ea20008000800 */
[C---:B------:R-:W-:Y:S01]  /*3eb30*/  IADD3 R28, P6, PT, R3.reuse, R2, RZ ;  /* 0x00000002031c7210 */ /* 0x040fe20007fde0ff */
[----:B------:R-:W3:Y:S01]  /*3eb40*/  LDL.LU R17, [R1+0x364] ;  /* 0x0003640001117983 */ /* 0x000ee20000300800 */
[----:B------:R-:W-:Y:S02]  /*3eb50*/  SHF.R.S32.HI R68, RZ, 0x8, R68 ;  /* 0x00000008ff447819 */ /* 0x000fe40000011444 */
[C---:B------:R-:W-:Y:S01]  /*3eb60*/  LEA.HI.X.SX32 R29, R3.reuse, R0, 0x1, P6 ;  /* 0x00000000031d7211 */ /* 0x040fe200030f0eff */
[----:B------:R-:W-:Y:S01]  /*3eb70*/  VIADD R3, R3, UR5 ;  /* 0x0000000503037c36 */ /* 0x000fe20008000000 */
[----:B-----5:R-:W5:Y:S04]  /*3eb80*/  LDL.LU.64 R18, [R1+0x338] ;  /* 0x0003380001127983 */ /* 0x020f680000300a00 */
[----:B------:R0:W-:Y:S01]  /*3eb90*/  @P3 STG.E.U8 desc[UR18][R26.64], R68 ;  /* 0x000000441a003986 */ /* 0x0001e2000c101112 */
[----:B------:R-:W-:-:S03]  /*3eba0*/  IADD3 R30, P6, PT, R3, R2, RZ ;  /* 0x00000002031e7210 */ /* 0x000fc60007fde0ff */
[----:B------:R-:W3:Y:S04]  /*3ebb0*/  LDL.LU.64 R44, [R1+0x328] ;  /* 0x00032800012c7983 */ /* 0x000ee80000300a00 */
[----:B------:R-:W3:Y:S01]  /*3ebc0*/  LDL.LU R15, [R1+0x368] ;  /* 0x00036800010f7983 */ /* 0x000ee20000300800 */
[C---:B------:R-:W-:Y:S01]  /*3ebd0*/  LEA.HI.X.SX32 R31, R3.reuse, R0, 0x1, P6 ;  /* 0x00000000031f7211 */ /* 0x040fe200030f0eff */
[----:B------:R-:W-:-:S05]  /*3ebe0*/  VIADD R3, R3, UR5 ;  /* 0x0000000503037c36 */ /* 0x000fca0008000000 */
[----:B------:R-:W-:-:S04]  /*3ebf0*/  IADD3 R32, P6, PT, R3, R2, RZ ;  /* 0x0000000203207210 */ /* 0x000fc80007fde0ff */
        /* <DEDUP_REMOVED lines=31> */
[----:B------:R-:W-:Y:S01]  /*3edf0*/  VIADD R3, R3, UR5 ;  /* 0x0000000503037c36 */ /* 0x000fe20008000000 */
[----:B--2---:R-:W-:Y:S01]  /*3ee00*/  ISETP.LT.AND P3, PT, R14, UR4, !P1 ;  /* 0x000000040e007c0c */ /* 0x004fe2000cf61270 */
[----:B------:R-:W2:Y:S01]  /*3ee10*/  LDCU UR4, c[0x0][0x39c] ;  /* 0x00007380ff0477ac */ /* 0x000ea20008000800 */
[----:B------:R-:W5:Y:S02]  /*3ee20*/  LDL.LU R14, [R1+0xfa0] ;  /* 0x000fa000010e7983 */ /* 0x000f640000300800 */
[C---:B------:R-:W-:Y:S02]  /*3ee30*/  IADD3 R56, P6, PT, R3.reuse, R2, RZ ;  /* 0x0000000203387210 */ /* 0x040fe40007fde0ff */
[----:B0-----:R-:W5:Y:S02]  /*3ee40*/  LDL.LU.64 R26, [R1+0x320] ;  /* 0x00032000011a7983 */ /* 0x001f640000300a00 */
        /* <DEDUP_REMOVED lines=26> */
[----:B----4-:R0:W-:Y:S04]  /*3eff0*/  @P5 STG.E.U8 desc[UR18][R24.64], R21 ;  /* 0x0000001518005986 */ /* 0x0101e8000c101112 */
[C---:B------:R-:W-:Y:S02]  /*3f000*/  IADD3 R80, P6, PT, R3.reuse, R2, RZ ;  /* 0x0000000203507210 */ /* 0x040fe40007fde0ff */
[----:B--2---:R-:W-:Y:S01]  /*3f010*/  ISETP.LT.AND P5, PT, R16, UR4, !P1 ;  /* 0x0000000410007c0c */ /* 0x004fe2000cfa1270 */
[----:B------:R-:W5:Y:S01]  /*3f020*/  LDCU UR4, c[0x0][0x39c] ;  /* 0x00007380ff0477ac */ /* 0x000f620008000800 */
[C---:B------:R-:W-:Y:S01]  /*3f030*/  LEA.HI.X.SX32 R81, R3.reuse, R0, 0x1, P6 ;  /* 0x0000000003517211 */ /* 0x040fe200030f0eff */
[----:B------:R-:W-:Y:S01]  /*3f040*/  VIADD R3, R3, UR5 ;  /* 0x0000000503037c36 */ /* 0x000fe20008000000 */
[----:B------:R-:W2:Y:S04]  /*3f050*/  LDL.LU R16, [R1+0xf9c] ;  /* 0x000f9c0001107983 */ /* 0x000ea80000300800 */
[C---:B------:R-:W-:Y:S01]  /*3f060*/  IADD3 R78, P6, PT, R3.reuse, R2, RZ ;  /* 0x00000002034e7210 */ /* 0x040fe20007fde0ff */
[----:B------:R-:W4:Y:S03]  /*3f070*/  LDL.LU.64 R58, [R1+0x318] ;  /* 0x00031800013a7983 */ /* 0x000f260000300a00 */
        /* <DEDUP_REMOVED lines=15> */
[----:B------:R-:W-:Y:S02]  /*3f170*/  LEA.HI.X.SX32 R69, R3, R0, 0x1, P6 ;  /* 0x0000000003457211 */ /* 0x000fe400030f0eff */
[----:B------:R-:W-:Y:S02]  /*3f180*/  ISETP.NE.AND P6, PT, R20, RZ, PT ;  /* 0x000000ff1400720c */ /* 0x000fe40003fc5270 */
[----:B------:R-:W-:Y:S02]  /*3f190*/  PRMT R20, R21, 0x9910, RZ ;  /* 0x0000991015147816 */ /* 0x000fe400000000ff */
[----:B0-----:R-:W4:Y:S02]  /*3f1a0*/  LDL.LU R21, [R1+0x36c] ;  /* 0x00036c0001157983 */ /* 0x001f240000300800 */
[----:B------:R-:W-:Y:S02]  /*3f1b0*/  SHF.R.S32.HI R23, RZ, 0x8, R20 ;  /* 0x00000008ff177819 */ /* 0x000fe40000011414 */
[----:B------:R-:W4:Y:S04]  /*3f1c0*/  LDL.LU R20, [R1+0xfa8] ;  /* 0x000fa80001147983 */ /* 0x000f280000300800 */
[----:B---3--:R0:W-:Y:S04]  /*3f1d0*/  @P2 STG.E.U8 desc[UR18][R54.64], R23 ;  /* 0x0000001736002986 */ /* 0x0081e8000c101112 */
[----:B------:R-:W3:Y:S01]  /*3f1e0*/  LDL.LU.64 R24, [R1+0x308] ;  /* 0x0003080001187983 */ /* 0x000ee20000300a00 */
[----:B-----5:R-:W-:Y:S01]  /*3f1f0*/  ISETP.LT.AND P2, PT, R14, UR4, !P1 ;  /* 0x000000040e007c0c */ /* 0x020fe2000cf41270 */
[----:B------:R-:W2:Y:S02]  /*3f200*/  LDCU UR4, c[0x0][0x39c] ;  /* 0x00007380ff0477ac */ /* 0x000ea40008000800 */
[----:B------:R-:W5:Y:S04]  /*3f210*/  LDL.LU R14, [R1+0xfa4] ;  /* 0x000fa400010e7983 */ /* 0x000f680000300800 */
[----:B------:R1:W-:Y:S04]  /*3f220*/  @P0 STG.E.U8 desc[UR18][R18.64], R17 ;  /* 0x0000001112000986 */ /* 0x0003e8000c101112 */
[----:B0-----:R-:W3:Y:S01]  /*3f230*/  LDL.LU.64 R54, [R1+0x300] ;  /* 0x0003000001367983 */ /* 0x001ee20000300a00 */
[----:B--2---:R-:W-:Y:S01]  /*3f240*/  ISETP.LT.AND P0, PT, R16, UR4, !P1 ;  /* 0x0000000410007c0c */ /* 0x004fe2000cf01270 */
[----:B------:R-:W4:Y:S01]  /*3f250*/  LDCU UR4, c[0x0][0x39c] ;  /* 0x00007380ff0477ac */ /* 0x000f220008000800 */
[----:B------:R-:W-:-:S02]  /*3f260*/  PRMT R16, R17, 0x9910, RZ ;  /* 0x0000991011107816 */ /* 0x000fc400000000ff */
[----:B-1----:R-:W2:Y:S02]  /*3f270*/  LDL.LU R17, [R1+0x370] ;  /* 0x0003700001117983 */ /* 0x002ea40000300800 */
[----:B------:R-:W-:Y:S02]  /*3f280*/  SHF.R.S32.HI R23, RZ, 0x8, R16 ;  /* 0x00000008ff177819 */ /* 0x000fe40000011410 */
[----:B------:R-:W2:Y:S04]  /*3f290*/  LDL.LU R16, [R1+0xfb0] ;  /* 0x000fb00001107983 */ /* 0x000ea80000300800 */
[----:B------:R0:W-:Y:S04]  /*3f2a0*/  @P4 STG.E.U8 desc[UR18][R44.64], R23 ;  /* 0x000000172c004986 */ /* 0x0001e8000c101112 */
[----:B------:R-:W2:Y:S04]  /*3f2b0*/  LDL.LU.64 R18, [R1+0x2f8] ;  /* 0x0002f80001127983 */ /* 0x000ea80000300a00 */
[----:B0-----:R-:W2:Y:S04]  /*3f2c0*/  LDL.LU R23, [R1+0xfac] ;  /* 0x000fac0001177983 */ /* 0x001ea80000300800 */
[----:B------:R0:W-:Y:S01]  /*3f2d0*/  @P3 STG.E.U8 desc[UR18][R26.64], R15 ;  /* 0x0000000f1a003986 */ /* 0x0001e2000c101112 */
[----:B----4-:R-:W-:Y:S01]  /*3f2e0*/  ISETP.LT.AND P4, PT, R20, UR4, !P1 ;  /* 0x0000000414007c0c */ /* 0x010fe2000cf81270 */
[----:B------:R-:W5:Y:S01]  /*3f2f0*/  LDCU UR4, c[0x0][0x39c] ;  /* 0x00007380ff0477ac */ /* 0x000f620008000800 */
[----:B------:R-:W-:-:S05]  /*3f300*/  PRMT R20, R15, 0x9910, RZ ;  /* 0x000099100f147816 */ /* 0x000fca00000000ff */
[----:B0-----:R-:W-:Y:S01]  /*3f310*/  IMAD.MOV.U32 R26, RZ, RZ, R20 ;  /* 0x000000ffff1a7224 */ /* 0x001fe200078e0014 */
[----:B-----5:R-:W-:Y:S01]  /*3f320*/  ISETP.LT.AND P3, PT, R14, UR4, !P1 ;  /* 0x000000040e007c0c */ /* 0x020fe2000cf61270 */
[----:B------:R-:W2:Y:S01]  /*3f330*/  LDCU UR4, c[0x0][0x39c] ;  /* 0x00007380ff0477ac */ /* 0x000ea20008000800 */
[----:B------:R-:W4:Y:S04]  /*3f340*/  LDL.LU.64 R14, [R1+0x2e8] ;  /* 0x0002e800010e7983 */ /* 0x000f280000300a00 */
[----:B------:R-:W5:Y:S04]  /*3f350*/  LDL.LU R44, [R1+0x374] ;  /* 0x00037400012c7983 */ /* 0x000f680000300800 */
[----:B------:R-:W4:Y:S01]  /*3f360*/  LDL.LU R20, [R1+0xfb8] ;  /* 0x000fb80001147983 */ /* 0x000f220000300800 */
[----:B------:R-:W-:-:S03]  /*3f370*/  SHF.R.S32.HI R26, RZ, 0x8, R26 ;  /* 0x00000008ff1a7819 */ /* 0x000fc6000001141a */
[----:B------:R-:W5:Y:S04]  /*3f380*/  LDL.LU.64 R62, [R1+0x2e0] ;  /* 0x0002e000013e7983 */ /* 0x000f680000300a00 */
[----:B------:R-:W-:Y:S04]  /*3f390*/  @P5 STG.E.U8 desc[UR18][R58.64], R26 ;  /* 0x0000001a3a005986 */ /* 0x000fe8000c101112 */
[----:B---3--:R0:W-:Y:S02]  /*3f3a0*/  @P2 STG.E.U8 desc[UR18][R24.64], R21 ;  /* 0x0000001518002986 */ /* 0x0081e4000c101112 */
[----:B0-----:R-:W-:-:S04]  /*3f3b0*/  PRMT R21, R21, 0x9910, RZ ;  /* 0x0000991015157816 */ /* 0x001fc800000000ff */
[----:B------:R-:W-:Y:S02]  /*3f3c0*/  SHF.R.S32.HI R26, RZ, 0x8, R21 ;  /* 0x00000008ff1a7819 */ /* 0x000fe40000011415 */
[----:B--2---:R-:W-:Y:S01]  /*3f3d0*/  ISETP.LT.AND P5, PT, R16, UR4, !P1 ;  /* 0x0000000410007c0c */ /* 0x004fe2000cfa1270 */
[----:B------:R-:W0:Y:S01]  /*3f3e0*/  LDCU UR4, c[0x0][0x39c] ;  /* 0x00007380ff0477ac */ /* 0x000e220008000800 */
[----:B------:R-:W2:Y:S04]  /*3f3f0*/  LDL.LU R16, [R1+0xfb4] ;  /* 0x000fb40001107983 */ /* 0x000ea80000300800 */
[----:B------:R-:W3:Y:S01]  /*3f400*/  LDL.LU.64 R58, [R1+0x2d8] ;  /* 0x0002d800013a7983 */ /* 0x000ee20000300a00 */
[----:B0-----:R-:W-:Y:S01]  /*3f410*/  ISETP.LT.AND P2, PT, R23, UR4, !P1 ;  /* 0x0000000417007c0c */ /* 0x001fe2000cf41270 */
[----:B------:R-:W4:Y:S02]  /*3f420*/  LDCU UR4, c[0x0][0x39c] ;  /* 0x00007380ff0477ac */ /* 0x000f240008000800 */
[----:B------:R-:W3:Y:S04]  /*3f430*/  LDL.LU R23, [R1+0x378] ;  /* 0x0003780001177983 */ /* 0x000ee80000300800 */
[----:B------:R-:W3:Y:S04]  /*3f440*/  LDL.LU R21, [R1+0xfc0] ;  /* 0x000fc00001157983 */ /* 0x000ee80000300800 */
[----:B------:R-:W-:Y:S04]  /*3f450*/  @P0 STG.E.U8 desc[UR18][R54.64], R26 ;  /* 0x0000001a36000986 */ /* 0x000fe8000c101112 */
[----:B------:R-:W3:Y:S01]  /*3f460*/  LDL.LU.64 R24, [R1+0x2c8] ;  /* 0x0002c80001187983 */ /* 0x000ee20000300a00 */
[----:B----4-:R-:W-:Y:S01]  /*3f470*/  ISETP.LT.AND P0, PT, R20, UR4, !P1 ;  /* 0x0000000414007c0c */ /* 0x010fe2000cf01270 */
[----:B------:R-:W2:Y:S02]  /*3f480*/  LDCU UR4, c[0x0][0x39c] ;  /* 0x00007380ff0477ac */ /* 0x000ea40008000800 */
[----:B------:R-:W4:Y:S04]  /*3f490*/  LDL.LU R20, [R1+0xfbc] ;  /* 0x000fbc0001147983 */ /* 0x000f280000300800 */
[----:B------:R0:W-:Y:S01]  /*3f4a0*/  @P4 STG.E.U8 desc[UR18][R18.64], R17 ;  /* 0x0000001112004986 */ /* 0x0001e2000c101112 */
[----:B--2---:R-:W-:Y:S01]  /*3f4b0*/  ISETP.LT.AND P4, PT, R16, UR4, !P1 ;  /* 0x0000000410007c0c */ /* 0x004fe2000cf81270 */
[----:B------:R-:W3:Y:S01]  /*3f4c0*/  LDCU UR4, c[0x0][0x39c] ;  /* 0x00007380ff0477ac */ /* 0x000ee20008000800 */
[----:B------:R-:W-:-:S05]  /*3f4d0*/  PRMT R16, R17, 0x9910, RZ ;  /* 0x0000991011107816 */ /* 0x000fca00000000ff */
[----:B0-----:R-:W-:Y:S02]  /*3f4e0*/  IMAD.MOV.U32 R18, RZ, RZ, R16 ;  /* 0x000000ffff127224 */ /* 0x001fe400078e0010 */
[----:B------:R-:W2:Y:S04]  /*3f4f0*/  LDL.LU.64 R16, [R1+0x2b8] ;  /* 0x0002b80001107983 */ /* 0x000ea80000300a00 */
[----:B------:R-:W2:Y:S04]  /*3f500*/  LDL.LU R54, [R1+0x37c] ;  /* 0x00037c0001367983 */ /* 0x000ea80000300800 */
[----:B------:R-:W2:Y:S01]  /*3f510*/  LDL.LU R27, [R1+0xfec] ;  /* 0x000fec00011b7983 */ /* 0x000ea20000300800 */
[----:B------:R-:W-:-:S03]  /*3f520*/  SHF.R.S32.HI R26, RZ, 0x8, R18 ;  /* 0x00000008ff1a7819 */ /* 0x000fc60000011412 */
[----:B------:R-:W2:Y:S04]  /*3f530*/  LDL.LU.64 R18, [R1+0x2b0] ;  /* 0x0002b00001127983 */ /* 0x000ea80000300a00 */
[----:B------:R0:W-:Y:S04]  /*3f540*/  @P3 STG.E.U8 desc[UR18][R14.64], R26 ;  /* 0x0000001a0e003986 */ /* 0x0001e8000c101112 */
[----:B0-----:R-:W2:Y:S04]  /*3f550*/  LDL.LU.64 R14, [R1+0x13a0] ;  /* 0x0013a000010e7983 */ /* 0x001ea80000300a00 */
[----:B------:R-:W2:Y:S01]  /*3f560*/  LDL.LU R26, [R1+0xfc4] ;  /* 0x000fc400011a7983 */ /* 0x000ea20000300800 */
[----:B---3--:R-:W-:Y:S01]  /*3f570*/  ISETP.LT.AND P3, PT, R21, UR4, !P1 ;  /* 0x0000000415007c0c */ /* 0x008fe2000cf61270 */
[----:B------:R-:W4:Y:S02]  /*3f580*/  LDCU UR4, c[0x0][0x39c] ;  /* 0x00007380ff0477ac */ /* 0x000f240008000800 */
[----:B-----5:R0:W-:Y:S02]  /*3f590*/  @P5 STG.E.U8 desc[UR18][R62.64], R44 ;  /* 0x0000002c3e005986 */ /* 0x0201e4000c101112 */
[----:B0-----:R-:W-:-:S04]  /*3f5a0*/  PRMT R44, R44, 0x9910, RZ ;  /* 0x000099102c2c7816 */ /* 0x001fc800000000ff */
[----:B------:R-:W-:-:S05]  /*3f5b0*/  SHF.R.S32.HI R44, RZ, 0x8, R44 ;  /* 0x00000008ff2c7819 */ /* 0x000fca000001142c */
[----:B------:R0:W-:Y:S01]  /*3f5c0*/  @P2 STG.E.U8 desc[UR18][R58.64], R44 ;  /* 0x0000002c3a002986 */ /* 0x0001e2000c101112 */
[----:B----4-:R-:W-:Y:S01]  /*3f5d0*/  ISETP.LT.AND P5, PT, R20, UR4, !P1 ;  /* 0x0000000414007c0c */ /* 0x010fe2000cfa1270 */
[----:B------:R-:W2:Y:S02]  /*3f5e0*/  LDCU UR4, c[0x0][0x39c] ;  /* 0x00007380ff0477ac */ /* 0x000ea40008000800 */
[----:B------:R-:W3:Y:S04]  /*3f5f0*/  LDL.LU.64 R20, [R1+0x2a8] ;  /* 0x0002a80001147983 */ /* 0x000ee80000300a00 */
[----:B------:R-:W4:Y:S04]  /*3f600*/  LDL.LU R45, [R1+0x380] ;  /* 0x00038000012d7983 */ /* 0x000f280000300800 */
[----:B------:R-:W4:Y:S04]  /*3f610*/  LDL.LU.64 R62, [R1+0x298] ;  /* 0x00029800013e7983 */ /* 0x000f280000300a00 */
[----:B------:R-:W5:Y:S04]  /*3f620*/  LDL.LU R55, [R1+0x100c] ;  /* 0x00100c0001377983 */ /* 0x000f680000300800 */
[----:B0-----:R-:W3:Y:S01]  /*3f630*/  LDL.LU R58, [R1+0xffc] ;  /* 0x000ffc00013a7983 */ /* 0x001ee20000300800 */
[----:B------:R-:W-:-:S03]  /*3f640*/  PRMT R59, R23, 0x9910, RZ ;  /* 0x00009910173b7816 */ /* 0x000fc600000000ff */
[----:B------:R0:W-:Y:S04]  /*3f650*/  @P0 STG.E.U8 desc[UR18][R24.64], R23 ;  /* 0x0000001718000986 */ /* 0x0001e8000c101112 */
[----:B0-----:R-:W4:Y:S04]  /*3f660*/  LDL.LU.64 R24, [R1+0x290] ;  /* 0x0002900001187983 */ /* 0x001f280000300a00 */
[----:B------:R-:W4:Y:S01]  /*3f670*/  LDL.LU R44, [R1+0x384] ;  /* 0x00038400012c7983 */ /* 0x000f220000300800 */
[----:B------:R-:W-:Y:S02]  /*3f680*/  SHF.R.S32.HI R59, RZ, 0x8, R59 ;  /* 0x00000008ff3b7819 */ /* 0x000fe4000001143b */
[----:B--2---:R-:W-:Y:S01]  /*3f690*/  ISETP.LT.AND P2, PT, R27, UR4, !P1 ;  /* 0x000000041b007c0c */ /* 0x004fe2000cf41270 */
[----:B------:R-:W0:Y:S02]  /*3f6a0*/  LDCU UR4, c[0x0][0x39c] ;  /* 0x00007380ff0477ac */ /* 0x000e240008000800 */
[----:B------:R1:W-:Y:S01]  /*3f6b0*/  @P4 STG.E.U8 desc[UR18][R16.64], R59 ;  /* 0x0000003b10004986 */ /* 0x0003e2000c101112 */
[----:B0-----:R-:W-:Y:S01]  /*3f6c0*/  ISETP.LT.AND P0, PT, R26, UR4, !P1 ;  /* 0x000000041a007c0c */ /* 0x001fe2000cf01270 */
[----:B------:R-:W5:Y:S02]  /*3f6d0*/  LDCU UR4, c[0x0][0x39c] ;  /* 0x00007380ff0477ac */ /* 0x000f640008000800 */
[----:B------:R-:W2:Y:S04]  /*3f6e0*/  LDL.LU.64 R26, [R1+0x288] ;  /* 0x00028800011a7983 */ /* 0x000ea80000300a00 */
[----:B------:R-:W2:Y:S04]  /*3f6f0*/  LDL.LU R23, [R1+0x1064] ;  /* 0x0010640001177983 */ /* 0x000ea80000300800 */
[----:B-1----:R-:W2:Y:S04]  /*3f700*/  LDL.LU.64 R16, [R1+0x1398] ;  /* 0x0013980001107983 */ /* 0x002ea80000300a00 */
[----:B------:R-:W2:Y:S04]  /*3f710*/  LDL.LU R59, [R1+0x105c] ;  /* 0x00105c00013b7983 */ /* 0x000ea80000300800 */
[----:B------:R0:W-:Y:S04]  /*3f720*/  @P3 STG.E.U8 desc[UR18][R18.64], R54 ;  /* 0x0000003612003986 */ /* 0x0001e8000c101112 */
[----:B0-----:R-:W2:Y:S01]  /*3f730*/  LDL.LU.64 R18, [R1+0x1390] ;  /* 0x0013900001127983 */ /* 0x001ea20000300a00 */
[----:B------:R-:W-:-:S04]  /*3f740*/  PRMT R54, R54, 0x9910, RZ ;  /* 0x0000991036367816 */ /* 0x000fc800000000ff */
[----:B------:R-:W-:Y:S02]  /*3f750*/  SHF.R.S32.HI R54, RZ, 0x8, R54 ;  /* 0x00000008ff367819 */ /* 0x000fe40000011436 */
[----:B-----5:R-:W-:Y:S01]  /*3f760*/  ISETP.LT.AND P4, PT, R55, UR4, !P1 ;  /* 0x0000000437007c0c */ /* 0x020fe2000cf81270 */
[----:B------:R-:W3:Y:S01]  /*3f770*/  LDCU UR4, c[0x0][0x39c] ;  /* 0x00007380ff0477ac */ /* 0x000ee20008000800 */
[----:B------:R-:W5:Y:S01]  /*3f780*/  LDL.LU R55, [R1+0x388] ;  /* 0x0003880001377983 */ /* 0x000f620000300800 */
[----:B---3--:R-:W-:-:S03]  /*3f790*/  ISETP.LT.AND P3, PT, R58, UR4, !P1 ;  /* 0x000000043a007c0c */ /* 0x008fc6000cf61270 */
[----:B------:R0:W-:Y:S01]  /*3f7a0*/  @P5 STG.E.U8 desc[UR18][R20.64], R54 ;  /* 0x0000003614005986 */ /* 0x0001e2000c101112 */
[----:B------:R-:W2:Y:S03]  /*3f7b0*/  LDCU UR4, c[0x0][0x39c] ;  /* 0x00007380ff0477ac */ /* 0x000ea60008000800 */
[----:B------:R-:W3:Y:S04]  /*3f7c0*/  LDL.LU R58, [R1+0x10a4] ;  /* 0x0010a400013a7983 */ /* 0x000ee80000300800 */
[----:B0-----:R-:W5:Y:S04]  /*3f7d0*/  LDL.LU.64 R20, [R1+0x1388] ;  /* 0x0013880001147983 */ /* 0x001f680000300a00 */
[----:B------:R-:W5:Y:S04]  /*3f7e0*/  LDL.LU R54, [R1+0x10a0] ;  /* 0x0010a00001367983 */ /* 0x000f680000300800 */
[----:B----4-:R0:W-:Y:S02]  /*3f7f0*/  @P2 STG.E.U8 desc[UR18][R62.64], R45 ;  /* 0x0000002d3e002986 */ /* 0x0101e4000c101112 */
[----:B0-----:R-:W-:-:S04]  /*3f800*/  PRMT R45, R45, 0x9910, RZ ;  /* 0x000099102d2d7816 */ /* 0x001fc800000000ff */
[----:B------:R-:W-:Y:S02]  /*3f810*/  SHF.R.S32.HI R63, RZ, 0x8, R45 ;  /* 0x00000008ff3f7819 */ /* 0x000fe4000001142d */
[----:B--2---:R-:W-:Y:S01]  /*3f820*/  ISETP.LT.AND P5, PT, R23, UR4, !P1 ;  /* 0x0000000417007c0c */ /* 0x004fe2000cfa1270 */
[----:B------:R-:W0:Y:S01]  /*3f830*/  LDCU UR4, c[0x0][0x39c] ;  /* 0x00007380ff0477ac */ /* 0x000e220008000800 */
[----:B------:R-:W2:Y:S04]  /*3f840*/  LDL.LU R23, [R1+0x1380] ;  /* 0x0013800001177983 */ /* 0x000ea80000300800 */
[----:B------:R-:W4:Y:S01]  /*3f850*/  LDL.LU R62, [R1+0x38c] ;  /* 0x00038c00013e7983 */ /* 0x000f220000300800 */
[----:B0-----:R-:W-:Y:S01]  /*3f860*/  ISETP.LT.AND P2, PT, R59, UR4, !P1 ;  /* 0x000000043b007c0c */ /* 0x001fe2000cf41270 */
[----:B------:R-:W3:Y:S02]  /*3f870*/  LDCU UR4, c[0x0][0x39c] ;  /* 0x00007380ff0477ac */ /* 0x000ee40008000800 */
[----:B------:R-:W2:Y:S04]  /*3f880*/  LDL.LU R59, [R1+0x10fc] ;  /* 0x0010fc00013b7983 */ /* 0x000ea80000300800 */
[----:B------:R-:W4:Y:S04]  /*3f890*/  LDL.LU R45, [R1+0x10b4] ;  /* 0x0010b400012d7983 */ /* 0x000f280000300800 */
[----:B------:R0:W-:Y:S04]  /*3f8a0*/  @P0 STG.E.U8 desc[UR18][R24.64], R63 ;  /* 0x0000003f18000986 */ /* 0x0001e8000c101112 */
[----:B------:R1:W-:Y:S04]  /*3f8b0*/  @P4 STG.E.U8 desc[UR18][R26.64], R44 ;  /* 0x0000002c1a004986 */ /* 0x0003e8000c101112 */
[----:B0-----:R-:W4:Y:S04]  /*3f8c0*/  LDL.LU.64 R24, [R1+0x1378] ;  /* 0x0013780001187983 */ /* 0x001f280000300a00 */
[----:B-1----:R-:W4:Y:S01]  /*3f8d0*/  LDL.LU.64 R26, [R1+0x1370] ;  /* 0x00137000011a7983 */ /* 0x002f220000300a00 */
[----:B---3--:R-:W-:Y:S01]  /*3f8e0*/  ISETP.LT.AND P0, PT, R58, UR4, !P1 ;  /* 0x000000043a007c0c */ /* 0x008fe2000cf01270 */
[----:B------:R-:W5:Y:S02]  /*3f8f0*/  LDCU UR4, c[0x0][0x39c] ;  /* 0x00007380ff0477ac */ /* 0x000f640008000800 */
[----:B------:R-:W3:Y:S04]  /*3f900*/  LDL.LU R58, [R1+0x390] ;  /* 0x00039000013a7983 */ /* 0x000ee80000300800 */
[----:B------:R-:W3:Y:S01]  /*3f910*/  LDL.LU R63, [R1+0x1118] ;  /* 0x00111800013f7983 */ /* 0x000ee20000300800 */
[----:B-----5:R-:W-:Y:S01]  /*3f920*/  ISETP.LT.AND P4, PT, R54, UR4, !P1 ;  /* 0x0000000436007c0c */ /* 0x020fe2000cf81270 */
[----:B------:R-:W2:Y:S02]  /*3f930*/  LDCU UR4, c[0x0][0x39c] ;  /* 0x00007380ff0477ac */ /* 0x000ea40008000800 */
[----:B------:R-:W5:Y:S01]  /*3f940*/  LDL.LU R54, [R1+0x1114] ;  /* 0x0011140001367983 */ /* 0x000f620000300800 */
[----:B------:R-:W-:-:S04]  /*3f950*/  PRMT R44, R44, 0x9910, RZ ;  /* 0x000099102c2c7816 */ /* 0x000fc800000000ff */
[----:B------:R-:W-:-:S05]  /*3f960*/  SHF.R.S32.HI R44, RZ, 0x8, R44 ;  /* 0x00000008ff2c7819 */ /* 0x000fca000001142c */
[----:B------:R0:W-:Y:S04]  /*3f970*/  @P3 STG.E.U8 desc[UR18][R28.64], R44 ;  /* 0x0000002c1c003986 */ /* 0x0001e8000c101112 */
[----:B------:R1:W-:Y:S04]  /*3f980*/  @P5 STG.E.U8 desc[UR18][R30.64], R55 ;  /* 0x000000371e005986 */ /* 0x0003e8000c101112 */
[----:B0-----:R-:W5:Y:S04]  /*3f990*/  LDL.LU.64 R28, [R1+0x1368] ;  /* 0x00136800011c7983 */ /* 0x001f680000300a00 */
[----:B------:R-:W5:Y:S04]  /*3f9a0*/  LDL.LU R44, [R1+0x1360] ;  /* 0x00136000012c7983 */ /* 0x000f680000300800 */
[----:B-1----:R-:W5:Y:S01]  /*3f9b0*/  LDL.LU.64 R30, [R1+0x1358] ;  /* 0x00135800011e7983 */ /* 0x002f620000300a00 */
[----:B--2---:R-:W-:Y:S01]  /*3f9c0*/  ISETP.LT.AND P3, PT, R59, UR4, !P1 ;  /* 0x000000043b007c0c */ /* 0x004fe2000cf61270 */
[----:B------:R-:W4:Y:S01]  /*3f9d0*/  LDCU UR4, c[0x0][0x39c] ;  /* 0x00007380ff0477ac */ /* 0x000f220008000800 */
[----:B------:R-:W-:-:S02]  /*3f9e0*/  PRMT R59, R55, 0x9910, RZ ;  /* 0x00009910373b7816 */ /* 0x000fc400000000ff */
[----:B----4-:R-:W-:Y:S01]  /*3f9f0*/  ISETP.LT.AND P5, PT, R45, UR4, !P1 ;  /* 0x000000042d007c0c */ /* 0x010fe2000cfa1270 */
[----:B------:R-:W3:Y:S01]  /*3fa00*/  LDCU UR4, c[0x0][0x39c] ;  /* 0x00007380ff0477ac */ /* 0x000ee20008000800 */
[----:B------:R-:W2:Y:S04]  /*3fa10*/  LDL.LU R45, [R1+0x394] ;  /* 0x00039400012d7983 */ /* 0x000ea80000300800 */
[----:B------:R-:W4:Y:S01]  /*3fa20*/  LDL.LU R55, [R1+0x1120] ;  /* 0x0011200001377983 */ /* 0x000f220000300800 */
[----:B------:R-:W-:-:S05]  /*3fa30*/  SHF.R.S32.HI R59, RZ, 0x8, R59 ;  /* 0x00000008ff3b7819 */ /* 0x000fca000001143b */
[----:B------:R0:W-:Y:S04]  /*3fa40*/  @P2 STG.E.U8 desc[UR18][R32.64], R59 ;  /* 0x0000003b20002986 */ /* 0x0001e8000c101112 */
[----:B0-----:R-:W2:Y:S04]  /*3fa50*/  LDL.LU.64 R32, [R1+0x1350] ;  /* 0x0013500001207983 */ /* 0x001ea80000300a00 */
[----:B------:R-:W2:Y:S04]  /*3fa60*/  LDL.LU R59, [R1+0x10e8] ;  /* 0x0010e800013b7983 */ /* 0x000ea80000300800 */
[----:B------:R0:W-:Y:S04]  /*3fa70*/  @P0 STG.E.U8 desc[UR18][R34.64], R62 ;  /* 0x0000003e22000986 */ /* 0x0001e8000c101112 */
[----:B0-----:R-:W2:Y:S01]  /*3fa80*/  LDL.LU.64 R34, [R1+0x1348] ;  /* 0x0013480001227983 */ /* 0x001ea20000300a00 */
[----:B---3--:R-:W-:Y:S01]  /*3fa90*/  ISETP.LT.AND P2, PT, R63, UR4, !P1 ;  /* 0x000000043f007c0c */ /* 0x008fe2000cf41270 */
[----:B------:R-:W5:Y:S01]  /*3faa0*/  LDCU UR4, c[0x0][0x39c] ;  /* 0x00007380ff0477ac */ /* 0x000f620008000800 */
[----:B------:R-:W-:-:S02]  /*3fab0*/  PRMT R63, R62, 0x9910, RZ ;  /* 0x000099103e3f7816 */ /* 0x000fc400000000ff */
[----:B-----5:R-:W-:Y:S01]  /*3fac0*/  ISETP.LT.AND P0, PT, R54, UR4, !P1 ;  /* 0x0000000436007c0c */ /* 0x020fe2000cf01270 */
[----:B------:R-:W4:Y:S01]  /*3fad0*/  LDCU UR4, c[0x0][0x39c] ;  /* 0x00007380ff0477ac */ /* 0x000f220008000800 */
[----:B------:R-:W3:Y:S04]  /*3fae0*/  LDL.LU R54, [R1+0x398] ;  /* 0x0003980001367983 */ /* 0x000ee80000300800 */
[----:B------:R-:W5:Y:S01]  /*3faf0*/  LDL.LU R62, [R1+0x10f8] ;  /* 0x0010f800013e7983 */ /* 0x000f620000300800 */
[----:B------:R-:W-:-:S05]  /*3fb00*/  SHF.R.S32.HI R63, RZ, 0x8, R63 ;  /* 0x00000008ff3f7819 */ /* 0x000fca000001143f */
[----:B------:R0:W-:Y:S04]  /*3fb10*/  @P4 STG.E.U8 desc[UR18][R36.64], R63 ;  /* 0x0000003f24004986 */ /* 0x0001e8000c101112 */
[----:B0-----:R-:W3:Y:S04]  /*3fb20*/  LDL.LU.64 R36, [R1+0x1340] ;  /* 0x0013400001247983 */ /* 0x001ee80000300a00 */
[----:B------:R-:W3:Y:S04]  /*3fb30*/  LDL.LU R63, [R1+0x10f4] ;  /* 0x0010f400013f7983 */ /* 0x000ee80000300800 */
[----:B------:R0:W-:Y:S04]  /*3fb40*/  @P3 STG.E.U8 desc[UR18][R38.64], R58 ;  /* 0x0000003a26003986 */ /* 0x0001e8000c101112 */
[----:B0-----:R-:W3:Y:S01]  /*3fb50*/  LDL.LU.64 R38, [R1+0x1338] ;  /* 0x0013380001267983 */ /* 0x001ee20000300a00 */
[----:B------:R-:W-:-:S04]  /*3fb60*/  PRMT R58, R58, 0x9910, RZ ;  /* 0x000099103a3a7816 */ /* 0x000fc800000000ff */
[----:B------:R-:W-:-:S05]  /*3fb70*/  SHF.R.S32.HI R58, RZ, 0x8, R58 ;  /* 0x00000008ff3a7819 */ /* 0x000fca000001143a */
[----:B------:R0:W-:Y:S01]  /*3fb80*/  @P5 STG.E.U8 desc[UR18][R40.64], R58 ;  /* 0x0000003a28005986 */ /* 0x0001e2000c101112 */
[----:B----4-:R-:W-:Y:S01]  /*3fb90*/  ISETP.LT.AND P4, PT, R55, UR4, !P1 ;  /* 0x0000000437007c0c */ /* 0x010fe2000cf81270 */
[----:B------:R-:W2:Y:S02]  /*3fba0*/  LDCU UR4, c[0x0][0x39c] ;  /* 0x00007380ff0477ac */ /* 0x000ea40008000800 */
[----:B------:R-:W4:Y:S01]  /*3fbb0*/  LDL.LU R55, [R1+0x39c] ;  /* 0x00039c0001377983 */ /* 0x000f220000300800 */
[----:B--2---:R-:W-:Y:S01]  /*3fbc0*/  ISETP.LT.AND P3, PT, R59, UR4, !P1 ;  /* 0x000000043b007c0c */ /* 0x004fe2000cf61270 */
[----:B------:R-:W5:Y:S02]  /*3fbd0*/  LDCU UR4, c[0x0][0x39c] ;  /* 0x00007380ff0477ac */ /* 0x000f640008000800 */
[----:B------:R-:W2:Y:S04]  /*3fbe0*/  LDL.LU R59, [R1+0x10d8] ;  /* 0x0010d800013b7983 */ /* 0x000ea80000300800 */
[----:B0-----:R-:W4:Y:S04]  /*3fbf0*/  LDL.LU.64 R40, [R1+0x1330] ;  /* 0x0013300001287983 */ /* 0x001f280000300a00 */
[----:B------:R-:W4:Y:S04]  /*3fc00*/  LDL.LU R58, [R1+0x10cc] ;  /* 0x0010cc00013a7983 */ /* 0x000f280000300800 */
[----:B------:R0:W-:Y:S01]  /*3fc10*/  @P2 STG.E.U8 desc[UR18][R66.64], R45 ;  /* 0x0000002d42002986 */ /* 0x0001e2000c101112 */
[----:B-----5:R-:W-:Y:S01]  /*3fc20*/  ISETP.LT.AND P5, PT, R62, UR4, !P1 ;  /* 0x000000043e007c0c */ /* 0x020fe2000cfa1270 */
[----:B------:R-:W3:Y:S02]  /*3fc30*/  LDCU UR4, c[0x0][0x39c] ;  /* 0x00007380ff0477ac */ /* 0x000ee40008000800 */
[----:B------:R-:W5:Y:S01]  /*3fc40*/  LDL.LU R62, [R1+0x3a0] ;  /* 0x0003a000013e7983 */ /* 0x000f620000300800 */
[----:B---3--:R-:W-:Y:S01]  /*3fc50*/  ISETP.LT.AND P2, PT, R63, UR4, !P1 ;  /* 0x000000043f007c0c */ /* 0x008fe2000cf41270 */
[----:B------:R-:W2:Y:S02]  /*3fc60*/  LDCU UR4, c[0x0][0x39c] ;  /* 0x00007380ff0477ac */ /* 0x000ea40008000800 */
[----:B------:R-:W3:Y:S04]  /*3fc70*/  LDL.LU R63, [R1+0x109c] ;  /* 0x00109c00013f7983 */ /* 0x000ee80000300800 */
[----:B0-----:R-:W5:Y:S01]  /*3fc80*/  LDL.LU R67, [R1+0x1090] ;  /* 0x0010900001437983 */ /* 0x001f620000300800 */
[----:B------:R-:W-:-:S03]  /*3fc90*/  PRMT R45, R45, 0x9910, RZ ;  /* 0x000099102d2d7816 */ /* 0x000fc600000000ff */
[----:B------:R-:W5:Y:S01]  /*3fca0*/  LDL.LU R66, [R1+0x3a4] ;  /* 0x0003a40001427983 */ /* 0x000f620000300800 */
[----:B------:R-:W-:-:S05]  /*3fcb0*/  SHF.R.S32.HI R45, RZ, 0x8, R45 ;  /* 0x00000008ff2d7819 */ /* 0x000fca000001142d */
[----:B------:R0:W-:Y:S04]  /*3fcc0*/  @P0 STG.E.U8 desc[UR18][R42.64], R45 ;  /* 0x0000002d2a000986 */ /* 0x0001e8000c101112 */
[----:B------:R1:W-:Y:S04]  /*3fcd0*/  @P4 STG.E.U8 desc[UR18][R46.64], R54 ;  /* 0x000000362e004986 */ /* 0x0003e8000c101112 */
[----:B0-----:R-:W5:Y:S04]  /*3fce0*/  LDL.LU.64 R42, [R1+0x1328] ;  /* 0x00132800012a7983 */ /* 0x001f680000300a00 */
[----:B------:R-:W5:Y:S04]  /*3fcf0*/  LDL.LU R45, [R1+0x1320] ;  /* 0x00132000012d7983 */ /* 0x000f680000300800 */
[----:B-1----:R-:W5:Y:S01]  /*3fd00*/  LDL.LU.64 R46, [R1+0x1318] ;  /* 0x00131800012e7983 */ /* 0x002f620000300a00 */
[----:B------:R-:W-:-:S04]  /*3fd10*/  PRMT R54, R54, 0x9910, RZ ;  /* 0x0000991036367816 */ /* 0x000fc800000000ff */
[----:B------:R-:W-:-:S05]  /*3fd20*/  SHF.R.S32.HI R54, RZ, 0x8, R54 ;  /* 0x00000008ff367819 */ /* 0x000fca0000011436 */
[----:B------:R0:W-:Y:S01]  /*3fd30*/  @P3 STG.E.U8 desc[UR18][R48.64], R54 ;  /* 0x0000003630003986 */ /* 0x0001e2000c101112 */
[----:B--2---:R-:W-:Y:S01]  /*3fd40*/  ISETP.LT.AND P0, PT, R59, UR4, !P1 ;  /* 0x000000043b007c0c */ /* 0x004fe2000cf01270 */
[----:B------:R-:W4:Y:S02]  /*3fd50*/  LDCU UR4, c[0x0][0x39c] ;  /* 0x00007380ff0477ac */ /* 0x000f240008000800 */
[----:B----4-:R-:W-:Y:S01]  /*3fd60*/  ISETP.LT.AND P4, PT, R58, UR4, !P1 ;  /* 0x000000043a007c0c */ /* 0x010fe2000cf81270 */
[----:B------:R-:W3:Y:S01]  /*3fd70*/  LDCU UR4, c[0x0][0x39c] ;  /* 0x00007380ff0477ac */ /* 0x000ee20008000800 */
[----:B------:R-:W2:Y:S04]  /*3fd80*/  LDL.LU R58, [R1+0x10ac] ;  /* 0x0010ac00013a7983 */ /* 0x000ea80000300800 */
[----:B------:R-:W4:Y:S04]  /*3fd90*/  LDL.LU R59, [R1+0x1074] ;  /* 0x00107400013b7983 */ /* 0x000f280000300800 */
[----:B0-----:R-:W4:Y:S04]  /*3fda0*/  LDL.LU.64 R48, [R1+0x1310] ;  /* 0x0013100001307983 */ /* 0x001f280000300a00 */
[----:B------:R-:W4:Y:S04]  /*3fdb0*/  LDL.LU R54, [R1+0x1308] ;  /* 0x0013080001367983 */ /* 0x000f280000300800 */
[----:B------:R0:W-:Y:S04]  /*3fdc0*/  @P5 STG.E.U8 desc[UR18][R50.64], R55 ;  /* 0x0000003732005986 */ /* 0x0001e8000c101112 */
[----:B0-----:R-:W4:Y:S01]  /*3fdd0*/  LDL.LU.64 R50, [R1+0x1300] ;  /* 0x0013000001327983 */ /* 0x001f220000300a00 */
[----:B---3--:R-:W-:Y:S01]  /*3fde0*/  ISETP.LT.AND P3, PT, R63, UR4, !P1 ;  /* 0x000000043f007c0c */ /* 0x008fe2000cf61270 */
[----:B------:R-:W5:Y:S02]  /*3fdf0*/  LDCU UR4, c[0x0][0x39c] ;  /* 0x00007380ff0477ac */ /* 0x000f640008000800 */
        /* <DEDUP_REMOVED lines=8> */
[----:B0-----:R-:W5:Y:S01]  /*3fe80*/  LDL.LU.64 R52, [R1+0x12f8] ;  /* 0x0012f80001347983 */ /* 0x001f620000300a00 */
[----:B-1----:R-:W-:-:S03]  /*3fe90*/  PRMT R62, R62, 0x9910, RZ ;  /* 0x000099103e3e7816 */ /* 0x002fc600000000ff */
[----:B------:R-:W5:Y:S01]  /*3fea0*/  LDL.LU R55, [R1+0x12f4] ;  /* 0x0012f40001377983 */ /* 0x000f620000300800 */
[----:B------:R-:W-:-:S05]  /*3feb0*/  SHF.R.S32.HI R62, RZ, 0x8, R62 ;  /* 0x00000008ff3e7819 */ /* 0x000fca000001143e */
[----:B------:R-:W-:Y:S04]  /*3fec0*/  @P4 STG.E.U8 desc[UR18][R60.64], R62 ;  /* 0x0000003e3c004986 */ /* 0x000fe8000c101112 */
[----:B------:R0:W-:Y:S02]  /*3fed0*/  @P3 STG.E.U8 desc[UR18][R64.64], R66 ;  /* 0x0000004240003986 */ /* 0x0001e4000c101112 */
[----:B0-----:R-:W-:-:S04]  /*3fee0*/  PRMT R66, R66, 0x9910, RZ ;  /* 0x0000991042427816 */ /* 0x001fc800000000ff */
[----:B------:R-:W-:Y:S02]  /*3fef0*/  SHF.R.S32.HI R66, RZ, 0x8, R66 ;  /* 0x00000008ff427819 */ /* 0x000fe40000011442 */
[----:B--2---:R-:W-:Y:S01]  /*3ff00*/  ISETP.LT.AND P2, PT, R58, UR4, !P1 ;  /* 0x000000043a007c0c */ /* 0x004fe2000cf41270 */
[----:B------:R-:W4:Y:S01]  /*3ff10*/  LDCU UR4, c[0x0][0x39c] ;  /* 0x00007380ff0477ac */ /* 0x000f220008000800 */
[----:B------:R-:W2:Y:S04]  /*3ff20*/  LDL.LU R58, [R1+0x12f0] ;  /* 0x0012f000013a7983 */ /* 0x000ea80000300800 */
[----:B------:R-:W2:Y:S01]  /*3ff30*/  LDL.LU.64 R56, [R1+0x12e8] ;  /* 0x0012e80001387983 */ /* 0x000ea20000300a00 */
[----:B----4-:R-:W-:Y:S01]  /*3ff40*/  ISETP.LT.AND P0, PT, R59, UR4, !P1 ;  /* 0x000000043b007c0c */ /* 0x010fe2000cf01270 */
[----:B------:R-:W3:Y:S02]  /*3ff50*/  LDCU UR4, c[0x0][0x39c] ;  /* 0x00007380ff0477ac */ /* 0x000ee40008000800 */
[----:B------:R-:W4:Y:S04]  /*3ff60*/  LDL.LU R59, [R1+0x12e0] ;  /* 0x0012e000013b7983 */ /* 0x000f280000300800 */
[----:B------:R-:W2:Y:S04]  /*3ff70*/  LDL.LU.64 R60, [R1+0x12d8] ;  /* 0x0012d800013c7983 */ /* 0x000ea80000300a00 */
[----:B------:R-:W2:Y:S04]  /*3ff80*/  LDL.LU R62, [R1+0x12d4] ;  /* 0x0012d400013e7983 */ /* 0x000ea80000300800 */
[----:B------:R0:W-:Y:S01]  /*3ff90*/  @P5 STG.E.U8 desc[UR18][R92.64], R66 ;  /* 0x000000425c005986 */ /* 0x0001e2000c101112 */
[----:B---3--:R-:W-:Y:S01]  /*3ffa0*/  ISETP.LT.AND P4, PT, R63, UR4, !P1 ;  /* 0x000000043f007c0c */ /* 0x008fe2000cf81270 */
[----:B------:R-:W5:Y:S02]  /*3ffb0*/  LDCU UR4, c[0x0][0x39c] ;  /* 0x00007380ff0477ac */ /* 0x000f640008000800 */
[----:B------:R-:W3:Y:S04]  /*3ffc0*/  LDL.LU R63, [R1+0x12d0] ;  /* 0x0012d000013f7983 */ /* 0x000ee80000300800 */
[----:B------:R-:W2:Y:S01]  /*3ffd0*/  LDL.LU.64 R64, [R1+0x12c8] ;  /* 0x0012c80001407983 */ /* 0x000ea20000300a00 */
[----:B-----5:R-:W-:Y:S01]  /*3ffe0*/  ISETP.LT.AND P3, PT, R67, UR4, !P1 ;  /* 0x0000000443007c0c */ /* 0x020fe2000cf61270 */
[----:B------:R-:W1:Y:S02]  /*3fff0*/  LDCU UR4, c[0x0][0x39c] ;  /* 0x00007380ff0477ac */ /* 0x000e640008000800 */
[----:B------:R-:W5:Y:S04]  /*40000*/  LDL.LU R67, [R1+0x1030] ;  /* 0x0010300001437983 */ /* 0x000f680000300800 */
[----:B0-----:R-:W2:Y:S04]  /*40010*/  LDL.LU R66, [R1+0x12c0] ;  /* 0x0012c00001427983 */ /* 0x001ea80000300800 */
[----:B------:R-:W1:Y:S04]  /*40020*/  LDL.LU R92, [R1+0x1058] ;  /* 0x00105800015c7983 */ /* 0x000e680000300800 */
[----:B------:R-:W2:Y:S01]  /*40030*/  LDL.LU R93, [R1+0x3a8] ;  /* 0x0003a800015d7983 */ /* 0x000ea20000300800 */
[----:B-1----:R-:W-:Y:S01]  /*40040*/  ISETP.LT.AND P5, PT, R92, UR4, !P1 ;  /* 0x000000045c007c0c */ /* 0x002fe2000cfa1270 */
[----:B------:R-:W0:Y:S02]  /*40050*/  LDCU UR4, c[0x0][0x39c] ;  /* 0x00007380ff0477ac */ /* 0x000e240008000800 */
[----:B------:R-:W3:Y:S04]  /*40060*/  LDL.LU R92, [R1+0x1028] ;  /* 0x00102800015c7983 */ /* 0x000ee80000300800 */
[----:B--2---:R1:W-:Y:S04]  /*40070*/  @P2 STG.E.U8 desc[UR18][R90.64], R93 ;  /* 0x0000005d5a002986 */ /* 0x0043e8000c101112 */
[----:B-1----:R-:W0:Y:S01]  /*40080*/  LDL.LU R91, [R1+0x1054] ;  /* 0x00105400015b7983 */ /* 0x002e220000300800 */
[----:B------:R-:W-:-:S04]  /*40090*/  PRMT R90, R93, 0x9910, RZ ;  /* 0x000099105d5a7816 */ /* 0x000fc800000000ff */
[----:B------:R-:W-:-:S05]  /*400a0*/  SHF.R.S32.HI R90, RZ, 0x8, R90 ;  /* 0x00000008ff5a7819 */ /* 0x000fca000001145a */
[----:B------:R1:W-:Y:S01]  /*400b0*/  @P0 STG.E.U8 desc[UR18][R88.64], R90 ;  /* 0x0000005a58000986 */ /* 0x0003e2000c101112 */
[----:B0-----:R-:W-:Y:S01]  /*400c0*/  ISETP.LT.AND P2, PT, R91, UR4, !P1 ;  /* 0x000000045b007c0c */ /* 0x001fe2000cf41270 */
[----:B------:R-:W5:Y:S02]  /*400d0*/  LDCU UR4, c[0x0][0x39c] ;  /* 0x00007380ff0477ac */ /* 0x000f640008000800 */
[----:B------:R-:W2:Y:S04]  /*400e0*/  LDL.LU R91, [R1+0x3b4] ;  /* 0x0003b400015b7983 */ /* 0x000ea80000300800 */
[----:B------:R-:W2:Y:S04]  /*400f0*/  LDL.LU R93, [R1+0x1008] ;  /* 0x00100800015d7983 */ /* 0x000ea80000300800 */
[----:B-1----:R-:W2:Y:S04]  /*40100*/  LDL.LU R90, [R1+0x3ac] ;  /* 0x0003ac00015a7983 */ /* 0x002ea80000300800 */
[----:B------:R-:W4:Y:S04]  /*40110*/  LDL.LU R88, [R1+0xff8] ;  /* 0x000ff80001587983 */ /* 0x000f280000300800 */
[----:B------:R-:W4:Y:S01]  /*40120*/  LDL.LU R89, [R1+0x3b0] ;  /* 0x0003b00001597983 */ /* 0x000f220000300800 */
[----:B-----5:R-:W-:Y:S01]  /*40130*/  ISETP.LT.AND P0, PT, R67, UR4, !P1 ;  /* 0x0000000443007c0c */ /* 0x020fe2000cf01270 */
[----:B------:R-:W3:Y:S02]  /*40140*/  LDCU UR4, c[0x0][0x39c] ;  /* 0x00007380ff0477ac */ /* 0x000ee40008000800 */
[----:B------:R-:W5:Y:S04]  /*40150*/  LDL.LU R67, [R1+0x12bc] ;  /* 0x0012bc0001437983 */ /* 0x000f680000300800 */
[----:B--2---:R0:W-:Y:S01]  /*40160*/  @P4 STG.E.U8 desc[UR18][R86.64], R90 ;  /* 0x0000005a56004986 */ /* 0x0041e2000c101112 */
[----:B---3--:R-:W-:Y:S01]  /*40170*/  ISETP.LT.AND P4, PT, R92, UR4, !P1 ;  /* 0x000000045c007c0c */ /* 0x008fe2000cf81270 */
[----:B------:R-:W1:Y:S02]  /*40180*/  LDCU UR4, c[0x0][0x39c] ;  /* 0x00007380ff0477ac */ /* 0x000e640008000800 */
[----:B------:R-:W2:Y:S04]  /*40190*/  LDL.LU R92, [R1+0x3bc] ;  /* 0x0003bc00015c7983 */ /* 0x000ea80000300800 */
[----:B0-----:R-:W3:Y:S01]  /*401a0*/  LDL.LU R87, [R1+0x1018] ;  /* 0x0010180001577983 */ /* 0x001ee20000300800 */
[----:B------:R-:W-:-:S04]  /*401b0*/  PRMT R86, R90, 0x9910, RZ ;  /* 0x000099105a567816 */ /* 0x000fc800000000ff */
[----:B------:R-:W-:-:S05]  /*401c0*/  SHF.R.S32.HI R86, RZ, 0x8, R86 ;  /* 0x00000008ff567819 */ /* 0x000fca0000011456 */
[----:B------:R0:W-:Y:S04]  /*401d0*/  @P3 STG.E.U8 desc[UR18][R84.64], R86 ;  /* 0x0000005654003986 */ /* 0x0001e8000c101112 */
[----:B0-----:R-:W5:Y:S01]  /*401e0*/  LDL.LU R85, [R1+0xfdc] ;  /* 0x000fdc0001557983 */ /* 0x001f620000300800 */
[----:B-1----:R-:W-:Y:S01]  /*401f0*/  ISETP.LT.AND P3, PT, R93, UR4, !P1 ;  /* 0x000000045d007c0c */ /* 0x002fe2000cf61270 */
[----:B------:R-:W0:Y:S02]  /*40200*/  LDCU UR4, c[0x0][0x39c] ;  /* 0x00007380ff0477ac */ /* 0x000e240008000800 */
[----:B----4-:R1:W-:Y:S04]  /*40210*/  @P5 STG.E.U8 desc[UR18][R82.64], R89 ;  /* 0x0000005952005986 */ /* 0x0103e8000c101112 */
[----:B------:R-:W4:Y:S01]  /*40220*/  LDL.LU R93, [R1+0x3b8] ;  /* 0x0003b800015d7983 */ /* 0x000f220000300800 */
[----:B0-----:R-:W-:Y:S01]  /*40230*/  ISETP.LT.AND P5, PT, R88, UR4, !P1 ;  /* 0x0000000458007c0c */ /* 0x001fe2000cfa1270 */
[----:B------:R-:W3:Y:S01]  /*40240*/  LDCU UR4, c[0x0][0x39c] ;  /* 0x00007380ff0477ac */ /* 0x000ee20008000800 */
[----:B-1----:R-:W-:-:S02]  /*40250*/  PRMT R82, R89, 0x9910, RZ ;  /* 0x0000991059527816 */ /* 0x002fc400000000ff */
[----:B------:R-:W4:Y:S02]  /*40260*/  LDL.LU R89, [R1+0xff0] ;  /* 0x000ff00001597983 */ /* 0x000f240000300800 */
[----:B------:R-:W-:Y:S02]  /*40270*/  SHF.R.S32.HI R82, RZ, 0x8, R82 ;  /* 0x00000008ff527819 */ /* 0x000fe40000011452 */
[----:B------:R-:W4:Y:S04]  /*40280*/  LDL.LU R86, [R1+0xfcc] ;  /* 0x000fcc0001567983 */ /* 0x000f280000300800 */
[----:B------:R-:W-:Y:S04]  /*40290*/  @P2 STG.E.U8 desc[UR18][R80.64], R82 ;  /* 0x0000005250002986 */ /* 0x000fe8000c101112 */
[----:B------:R-:W4:Y:S04]  /*402a0*/  LDL.LU R84, [R1+0xfc8] ;  /* 0x000fc80001547983 */ /* 0x000f280000300800 */
[----:B------:R0:W-:Y:S04]  /*402b0*/  @P0 STG.E.U8 desc[UR18][R78.64], R91 ;  /* 0x0000005b4e000986 */ /* 0x0001e8000c101112 */
[----:B------:R-:W4:Y:S01]  /*402c0*/  LDL.LU R83, [R1+0xfd0] ;  /* 0x000fd00001537983 */ /* 0x000f220000300800 */
[----:B0-----:R-:W-:-:S04]  /*402d0*/  PRMT R78, R91, 0x9910, RZ ;  /* 0x000099105b4e7816 */ /* 0x001fc800000000ff */
[----:B------:R-:W-:-:S05]  /*402e0*/  SHF.R.S32.HI R78, RZ, 0x8, R78 ;  /* 0x00000008ff4e7819 */ /* 0x000fca000001144e */
[----:B------:R0:W-:Y:S01]  /*402f0*/  @P4 STG.E.U8 desc[UR18][R76.64], R78 ;  /* 0x0000004e4c004986 */ /* 0x0001e2000c101112 */
[----:B---3--:R-:W-:Y:S01]  /*40300*/  ISETP.LT.AND P2, PT, R87, UR4, !P1 ;  /* 0x0000000457007c0c */ /* 0x008fe2000cf41270 */
[----:B------:R-:W5:Y:S01]  /*40310*/  LDCU UR4, c[0x0][0x39c] ;  /* 0x00007380ff0477ac */ /* 0x000f620008000800 */
[----:B--2---:R-:W-:-:S04]  /*40320*/  PRMT R79, R92, 0x9910, RZ ;  /* 0x000099105c4f7816 */ /* 0x004fc800000000ff */
[----:B0-----:R-:W-:Y:S02]  /*40330*/  SHF.R.S32.HI R76, RZ, 0x8, R79 ;  /* 0x00000008ff4c7819 */ /* 0x001fe4000001144f */
[----:B-----5:R-:W-:Y:S01]  /*40340*/  ISETP.LT.AND P0, PT, R85, UR4, !P1 ;  /* 0x0000000455007c0c */ /* 0x020fe2000cf01270 */
[----:B------:R-:W-:Y:S01]  /*40350*/  @P3 STG.E.U8 desc[UR18][R74.64], R92 ;  /* 0x0000005c4a003986 */ /* 0x000fe2000c101112 */
[----:B------:R-:W0:Y:S03]  /*40360*/  LDCU UR4, c[0x0][0x39c] ;  /* 0x00007380ff0477ac */ /* 0x000e260008000800 */
[----:B------:R-:W2:Y:S04]  /*40370*/  LDL.LU R85, [R1+0x100] ;  /* 0x0001000001557983 */ /* 0x000ea80000300800 */
[----:B------:R-:W2:Y:S04]  /*40380*/  LDL.LU R87, [R1+0x104] ;  /* 0x0001040001577983 */ /* 0x000ea80000300800 */
[----:B------:R-:W3:Y:S04]  /*40390*/  LDL.LU R90, [R1+0x108] ;  /* 0x00010800015a7983 */ /* 0x000ee80000300800 */
[----:B------:R-:W3:Y:S04]  /*403a0*/  LDL.LU R88, [R1+0x10c] ;  /* 0x00010c0001587983 */ /* 0x000ee80000300800 */
[----:B------:R-:W5:Y:S04]  /*403b0*/  LDL.LU R79, [R1+0x1010] ;  /* 0x00101000014f7983 */ /* 0x000f680000300800 */
[----:B------:R1:W-:Y:S04]  /*403c0*/  @P5 STG.E.U8 desc[UR18][R72.64], R76 ;  /* 0x0000004c48005986 */ /* 0x0003e8000c101112 */
[----:B------:R-:W3:Y:S04]  /*403d0*/  LDL.LU R77, [R1+0x1004] ;  /* 0x00100400014d7983 */ /* 0x000ee80000300800 */
[----:B-1----:R-:W5:Y:S04]  /*403e0*/  LDL.LU R76, [R1+0xfd8] ;  /* 0x000fd800014c7983 */ /* 0x002f680000300800 */
[----:B------:R-:W5:Y:S01]  /*403f0*/  LDL.LU R75, [R1+0xfe0] ;  /* 0x000fe000014b7983 */ /* 0x000f620000300800 */
[----:B----4-:R-:W-:-:S05]  /*40400*/  PRMT R74, R93, 0x9910, RZ ;  /* 0x000099105d4a7816 */ /* 0x010fca00000000ff */
[----:B------:R-:W-:Y:S01]  /*40410*/  IMAD.MOV.U32 R72, RZ, RZ, R74 ;  /* 0x000000ffff487224 */ /* 0x000fe200078e004a */
[----:B------:R1:W-:Y:S01]  /*40420*/  @P2 STG.E.U8 desc[UR18][R70.64], R93 ;  /* 0x0000005d46002986 */ /* 0x0003e2000c101112 */
[----:B0-----:R-:W-:Y:S01]  /*40430*/  ISETP.LT.AND P4, PT, R89, UR4, !P1 ;  /* 0x0000000459007c0c */ /* 0x001fe2000cf81270 */
[----:B------:R-:W0:Y:S01]  /*40440*/  LDCU UR4, c[0x0][0x39c] ;  /* 0x00007380ff0477ac */ /* 0x000e220008000800 */
[----:B------:R-:W-:Y:S01]  /*40450*/  ISETP.LT.AND P3, PT, R86, UR6, !P1 ;  /* 0x0000000656007c0c */ /* 0x000fe2000cf61270 */
[----:B------:R-:W4:Y:S01]  /*40460*/  LDL.LU R89, [R1+0x110] ;  /* 0x0001100001597983 */ /* 0x000f220000300800 */
[----:B------:R-:W-:Y:S01]  /*40470*/  ISETP.LT.AND P5, PT, R84, UR7, !P1 ;  /* 0x0000000754007c0c */ /* 0x000fe2000cfa1270 */
[----:B------:R-:W3:Y:S02]  /*40480*/  LDCU UR6, c[0x0][0x39c] ;  /* 0x00007380ff0677ac */ /* 0x000ee40008000800 */
[----:B------:R-:W4:Y:S01]  /*40490*/  LDL.LU R91, [R1+0x114] ;  /* 0x00011400015b7983 */ /* 0x000f220000300800 */
[----:B------:R-:W5:Y:S01]  /*404a0*/  LDCU UR7, c[0x0][0x39c] ;  /* 0x00007380ff0777ac */ /* 0x000f620008000800 */
[----:B-1----:R-:W-:Y:S01]  /*404b0*/  SHF.R.S32.HI R70, RZ, 0x8, R72 ;  /* 0x00000008ff467819 */ /* 0x002fe20000011448 */
[----:B------:R-:W-:Y:S01]  /*404c0*/  VIADD R71, R3, UR5 ;  /* 0x0000000503477c36 */ /* 0x000fe20008000000 */
[----:B------:R-:W4:Y:S04]  /*404d0*/  LDL.LU R78, [R1+0xfe4] ;  /* 0x000fe400014e7983 */ /* 0x000f280000300800 */
[----:B------:R1:W-:Y:S01]  /*404e0*/  @P0 STG.E.U8 desc[UR18][R68.64], R70 ;  /* 0x0000004644000986 */ /* 0x0003e2000c101112 */
[----:B------:R-:W-:Y:S01]  /*404f0*/  VIADD R3, R71, UR5 ;  /* 0x0000000547037c36 */ /* 0x000fe20008000000 */
[----:B------:R-:W-:Y:S01]  /*40500*/  ISETP.LT.AND P2, PT, R83, UR9, !P1 ;  /* 0x0000000953007c0c */ /* 0x000fe2000cf41270 */
[----:B------:R-:W0:Y:S01]  /*40510*/  LDCU UR9, c[0x0][0x39c] ;  /* 0x00007380ff0977ac */ /* 0x000e220008000800 */
[----:B------:R-:W4:Y:S04]  /*40520*/  LDL.LU R92, [R1+0x118] ;  /* 0x00011800015c7983 */ /* 0x000f280000300800 */
[----:B------:R-:W4:Y:S01]  /*40530*/  LDL.LU R93, [R1+0x11c] ;  /* 0x00011c00015d7983 */ /* 0x000f220000300800 */
[----:B-1----:R-:W-:-:S04]  /*40540*/  IADD3 R70, P0, PT, R71, R2, RZ ;  /* 0x0000000247467210 */ /* 0x002fc80007f1e0ff */
[----:B------:R-:W-:Y:S02]  /*40550*/  LEA.HI.X.SX32 R71, R71, R0, 0x1, P0 ;  /* 0x0000000047477211 */ /* 0x000fe400000f0eff */
[----:B------:R-:W-:-:S04]  /*40560*/  IADD3 R68, P0, PT, R3, R2, RZ ;  /* 0x0000000203447210 */ /* 0x000fc80007f1e0ff */
[----:B------:R-:W-:Y:S02]  /*40570*/  LEA.HI.X.SX32 R69, R3, R0, 0x1, P0 ;  /* 0x0000000003457211 */ /* 0x000fe400000f0eff */
[----:B--2---:R-:W-:-:S04]  /*40580*/  F2FP.SATFINITE.E4M3.F32.PACK_AB_MERGE_C R74, R87, R85, RZ ;  /* 0x00000055574a723e */ /* 0x004fc800048070ff */
[----:B------:R-:W-:Y:S01]  /*40590*/  PRMT R72, R74, 0x9910, RZ ;  /* 0x000099104a487816 */ /* 0x000fe200000000ff */
[----:B------:R1:W-:Y:S03]  /*405a0*/  @P4 STG.E.U8 desc[UR18][R70.64], R74 ;  /* 0x0000004a46004986 */ /* 0x0003e6000c101112 */
[----:B------:R-:W-:Y:S01]  /*405b0*/  SHF.R.S32.HI R72, RZ, 0x8, R72 ;  /* 0x00000008ff487819 */ /* 0x000fe20000011448 */
[----:B-1----:R-:W-:-:S04]  /*405c0*/  VIADD R71, R3, UR5 ;  /* 0x0000000503477c36 */ /* 0x002fc80008000000 */
[----:B------:R-:W-:Y:S01]  /*405d0*/  VIADD R3, R71, UR5 ;  /* 0x0000000547037c36 */ /* 0x000fe20008000000 */
[----:B------:R1:W-:Y:S01]  /*405e0*/  @P3 STG.E.U8 desc[UR18][R68.64], R72 ;  /* 0x0000004844003986 */ /* 0x0003e2000c101112 */
[----:B---3--:R-:W-:Y:S01]  /*405f0*/  ISETP.LT.AND P3, PT, R77, UR6, !P1 ;  /* 0x000000064d007c0c */ /* 0x008fe2000cf61270 */
[----:B------:R-:W2:Y:S01]  /*40600*/  LDCU UR6, c[0x0][0x39c] ;  /* 0x00007380ff0677ac */ /* 0x000ea20008000800 */
[----:B------:R-:W-:Y:S01]  /*40610*/  F2FP.SATFINITE.E4M3.F32.PACK_AB_MERGE_C R73, R88, R90, RZ ;  /* 0x0000005a5849723e */ /* 0x000fe200048070ff */
[----:B------:R-:W3:Y:S01]  /*40620*/  LDL.LU R77, [R1+0xff4] ;  /* 0x000ff400014d7983 */ /* 0x000ee20000300800 */
[----:B-1----:R-:W-:-:S04]  /*40630*/  IADD3 R68, P4, PT, R3, R2, RZ ;  /* 0x0000000203447210 */ /* 0x002fc80007f9e0ff */
[----:B------:R-:W-:Y:S02]  /*40640*/  LEA.HI.X.SX32 R69, R3, R0, 0x1, P4 ;  /* 0x0000000003457211 */ /* 0x000fe400020f0eff */
[----:B-----5:R-:W-:Y:S02]  /*40650*/  ISETP.LT.AND P4, PT, R76, UR7, !P1 ;  /* 0x000000074c007c0c */ /* 0x020fe4000cf81270 */
[----:B------:R-:W-:Y:S01]  /*40660*/  IADD3 R70, P0, PT, R71, R2, RZ ;  /* 0x0000000247467210 */ /* 0x000fe20007f1e0ff */
[----:B------:R-:W2:Y:S01]  /*40670*/  LDL.LU R76, [R1+0x1000] ;  /* 0x00100000014c7983 */ /* 0x000ea20000300800 */
[----:B------:R-:W-:Y:S01]  /*40680*/  PRMT R72, R73, 0x9910, RZ ;  /* 0x0000991049487816 */ /* 0x000fe200000000ff */
[----:B------:R-:W-:Y:S01]  /*40690*/  VIADD R3, R3, UR5 ;  /* 0x0000000503037c36 */ /* 0x000fe20008000000 */
[----:B------:R-:W-:Y:S01]  /*406a0*/  LEA.HI.X.SX32 R71, R71, R0, 0x1, P0 ;  /* 0x0000000047477211 */ /* 0x000fe200000f0eff */
[----:B------:R-:W1:Y:S01]  /*406b0*/  LDCU UR7, c[0x0][0x39c] ;  /* 0x00007380ff0777ac */ /* 0x000e620008000800 */
[----:B------:R-:W-:-:S03]  /*406c0*/  SHF.R.S32.HI R72, RZ, 0x8, R72 ;  /* 0x00000008ff487819 */ /* 0x000fc60000011448 */
[----:B------:R-:W-:Y:S04]  /*406d0*/  @P5 STG.E.U8 desc[UR18][R70.64], R73 ;  /* 0x0000004946005986 */ /* 0x000fe8000c101112 */
[----:B------:R5:W-:Y:S01]  /*406e0*/  @P2 STG.E.U8 desc[UR18][R68.64], R72 ;  /* 0x0000004844002986 */ /* 0x000be2000c101112 */
[----:B0-----:R-:W-:Y:S01]  /*406f0*/  ISETP.LT.AND P2, PT, R75, UR9, !P1 ;  /* 0x000000094b007c0c */ /* 0x001fe2000cf41270 */
[----:B------:R-:W0:Y:S02]  /*40700*/  LDCU UR9, c[0x0][0x39c] ;  /* 0x00007380ff0977ac */ /* 0x000e240008000800 */
[----:B------:R-:W1:Y:S01]  /*40710*/  LDL.LU R75, [R1+0xfd4] ;  /* 0x000fd400014b7983 */ /* 0x000e620000300800 */
[----:B------:R-:W-:Y:S01]  /*40720*/  ISETP.LT.AND P0, PT, R79, UR4, !P1 ;  /* 0x000000044f007c0c */ /* 0x000fe2000cf01270 */
[----:B------:R-:W3:Y:S02]  /*40730*/  LDCU UR4, c[0x0][0x39c] ;  /* 0x00007380ff0477ac */ /* 0x000ee40008000800 */
[----:B------:R-:W2:Y:S01]  /*40740*/  LDL.LU R85, [R1+0x120] ;  /* 0x0001200001557983 */ /* 0x000ea20000300800 */
[----:B-----5:R-:W-:-:S03]  /*40750*/  IADD3 R68, P5, PT, R3, R2, RZ ;  /* 0x0000000203447210 */ /* 0x020fc60007fbe0ff */
[----:B------:R-:W5:Y:S01]  /*40760*/  LDL.LU R87, [R1+0x124] ;  /* 0x0001240001577983 */ /* 0x000f620000300800 */
[----:B----4-:R-:W-:Y:S02]  /*40770*/  F2FP.SATFINITE.E4M3.F32.PACK_AB_MERGE_C R70, R91, R89, RZ ;  /* 0x000000595b46723e */ /* 0x010fe400048070ff */
[C---:B------:R-:W-:Y:S01]  /*40780*/  LEA.HI.X.SX32 R69, R3.reuse, R0, 0x1, P5 ;  /* 0x0000000003457211 */ /* 0x040fe200028f0eff */
[----:B------:R-:W-:Y:S01]  /*40790*/  VIADD R3, R3, UR5 ;  /* 0x0000000503037c36 */ /* 0x000fe20008000000 */
[----:B------:R-:W4:Y:S03]  /*407a0*/  LDL.LU R90, [R1+0x128] ;  /* 0x00012800015a7983 */ /* 0x000f260000300800 */
[----:B------:R-:W-:Y:S01]  /*407b0*/  VIADD R71, R3, UR5 ;  /* 0x0000000503477c36 */ /* 0x000fe20008000000 */
[----:B------:R0:W-:Y:S01]  /*407c0*/  @P0 STG.E.U8 desc[UR18][R68.64], R70 ;  /* 0x0000004644000986 */ /* 0x0001e2000c101112 */
[----:B------:R-:W-:-:S02]  /*407d0*/  PRMT R72, R70, 0x9910, RZ ;  /* 0x0000991046487816 */ /* 0x000fc400000000ff */
[----:B------:R-:W-:Y:S01]  /*407e0*/  F2FP.SATFINITE.E4M3.F32.PACK_AB_MERGE_C R73, R93, R92, RZ ;  /* 0x0000005c5d49723e */ /* 0x000fe200048070ff */
[----:B------:R-:W4:Y:S01]  /*407f0*/  LDL.LU R88, [R1+0x12c] ;  /* 0x00012c0001587983 */ /* 0x000f220000300800 */
[----:B0-----:R-:W-:-:S03]  /*40800*/  IADD3 R68, P0, PT, R3, R2, RZ ;  /* 0x0000000203447210 */ /* 0x001fc60007f1e0ff */
[----:B------:R-:W4:Y:S01]  /*40810*/  LDL.LU R79, [R1+0x103c] ;  /* 0x00103c00014f7983 */ /* 0x000f220000300800 */
[----:B------:R-:W-:Y:S02]  /*40820*/  LEA.HI.X.SX32 R69, R3, R0, 0x1, P0 ;  /* 0x0000000003457211 */ /* 0x000fe400000f0eff */
[C---:B------:R-:W-:Y:S01]  /*40830*/  IADD3 R70, P0, PT, R71.reuse, R2, RZ ;  /* 0x0000000247467210 */ /* 0x040fe20007f1e0ff */
[C---:B------:R-:W-:Y:S01]  /*40840*/  VIADD R3, R71.reuse, UR5 ;  /* 0x0000000547037c36 */ /* 0x040fe20008000000 */
[----:B------:R-:W-:Y:S02]  /*40850*/  SHF.R.S32.HI R72, RZ, 0x8, R72 ;  /* 0x00000008ff487819 */ /* 0x000fe40000011448 */
[----:B------:R-:W-:-:S03]  /*40860*/  LEA.HI.X.SX32 R71, R71, R0, 0x1, P0 ;  /* 0x0000000047477211 */ /* 0x000fc600000f0eff */
[----:B------:R0:W-:Y:S04]  /*40870*/  @P3 STG.E.U8 desc[UR18][R68.64], R72 ;  /* 0x0000004844003986 */ /* 0x0001e8000c101112 */
[----:B------:R3:W-:Y:S01]  /*40880*/  @P4 STG.E.U8 desc[UR18][R70.64], R73 ;  /* 0x0000004946004986 */ /* 0x0007e2000c101112 */
[----:B0-----:R-:W-:-:S04]  /*40890*/  IADD3 R68, P3, PT, R3, R2, RZ ;  /* 0x0000000203447210 */ /* 0x001fc80007f7e0ff */
[----:B------:R-:W-:Y:S02]  /*408a0*/  LEA.HI.X.SX32 R69, R3, R0, 0x1, P3 ;  /* 0x0000000003457211 */ /* 0x000fe400018f0eff */
[----:B---3--:R-:W-:Y:S02]  /*408b0*/  ISETP.LT.AND P0, PT, R77, UR4, !P1 ;  /* 0x000000044d007c0c */ /* 0x008fe4000cf01270 */
[----:B------:R-:W-:Y:S01]  /*408c0*/  PRMT R74, R73, 0x9910, RZ ;  /* 0x00009910494a7816 */ /* 0x000fe200000000ff */
[----:B------:R-:W3:Y:S01]  /*408d0*/  LDL.LU R77, [R1+0x1038] ;  /* 0x00103800014d7983 */ /* 0x000ee20000300800 */
[----:B------:R-:W-:Y:S01]  /*408e0*/  VIADD R71, R3, UR5 ;  /* 0x0000000503477c36 */ /* 0x000fe20008000000 */
[----:B------:R-:W-:Y:S01]  /*408f0*/  ISETP.LT.AND P5, PT, R78, UR10, !P1 ;  /* 0x0000000a4e007c0c */ /* 0x000fe2000cfa1270 */
[----:B------:R-:W0:Y:S01]  /*40900*/  LDCU UR4, c[0x0][0x39c] ;  /* 0x00007380ff0477ac */ /* 0x000e220008000800 */
[----:B--2---:R-:W-:Y:S02]  /*40910*/  ISETP.LT.AND P4, PT, R76, UR6, !P1 ;  /* 0x000000064c007c0c */ /* 0x004fe4000cf81270 */
[----:B-1----:R-:W-:Y:S01]  /*40920*/  ISETP.LT.AND P3, PT, R75, UR7, !P1 ;  /* 0x000000074b007c0c */ /* 0x002fe2000cf61270 */
[----:B------:R-:W2:Y:S01]  /*40930*/  LDL.LU R76, [R1+0x101c] ;  /* 0x00101c00014c7983 */ /* 0x000ea20000300800 */
[----:B------:R-:W-:Y:S01]  /*40940*/  IMAD.MOV.U32 R72, RZ, RZ, R74 ;  /* 0x000000ffff487224 */ /* 0x000fe200078e004a */
[----:B------:R-:W3:Y:S02]  /*40950*/  LDCU UR6, c[0x0][0x39c] ;  /* 0x00007380ff0677ac */ /* 0x000ee40008000800 */
[----:B------:R-:W2:Y:S02]  /*40960*/  LDL.LU R75, [R1+0x1020] ;  /* 0x00102000014b7983 */ /* 0x000ea40000300800 */
[----:B------:R-:W-:Y:S01]  /*40970*/  SHF.R.S32.HI R70, RZ, 0x8, R72 ;  /* 0x00000008ff467819 */ /* 0x000fe20000011448 */
[----:B------:R-:W-:Y:S01]  /*40980*/  VIADD R3, R71, UR5 ;  /* 0x0000000547037c36 */ /* 0x000fe20008000000 */
[----:B-----5:R-:W-:Y:S01]  /*40990*/  F2FP.SATFINITE.E4M3.F32.PACK_AB_MERGE_C R74, R87, R85, RZ ;  /* 0x00000055574a723e */ /* 0x020fe200048070ff */
[----:B------:R-:W5:Y:S01]  /*409a0*/  LDL.LU R89, [R1+0x130] ;  /* 0x0001300001597983 */ /* 0x000f620000300800 */
[----:B------:R-:W2:Y:S03]  /*409b0*/  LDCU UR7, c[0x0][0x39c] ;  /* 0x00007380ff0777ac */ /* 0x000ea60008000800 */
[----:B------:R1:W-:Y:S01]  /*409c0*/  @P2 STG.E.U8 desc[UR18][R68.64], R70 ;  /* 0x0000004644002986 */ /* 0x0003e2000c101112 */
[----:B------:R-:W-:Y:S01]  /*409d0*/  PRMT R72, R74, 0x9910, RZ ;  /* 0x000099104a487816 */ /* 0x000fe200000000ff */
[----:B------:R-:W0:Y:S02]  /*409e0*/  LDCU UR10, c[0x0][0x39c] ;  /* 0x00007380ff0a77ac */ /* 0x000e240008000800 */
[----:B------:R-:W5:Y:S01]  /*409f0*/  LDL.LU R91, [R1+0x134] ;  /* 0x00013400015b7983 */ /* 0x000f620000300800 */
[----:B-1----:R-:W-:-:S03]  /*40a00*/  IADD3 R70, P2, PT, R71, R2, RZ ;  /* 0x0000000247467210 */ /* 0x002fc60007f5e0ff */
[----:B------:R-:W5:Y:S01]  /*40a10*/  LDL.LU R78, [R1+0xfe8] ;  /* 0x000fe800014e7983 */ /* 0x000f620000300800 */
[----:B------:R-:W-:-:S03]  /*40a20*/  LEA.HI.X.SX32 R71, R71, R0, 0x1, P2 ;  /* 0x0000000047477211 */ /* 0x000fc600010f0eff */
[----:B------:R-:W5:Y:S01]  /*40a30*/  LDL.LU R92, [R1+0x138] ;  /* 0x00013800015c7983 */ /* 0x000f620000300800 */
[C---:B------:R-:W-:Y:S02]  /*40a40*/  IADD3 R68, P2, PT, R3.reuse, R2, RZ ;  /* 0x0000000203447210 */ /* 0x040fe40007f5e0ff */
[----:B------:R-:W-:Y:S01]  /*40a50*/  SHF.R.S32.HI R72, RZ, 0x8, R72 ;  /* 0x00000008ff487819 */ /* 0x000fe20000011448 */
[----:B------:R1:W-:Y:S01]  /*40a60*/  @P5 STG.E.U8 desc[UR18][R70.64], R74 ;  /* 0x0000004a46005986 */ /* 0x0003e2000c101112 */
[C---:B------:R-:W-:Y:S02]  /*40a70*/  LEA.HI.X.SX32 R69, R3.reuse, R0, 0x1, P2 ;  /* 0x0000000003457211 */ /* 0x040fe400010f0eff */
[----:B----4-:R-:W-:Y:S01]  /*40a80*/  F2FP.SATFINITE.E4M3.F32.PACK_AB_MERGE_C R73, R88, R90, RZ ;  /* 0x0000005a5849723e */ /* 0x010fe200048070ff */
[----:B------:R-:W4:Y:S04]  /*40a90*/  LDL.LU R93, [R1+0x13c] ;  /* 0x00013c00015d7983 */ /* 0x000f280000300800 */
[----:B------:R0:W-:Y:S01]  /*40aa0*/  @P0 STG.E.U8 desc[UR18][R68.64], R72 ;  /* 0x0000004844000986 */ /* 0x0001e2000c101112 */
[----:B-1----:R-:W-:-:S05]  /*40ab0*/  VIADD R71, R3, UR5 ;  /* 0x0000000503477c36 */ /* 0x002fca0008000000 */
[C---:B------:R-:W-:Y:S01]  /*40ac0*/  IADD3 R70, P0, PT, R71.reuse, R2, RZ ;  /* 0x0000000247467210 */ /* 0x040fe20007f1e0ff */
[----:B------:R-:W-:-:S03]  /*40ad0*/  VIADD R3, R71, UR5 ;  /* 0x0000000547037c36 */ /* 0x000fc60008000000 */
[----:B------:R-:W-:-:S05]  /*40ae0*/  LEA.HI.X.SX32 R71, R71, R0, 0x1, P0 ;  /* 0x0000000047477211 */ /* 0x000fca00000f0eff */
[----:B------:R-:W-:Y:S01]  /*40af0*/  @P4 STG.E.U8 desc[UR18][R70.64], R73 ;  /* 0x0000004946004986 */ /* 0x000fe2000c101112 */
[----:B0-----:R-:W-:Y:S02]  /*40b00*/  PRMT R72, R73, 0x9910, RZ ;  /* 0x0000991049487816 */ /* 0x001fe400000000ff */
[C---:B------:R-:W-:Y:S02]  /*40b10*/  IADD3 R68, P5, PT, R3.reuse, R2, RZ ;  /* 0x0000000203447210 */ /* 0x040fe40007fbe0ff */
[----:B------:R-:W-:Y:S02]  /*40b20*/  SHF.R.S32.HI R72, RZ, 0x8, R72 ;  /* 0x00000008ff487819 */ /* 0x000fe40000011448 */
[----:B------:R-:W-:-:S05]  /*40b30*/  LEA.HI.X.SX32 R69, R3, R0, 0x1, P5 ;  /* 0x0000000003457211 */ /* 0x000fca00028f0eff */
[----:B------:R0:W-:Y:S01]  /*40b40*/  @P3 STG.E.U8 desc[UR18][R68.64], R72 ;  /* 0x0000004844003986 */ /* 0x0001e2000c101112 */
[----:B---3--:R-:W-:Y:S02]  /*40b50*/  ISETP.LT.AND P2, PT, R77, UR6, !P1 ;  /* 0x000000064d007c0c */ /* 0x008fe4000cf41270 */
[----:B--2---:R-:W-:Y:S01]  /*40b60*/  ISETP.LT.AND P4, PT, R76, UR7, !P1 ;  /* 0x000000074c007c0c */ /* 0x004fe2000cf81270 */
[----:B------:R-:W2:Y:S01]  /*40b70*/  LDL.LU R77, [R1+0x102c] ;  /* 0x00102c00014d7983 */ /* 0x000ea20000300800 */
[----:B------:R-:W-:Y:S01]  /*40b80*/  VIADD R3, R3, UR5 ;  /* 0x0000000503037c36 */ /* 0x000fe20008000000 */
[----:B------:R-:W-:Y:S01]  /*40b90*/  ISETP.LT.AND P0, PT, R79, UR4, !P1 ;  /* 0x000000044f007c0c */ /* 0x000fe2000cf01270 */
[----:B------:R-:W2:Y:S01]  /*40ba0*/  LDCU UR4, c[0x0][0x39c] ;  /* 0x00007380ff0477ac */ /* 0x000ea20008000800 */
[----:B------:R-:W3:Y:S01]  /*40bb0*/  LDL.LU R76, [R1+0x1034] ;  /* 0x00103400014c7983 */ /* 0x000ee20000300800 */
[----:B------:R-:W-:Y:S02]  /*40bc0*/  ISETP.LT.AND P3, PT, R75, UR9, !P1 ;  /* 0x000000094b007c0c */ /* 0x000fe4000cf61270 */
[C---:B0-----:R-:W-:Y:S01]  /*40bd0*/  IADD3 R68, P5, PT, R3.reuse, R2, RZ ;  /* 0x0000000203447210 */ /* 0x041fe20007fbe0ff */
[----:B------:R-:W3:Y:S01]  /*40be0*/  LDL.LU R75, [R1+0x1014] ;  /* 0x00101400014b7983 */ /* 0x000ee20000300800 */
[----:B------:R-:W3:Y:S03]  /*40bf0*/  LDCU UR6, c[0x0][0x39c] ;  /* 0x00007380ff0677ac */ /* 0x000ee60008000800 */
[----:B------:R-:W3:Y:S01]  /*40c00*/  LDL.LU R85, [R1+0x140] ;  /* 0x0001400001557983 */ /* 0x000ee20000300800 */
[----:B------:R-:W-:Y:S01]  /*40c10*/  LEA.HI.X.SX32 R69, R3, R0, 0x1, P5 ;  /* 0x0000000003457211 */ /* 0x000fe200028f0eff */
[----:B------:R-:W0:Y:S02]  /*40c20*/  LDCU UR7, c[0x0][0x39c] ;  /* 0x00007380ff0777ac */ /* 0x000e240008000800 */
[----:B------:R-:W3:Y:S01]  /*40c30*/  LDL.LU R87, [R1+0x144] ;  /* 0x0001440001577983 */ /* 0x000ee20000300800 */
[----:B-----5:R-:W-:Y:S01]  /*40c40*/  F2FP.SATFINITE.E4M3.F32.PACK_AB_MERGE_C R70, R91, R89, RZ ;  /* 0x000000595b46723e */ /* 0x020fe200048070ff */
[----:B------:R-:W-:Y:S01]  /*40c50*/  VIADD R3, R3, UR5 ;  /* 0x0000000503037c36 */ /* 0x000fe20008000000 */
[----:B------:R-:W1:Y:S01]  /*40c60*/  LDCU UR9, c[0x0][0x39c] ;  /* 0x00007380ff0977ac */ /* 0x000e620008000800 */
[----:B------:R-:W5:Y:S02]  /*40c70*/  LDL.LU R90, [R1+0x148] ;  /* 0x00014800015a7983 */ /* 0x000f640000300800 */
[----:B------:R-:W-:-:S02]  /*40c80*/  VIADD R71, R3, UR5 ;  /* 0x0000000503477c36 */ /* 0x000fc40008000000 */
[----:B------:R0:W-:Y:S01]  /*40c90*/  @P0 STG.E.U8 desc[UR18][R68.64], R70 ;  /* 0x0000004644000986 */ /* 0x0001e2000c101112 */
[----:B------:R-:W-:-:S03]  /*40ca0*/  PRMT R72, R70, 0x9910, RZ ;  /* 0x0000991046487816 */ /* 0x000fc600000000ff */
[----:B------:R-:W5:Y:S01]  /*40cb0*/  LDL.LU R88, [R1+0x14c] ;  /* 0x00014c0001587983 */ /* 0x000f620000300800 */
[----:B0-----:R-:W-:-:S03]  /*40cc0*/  IADD3 R68, P0, PT, R3, R2, RZ ;  /* 0x0000000203447210 */ /* 0x001fc60007f1e0ff */
[----:B------:R-:W5:Y:S01]  /*40cd0*/  LDL.LU R79, [R1+0x1078] ;  /* 0x00107800014f7983 */ /* 0x000f620000300800 */
[----:B------:R-:W-:Y:S02]  /*40ce0*/  LEA.HI.X.SX32 R69, R3, R0, 0x1, P0 ;  /* 0x0000000003457211 */ /* 0x000fe400000f0eff */
[C---:B------:R-:W-:Y:S01]  /*40cf0*/  IADD3 R70, P0, PT, R71.reuse, R2, RZ ;  /* 0x0000000247467210 */ /* 0x040fe20007f1e0ff */
[----:B------:R-:W-:Y:S01]  /*40d00*/  VIADD R3, R71, UR5 ;  /* 0x0000000547037c36 */ /* 0x000fe20008000000 */
[----:B------:R-:W-:Y:S02]  /*40d10*/  SHF.R.S32.HI R72, RZ, 0x8, R72 ;  /* 0x00000008ff487819 */ /* 0x000fe40000011448 */
[----:B----4-:R-:W-:Y:S02]  /*40d20*/  F2FP.SATFINITE.E4M3.F32.PACK_AB_MERGE_C R73, R93, R92, RZ ;  /* 0x0000005c5d49723e */ /* 0x010fe400048070ff */
[----:B------:R-:W-:Y:S01]  /*40d30*/  LEA.HI.X.SX32 R71, R71, R0, 0x1, P0 ;  /* 0x0000000047477211 */ /* 0x000fe200000f0eff */
[----:B------:R0:W-:Y:S04]  /*40d40*/  @P2 STG.E.U8 desc[UR18][R68.64], R72 ;  /* 0x0000004844002986 */ /* 0x0001e8000c101112 */
[----:B------:R4:W-:Y:S01]  /*40d50*/  @P4 STG.E.U8 desc[UR18][R70.64], R73 ;  /* 0x0000004946004986 */ /* 0x0009e2000c101112 */
[----:B0-----:R-:W-:-:S04]  /*40d60*/  IADD3 R68, P2, PT, R3, R2, RZ ;  /* 0x0000000203447210 */ /* 0x001fc80007f5e0ff */
[----:B------:R-:W-:Y:S02]  /*40d70*/  LEA.HI.X.SX32 R69, R3, R0, 0x1, P2 ;  /* 0x0000000003457211 */ /* 0x000fe400010f0eff */
[----:B--2---:R-:W-:Y:S02]  /*40d80*/  ISETP.LT.AND P0, PT, R77, UR4, !P1 ;  /* 0x000000044d007c0c */ /* 0x004fe4000cf01270 */
[----:B------:R-:W-:Y:S01]  /*40d90*/  PRMT R74, R73, 0x9910, RZ ;  /* 0x00009910494a7816 */ /* 0x000fe200000000ff */
[----:B------:R-:W2:Y:S01]  /*40da0*/  LDL.LU R77, [R1+0x1048] ;  /* 0x00104800014d7983 */ /* 0x000ea20000300800 */
[----:B---3--:R-:W-:Y:S01]  /*40db0*/  ISETP.LT.AND P4, PT, R76, UR6, !P1 ;  /* 0x000000064c007c0c */ /* 0x008fe2000cf81270 */
[----:B----4-:R-:W-:Y:S01]  /*40dc0*/  VIADD R71, R3, UR5 ;  /* 0x0000000503477c36 */ /* 0x010fe20008000000 */
[----:B------:R-:W-:Y:S01]  /*40dd0*/  ISETP.LT.AND P5, PT, R78, UR10, !P1 ;  /* 0x0000000a4e007c0c */ /* 0x000fe2000cfa1270 */
[----:B------:R-:W3:Y:S01]  /*40de0*/  LDL.LU R76, [R1+0x1050] ;  /* 0x00105000014c7983 */ /* 0x000ee20000300800 */
[----:B------:R-:W-:Y:S01]  /*40df0*/  ISETP.LT.AND P2, PT, R75, UR7, !P1 ;  /* 0x000000074b007c0c */ /* 0x000fe2000cf41270 */
[----:B------:R-:W-:Y:S01]  /*40e00*/  IMAD.MOV.U32 R72, RZ, RZ, R74 ;  /* 0x000000ffff487224 */ /* 0x000fe200078e004a */
[----:B------:R-:W2:Y:S01]  /*40e10*/  LDCU UR6, c[0x0][0x39c] ;  /* 0x00007380ff0677ac */ /* 0x000ea20008000800 */
[----:B------:R-:W1:Y:S03]  /*40e20*/  LDL.LU R75, [R1+0x1060] ;  /* 0x00106000014b7983 */ /* 0x000e660000300800 */
[----:B------:R-:W-:Y:S01]  /*40e30*/  SHF.R.S32.HI R70, RZ, 0x8, R72 ;  /* 0x00000008ff467819 */ /* 0x000fe20000011448 */
[----:B------:R-:W-:Y:S01]  /*40e40*/  VIADD R3, R71, UR5 ;  /* 0x0000000547037c36 */ /* 0x000fe20008000000 */
[----:B------:R-:W-:Y:S01]  /*40e50*/  F2FP.SATFINITE.E4M3.F32.PACK_AB_MERGE_C R74, R87, R85, RZ ;  /* 0x00000055574a723e */ /* 0x000fe200048070ff */
[----:B------:R-:W4:Y:S01]  /*40e60*/  LDL.LU R89, [R1+0x150] ;  /* 0x0001500001597983 */ /* 0x000f220000300800 */
[----:B------:R-:W3:Y:S03]  /*40e70*/  LDCU UR7, c[0x0][0x39c] ;  /* 0x00007380ff0777ac */ /* 0x000ee60008000800 */
[----:B------:R0:W-:Y:S01]  /*40e80*/  @P3 STG.E.U8 desc[UR18][R68.64], R70 ;  /* 0x0000004644003986 */ /* 0x0001e2000c101112 */
[----:B------:R-:W-:Y:S01]  /*40e90*/  PRMT R72, R74, 0x9910, RZ ;  /* 0x000099104a487816 */ /* 0x000fe200000000ff */
[----:B------:R-:W2:Y:S02]  /*40ea0*/  LDCU UR4, c[0x0][0x39c] ;  /* 0x00007380ff0477ac */ /* 0x000ea40008000800 */
[----:B------:R-:W4:Y:S01]  /*40eb0*/  LDL.LU R91, [R1+0x154] ;  /* 0x00015400015b7983 */ /* 0x000f220000300800 */
[----:B------:R-:W1:Y:S01]  /*40ec0*/  LDCU UR10, c[0x0][0x39c] ;  /* 0x00007380ff0a77ac */ /* 0x000e620008000800 */
[----:B0-----:R-:W-:-:S02]  /*40ed0*/  IADD3 R70, P3, PT, R71, R2, RZ ;  /* 0x0000000247467210 */ /* 0x001fc40007f7e0ff */
[----:B------:R-:W4:Y:S02]  /*40ee0*/  LDL.LU R78, [R1+0x1024] ;  /* 0x00102400014e7983 */ /* 0x000f240000300800 */
[----:B------:R-:W-:Y:S02]  /*40ef0*/  LEA.HI.X.SX32 R71, R71, R0, 0x1, P3 ;  /* 0x0000000047477211 */ /* 0x000fe400018f0eff */
[----:B------:R-:W4:Y:S01]  /*40f00*/  LDL.LU R92, [R1+0x158] ;  /* 0x00015800015c7983 */ /* 0x000f220000300800 */
[C---:B------:R-:W-:Y:S02]  /*40f10*/  IADD3 R68, P3, PT, R3.reuse, R2, RZ ;  /* 0x0000000203447210 */ /* 0x040fe40007f7e0ff */
[----:B------:R-:W-:Y:S01]  /*40f20*/  SHF.R.S32.HI R72, RZ, 0x8, R72 ;  /* 0x00000008ff487819 */ /* 0x000fe20000011448 */
[----:B------:R0:W-:Y:S01]  /*40f30*/  @P5 STG.E.U8 desc[UR18][R70.64], R74 ;  /* 0x0000004a46005986 */ /* 0x0001e2000c101112 */
[C---:B------:R-:W-:Y:S02]  /*40f40*/  LEA.HI.X.SX32 R69, R3.reuse, R0, 0x1, P3 ;  /* 0x0000000003457211 */ /* 0x040fe400018f0eff */
[----:B-----5:R-:W-:Y:S01]  /*40f50*/  F2FP.SATFINITE.E4M3.F32.PACK_AB_MERGE_C R73, R88, R90, RZ ;  /* 0x0000005a5849723e */ /* 0x020fe200048070ff */
[----:B------:R-:W5:Y:S04]  /*40f60*/  LDL.LU R93, [R1+0x15c] ;  /* 0x00015c00015d7983 */ /* 0x000f680000300800 */
[----:B------:R0:W-:Y:S02]  /*40f70*/  @P0 STG.E.U8 desc[UR18][R68.64], R72 ;  /* 0x0000004844000986 */ /* 0x0001e4000c101112 */
[----:B0-----:R-:W-:-:S05]  /*40f80*/  VIADD R71, R3, UR5 ;  /* 0x0000000503477c36 */ /* 0x001fca0008000000 */
[C---:B------:R-:W-:Y:S01]  /*40f90*/  IADD3 R70, P0, PT, R71.reuse, R2, RZ ;  /* 0x0000000247467210 */ /* 0x040fe20007f1e0ff */
[----:B------:R-:W-:-:S03]  /*40fa0*/  VIADD R3, R71, UR5 ;  /* 0x0000000547037c36 */ /* 0x000fc60008000000 */
[----:B------:R-:W-:-:S05]  /*40fb0*/  LEA.HI.X.SX32 R71, R71, R0, 0x1, P0 ;  /* 0x0000000047477211 */ /* 0x000fca00000f0eff */
[----:B------:R-:W-:Y:S01]  /*40fc0*/  @P4 STG.E.U8 desc[UR18][R70.64], R73 ;  /* 0x0000004946004986 */ /* 0x000fe2000c101112 */
[----:B------:R-:W-:Y:S02]  /*40fd0*/  PRMT R72, R73, 0x9910, RZ ;  /* 0x0000991049487816 */ /* 0x000fe400000000ff */
[C---:B------:R-:W-:Y:S02]  /*40fe0*/  IADD3 R68, P5, PT, R3.reuse, R2, RZ ;  /* 0x0000000203447210 */ /* 0x040fe40007fbe0ff */
[----:B------:R-:W-:Y:S02]  /*40ff0*/  SHF.R.S32.HI R72, RZ, 0x8, R72 ;  /* 0x00000008ff487819 */ /* 0x000fe40000011448 */
[----:B------:R-:W-:-:S05]  /*41000*/  LEA.HI.X.SX32 R69, R3, R0, 0x1, P5 ;  /* 0x0000000003457211 */ /* 0x000fca00028f0eff */
[----:B------:R0:W-:Y:S01]  /*41010*/  @P2 STG.E.U8 desc[UR18][R68.64], R72 ;  /* 0x0000004844002986 */ /* 0x0001e2000c101112 */
[----:B--2---:R-:W-:Y:S02]  /*41020*/  ISETP.LT.AND P3, PT, R77, UR6, !P1 ;  /* 0x000000064d007c0c */ /* 0x004fe4000cf61270 */
[----:B---3--:R-:W-:Y:S01]  /*41030*/  ISETP.LT.AND P4, PT, R76, UR7, !P1 ;  /* 0x000000074c007c0c */ /* 0x008fe2000cf81270 */
[----:B------:R-:W2:Y:S01]  /*41040*/  LDL.LU R77, [R1+0x1070] ;  /* 0x00107000014d7983 */ /* 0x000ea20000300800 */
[----:B------:R-:W-:Y:S01]  /*41050*/  VIADD R3, R3, UR5 ;  /* 0x0000000503037c36 */ /* 0x000fe20008000000 */
[----:B------:R-:W-:Y:S01]  /*41060*/  ISETP.LT.AND P0, PT, R79, UR4, !P1 ;  /* 0x000000044f007c0c */ /* 0x000fe2000cf01270 */
[----:B------:R-:W2:Y:S01]  /*41070*/  LDCU UR4, c[0x0][0x39c] ;  /* 0x00007380ff0477ac */ /* 0x000ea20008000800 */
[----:B------:R-:W3:Y:S01]  /*41080*/  LDL.LU R76, [R1+0x1044] ;  /* 0x00104400014c7983 */ /* 0x000ee20000300800 */
[----:B-1----:R-:W-:Y:S02]  /*41090*/  ISETP.LT.AND P2, PT, R75, UR9, !P1 ;  /* 0x000000094b007c0c */ /* 0x002fe4000cf41270 */
[C---:B0-----:R-:W-:Y:S01]  /*410a0*/  IADD3 R68, P5, PT, R3.reuse, R2, RZ ;  /* 0x0000000203447210 */ /* 0x041fe20007fbe0ff */
[----:B------:R-:W3:Y:S01]  /*410b0*/  LDL.LU R75, [R1+0x1040] ;  /* 0x00104000014b7983 */ /* 0x000ee20000300800 */
[----:B------:R-:W3:Y:S03]  /*410c0*/  LDCU UR6, c[0x0][0x39c] ;  /* 0x00007380ff0677ac */ /* 0x000ee60008000800 */
[----:B------:R-:W3:Y:S01]  /*410d0*/  LDL.LU R85, [R1+0x160] ;  /* 0x0001600001557983 */ /* 0x000ee20000300800 */
[----:B------:R-:W-:Y:S01]  /*410e0*/  LEA.HI.X.SX32 R69, R3, R0, 0x1, P5 ;  /* 0x0000000003457211 */ /* 0x000fe200028f0eff */
[----:B------:R-:W0:Y:S02]  /*410f0*/  LDCU UR7, c[0x0][0x39c] ;  /* 0x00007380ff0777ac */ /* 0x000e240008000800 */
[----:B------:R-:W3:Y:S01]  /*41100*/  LDL.LU R87, [R1+0x164] ;  /* 0x0001640001577983 */ /* 0x000ee20000300800 */
[----:B----4-:R-:W-:Y:S01]  /*41110*/  F2FP.SATFINITE.E4M3.F32.PACK_AB_MERGE_C R70, R91, R89, RZ ;  /* 0x000000595b46723e */ /* 0x010fe200048070ff */
[----:B------:R-:W-:Y:S01]  /*41120*/  VIADD R3, R3, UR5 ;  /* 0x0000000503037c36 */ /* 0x000fe20008000000 */
[----:B------:R-:W1:Y:S01]  /*41130*/  LDCU UR9, c[0x0][0x39c] ;  /* 0x00007380ff0977ac */ /* 0x000e620008000800 */
[----:B------:R-:W4:Y:S02]  /*41140*/  LDL.LU R90, [R1+0x168] ;  /* 0x00016800015a7983 */ /* 0x000f240000300800 */
[----:B------:R-:W-:-:S02]  /*41150*/  VIADD R71, R3, UR5 ;  /* 0x0000000503477c36 */ /* 0x000fc40008000000 */
[----:B------:R0:W-:Y:S01]  /*41160*/  @P0 STG.E.U8 desc[UR18][R68.64], R70 ;  /* 0x0000004644000986 */ /* 0x0001e2000c101112 */
[----:B------:R-:W-:-:S03]  /*41170*/  PRMT R72, R70, 0x9910, RZ ;  /* 0x0000991046487816 */ /* 0x000fc600000000ff */
[----:B------:R-:W4:Y:S01]  /*41180*/  LDL.LU R88, [R1+0x16c] ;  /* 0x00016c0001587983 */ /* 0x000f220000300800 */
[----:B0-----:R-:W-:-:S03]  /*41190*/  IADD3 R68, P0, PT, R3, R2, RZ ;  /* 0x0000000203447210 */ /* 0x001fc60007f1e0ff */
[----:B------:R-:W4:Y:S01]  /*411a0*/  LDL.LU R79, [R1+0x10c0] ;  /* 0x0010c000014f7983 */ /* 0x000f220000300800 */
[----:B------:R-:W-:Y:S02]  /*411b0*/  LEA.HI.X.SX32 R69, R3, R0, 0x1, P0 ;  /* 0x0000000003457211 */ /* 0x000fe400000f0eff */
[C---:B------:R-:W-:Y:S01]  /*411c0*/  IADD3 R70, P0, PT, R71.reuse, R2, RZ ;  /* 0x0000000247467210 */ /* 0x040fe20007f1e0ff */
[----:B------:R-:W-:Y:S01]  /*411d0*/  VIADD R3, R71, UR5 ;  /* 0x0000000547037c36 */ /* 0x000fe20008000000 */
[----:B------:R-:W-:Y:S02]  /*411e0*/  SHF.R.S32.HI R72, RZ, 0x8, R72 ;  /* 0x00000008ff487819 */ /* 0x000fe40000011448 */
[----:B-----5:R-:W-:Y:S02]  /*411f0*/  F2FP.SATFINITE.E4M3.F32.PACK_AB_MERGE_C R73, R93, R92, RZ ;  /* 0x0000005c5d49723e */ /* 0x020fe400048070ff */
        /* <DEDUP_REMOVED lines=9> */
[----:B-----5:R-:W-:Y:S01]  /*41290*/  VIADD R71, R3, UR5 ;  /* 0x0000000503477c36 */ /* 0x020fe20008000000 */
        /* <DEDUP_REMOVED lines=9> */
[----:B------:R-:W5:Y:S01]  /*41330*/  LDL.LU R89, [R1+0x170] ;  /* 0x0001700001597983 */ /* 0x000f620000300800 */
[----:B------:R-:W3:Y:S03]  /*41340*/  LDCU UR7, c[0x0][0x39c] ;  /* 0x00007380ff0777ac */ /* 0x000ee60008000800 */
[----:B------:R0:W-:Y:S01]  /*41350*/  @P2 STG.E.U8 desc[UR18][R68.64], R70 ;  /* 0x0000004644002986 */ /* 0x0001e2000c101112 */
[----:B------:R-:W-:Y:S01]  /*41360*/  PRMT R72, R74, 0x9910, RZ ;  /* 0x000099104a487816 */ /* 0x000fe200000000ff */
[----:B------:R-:W2:Y:S02]  /*41370*/  LDCU UR4, c[0x0][0x39c] ;  /* 0x00007380ff0477ac */ /* 0x000ea40008000800 */
[----:B------:R-:W5:Y:S01]  /*41380*/  LDL.LU R91, [R1+0x174] ;  /* 0x00017400015b7983 */ /* 0x000f620000300800 */
[----:B------:R-:W1:Y:S01]  /*41390*/  LDCU UR10, c[0x0][0x39c] ;  /* 0x00007380ff0a77ac */ /* 0x000e620008000800 */
[----:B0-----:R-:W-:-:S02]  /*413a0*/  IADD3 R70, P2, PT, R71, R2, RZ ;  /* 0x0000000247467210 */ /* 0x001fc40007f5e0ff */
[----:B------:R-:W5:Y:S02]  /*413b0*/  LDL.LU R78, [R1+0x1068] ;  /* 0x00106800014e7983 */ /* 0x000f640000300800 */
[----:B------:R-:W-:Y:S02]  /*413c0*/  LEA.HI.X.SX32 R71, R71, R0, 0x1, P2 ;  /* 0x0000000047477211 */ /* 0x000fe400010f0eff */
[----:B------:R-:W5:Y:S01]  /*413d0*/  LDL.LU R92, [R1+0x178] ;  /* 0x00017800015c7983 */ /* 0x000f620000300800 */
[C---:B------:R-:W-:Y:S02]  /*413e0*/  IADD3 R68, P2, PT, R3.reuse, R2, RZ ;  /* 0x0000000203447210 */ /* 0x040fe40007f5e0ff */
[----:B------:R-:W-:Y:S01]  /*413f0*/  SHF.R.S32.HI R72, RZ, 0x8, R72 ;  /* 0x00000008ff487819 */ /* 0x000fe20000011448 */
[----:B------:R0:W-:Y:S01]  /*41400*/  @P5 STG.E.U8 desc[UR18][R70.64], R74 ;  /* 0x0000004a46005986 */ /* 0x0001e2000c101112 */
[C---:B------:R-:W-:Y:S02]  /*41410*/  LEA.HI.X.SX32 R69, R3.reuse, R0, 0x1, P2 ;  /* 0x0000000003457211 */ /* 0x040fe400010f0eff */
[----:B----4-:R-:W-:Y:S01]  /*41420*/  F2FP.SATFINITE.E4M3.F32.PACK_AB_MERGE_C R73, R88, R90, RZ ;  /* 0x0000005a5849723e */ /* 0x010fe200048070ff */
[----:B------:R-:W4:Y:S04]  /*41430*/  LDL.LU R93, [R1+0x17c] ;  /* 0x00017c00015d7983 */ /* 0x000f280000300800 */
        /* <DEDUP_REMOVED lines=330> */
[----:B------:R-:W3:Y:S01]  /*428e0*/  LDL.LU R85, [R1] ;  /* 0x0000000001557983 */ /* 0x000ee20000300800 */
        /* <DEDUP_REMOVED lines=435> */
[----:B------:R-:W-:Y:S01]  /*44420*/  @P5 STG.E.U8 desc[UR18][R70.64], R74 ;  /* 0x0000004a46005986 */ /* 0x000fe2000c101112 */
[C---:B------:R-:W-:Y:S01]  /*44430*/  LEA.HI.X.SX32 R69, R3.reuse, R0, 0x1, P2 ;  /* 0x0000000003457211 */ /* 0x040fe200010f0eff */
[----:B------:R-:W-:Y:S01]  /*44440*/  VIADD R3, R3, UR5 ;  /* 0x0000000503037c36 */ /* 0x000fe20008000000 */
[----:B----4-:R-:W-:Y:S01]  /*44450*/  F2FP.SATFINITE.E4M3.F32.PACK_AB_MERGE_C R73, R88, R90, RZ ;  /* 0x0000005a5849723e */ /* 0x010fe200048070ff */
[----:B------:R-:W4:Y:S04]  /*44460*/  LDL.LU R93, [R1+0xbc] ;  /* 0x0000bc00015d7983 */ /* 0x000f280000300800 */
[----:B------:R0:W-:Y:S02]  /*44470*/  @P0 STG.E.U8 desc[UR18][R68.64], R72 ;  /* 0x0000004844000986 */ /* 0x0001e4000c101112 */
[----:B0-----:R-:W-:-:S04]  /*44480*/  IADD3 R68, P0, PT, R3, R2, RZ ;  /* 0x0000000203447210 */ /* 0x001fc80007f1e0ff */
[C---:B------:R-:W-:Y:S01]  /*44490*/  LEA.HI.X.SX32 R69, R3.reuse, R0, 0x1, P0 ;  /* 0x0000000003457211 */ /* 0x040fe200000f0eff */
[----:B------:R-:W-:-:S04]  /*444a0*/  VIADD R72, R3, UR5 ;  /* 0x0000000503487c36 */ /* 0x000fc80008000000 */
[----:B------:R0:W-:Y:S01]  /*444b0*/  @P4 STG.E.U8 desc[UR18][R68.64], R73 ;  /* 0x0000004944004986 */ /* 0x0001e2000c101112 */
        /* <DEDUP_REMOVED lines=17> */
[C---:B------:R-:W-:Y:S01]  /*445d0*/  LEA.HI.X.SX32 R69, R72.reuse, R0, 0x1, P5 ;  /* 0x0000000048457211 */ /* 0x040fe200028f0eff */
[----:B------:R-:W0:Y:S02]  /*445e0*/  LDCU UR7, c[0x0][0x39c] ;  /* 0x00007380ff0777ac */ /* 0x000e240008000800 */
[----:B------:R-:W3:Y:S01]  /*445f0*/  LDL.LU R87, [R1+0xc4] ;  /* 0x0000c40001577983 */ /* 0x000ee20000300800 */
[----:B-----5:R-:W-:Y:S01]  /*44600*/  F2FP.SATFINITE.E4M3.F32.PACK_AB_MERGE_C R70, R91, R89, RZ ;  /* 0x000000595b46723e */ /* 0x020fe200048070ff */
[----:B------:R-:W-:Y:S01]  /*44610*/  VIADD R72, R72, UR5 ;  /* 0x0000000548487c36 */ /* 0x000fe20008000000 */
[----:B------:R-:W1:Y:S01]  /*44620*/  LDCU UR9, c[0x0][0x39c] ;  /* 0x00007380ff0977ac */ /* 0x000e620008000800 */
[----:B------:R-:W5:Y:S01]  /*44630*/  LDL.LU R90, [R1+0xc8] ;  /* 0x0000c800015a7983 */ /* 0x000f620000300800 */
[----:B------:R-:W-:Y:S01]  /*44640*/  PRMT R3, R70, 0x9910, RZ ;  /* 0x0000991046037816 */ /* 0x000fe200000000ff */
[----:B------:R-:W-:-:S02]  /*44650*/  VIADD R71, R72, UR5 ;  /* 0x0000000548477c36 */ /* 0x000fc40008000000 */
[----:B------:R0:W-:Y:S02]  /*44660*/  @P0 STG.E.U8 desc[UR18][R68.64], R70 ;  /* 0x0000004644000986 */ /* 0x0001e4000c101112 */
[----:B------:R-:W-:Y:S02]  /*44670*/  IMAD.MOV.U32 R73, RZ, RZ, R3 ;  /* 0x000000ffff497224 */ /* 0x000fe400078e0003 */
        /* <DEDUP_REMOVED lines=14> */
[----:B---3--:R-:W-:Y:S01]  /*44760*/  ISETP.LT.AND P4, PT, R76, UR6, !P1 ;  /* 0x000000064c007c0c */ /* 0x008fe2000cf81270 */
[----:B------:R-:W2:Y:S01]  /*44770*/  LDL.LU R77, [R1+0x1228] ;  /* 0x00122800014d7983 */ /* 0x000ea20000300800 */
[----:B------:R-:W-:Y:S01]  /*44780*/  PRMT R74, R3, 0x9910, RZ ;  /* 0x00009910034a7816 */ /* 0x000fe200000000ff */
[----:B------:R-:W-:Y:S01]  /*44790*/  VIADD R72, R72, UR5 ;  /* 0x0000000548487c36 */ /* 0x000fe20008000000 */
[----:B------:R-:W-:Y:S01]  /*447a0*/  ISETP.LT.AND P2, PT, R75, UR7, !P1 ;  /* 0x000000074b007c0c */ /* 0x000fe2000cf41270 */
[----:B------:R-:W3:Y:S01]  /*447b0*/  LDL.LU R76, [R1+0x123c] ;  /* 0x00123c00014c7983 */ /* 0x000ee20000300800 */
[----:B------:R-:W-:Y:S01]  /*447c0*/  SHF.R.S32.HI R74, RZ, 0x8, R74 ;  /* 0x00000008ff4a7819 */ /* 0x000fe2000001144a */
[----:B------:R-:W-:Y:S01]  /*447d0*/  VIADD R73, R72, UR5 ;  /* 0x0000000548497c36 */ /* 0x000fe20008000000 */
[----:B------:R-:W-:Y:S01]  /*447e0*/  ISETP.LT.AND P5, PT, R78, UR10, !P1 ;  /* 0x0000000a4e007c0c */ /* 0x000fe2000cfa1270 */
[----:B------:R-:W1:Y:S01]  /*447f0*/  LDL.LU R75, [R1+0x1218] ;  /* 0x00121800014b7983 */ /* 0x000e620000300800 */
[----:B------:R-:W2:Y:S01]  /*44800*/  LDCU UR6, c[0x0][0x39c] ;  /* 0x00007380ff0677ac */ /* 0x000ea20008000800 */
[----:B----4-:R-:W-:-:S02]  /*44810*/  F2FP.SATFINITE.E4M3.F32.PACK_AB_MERGE_C R3, R87, R85, RZ ;  /* 0x000000555703723e */ /* 0x010fc400048070ff */
[----:B------:R0:W-:Y:S01]  /*44820*/  @P3 STG.E.U8 desc[UR18][R68.64], R74 ;  /* 0x0000004a44003986 */ /* 0x0001e2000c101112 */
[----:B------:R-:W3:Y:S03]  /*44830*/  LDCU UR7, c[0x0][0x39c] ;  /* 0x00007380ff0777ac */ /* 0x000ee60008000800 */
[----:B------:R-:W4:Y:S01]  /*44840*/  LDL.LU R89, [R1+0xd0] ;  /* 0x0000d00001597983 */ /* 0x000f220000300800 */
        /* <DEDUP_REMOVED lines=11> */
[C---:B------:R-:W-:Y:S01]  /*44900*/  LEA.HI.X.SX32 R71, R73.reuse, R0, 0x1, P3 ;  /* 0x0000000049477211 */ /* 0x040fe200018f0eff */
[----:B------:R-:W-:Y:S01]  /*44910*/  VIADD R73, R73, UR5 ;  /* 0x0000000549497c36 */ /* 0x000fe20008000000 */
[----:B-----5:R-:W-:Y:S01]  /*44920*/  F2FP.SATFINITE.E4M3.F32.PACK_AB_MERGE_C R72, R88, R90, RZ ;  /* 0x0000005a5848723e */ /* 0x020fe200048070ff */
[----:B------:R-:W5:Y:S04]  /*44930*/  LDL.LU R93, [R1+0xdc] ;  /* 0x0000dc00015d7983 */ /* 0x000f680000300800 */
        /* <DEDUP_REMOVED lines=20> */
[C---:B------:R-:W-:Y:S01]  /*44a80*/  VIADD R70, R3.reuse, UR5 ;  /* 0x0000000503467c36 */ /* 0x040fe20008000000 */
[----:B------:R-:W3:Y:S01]  /*44a90*/  LDCU UR6, c[0x0][0x39c] ;  /* 0x00007380ff0677ac */ /* 0x000ee20008000800 */
[----:B------:R-:W-:Y:S01]  /*44aa0*/  LEA.HI.X.SX32 R69, R3, R0, 0x1, P5 ;  /* 0x0000000003457211 */ /* 0x000fe200028f0eff */
[----:B------:R-:W3:Y:S01]  /*44ab0*/  LDL.LU R85, [R1+0xe0] ;  /* 0x0000e00001557983 */ /* 0x000ee20000300800 */
[----:B------:R-:W0:Y:S01]  /*44ac0*/  LDCU UR7, c[0x0][0x39c] ;  /* 0x00007380ff0777ac */ /* 0x000e220008000800 */
[----:B----4-:R-:W-:-:S02]  /*44ad0*/  F2FP.SATFINITE.E4M3.F32.PACK_AB_MERGE_C R72, R91, R89, RZ ;  /* 0x000000595b48723e */ /* 0x010fc400048070ff */
[----:B------:R-:W4:Y:S01]  /*44ae0*/  LDL.LU R87, [R1+0xe4] ;  /* 0x0000e40001577983 */ /* 0x000f220000300800 */
[----:B------:R-:W1:Y:S01]  /*44af0*/  LDCU UR9, c[0x0][0x39c] ;  /* 0x00007380ff0977ac */ /* 0x000e620008000800 */
[----:B------:R-:W-:Y:S02]  /*44b00*/  PRMT R71, R72, 0x9910, RZ ;  /* 0x0000991048477816 */ /* 0x000fe400000000ff */
[----:B------:R0:W-:Y:S03]  /*44b10*/  @P0 STG.E.U8 desc[UR18][R68.64], R72 ;  /* 0x0000004844000986 */ /* 0x0001e6000c101112 */
[----:B------:R-:W-:Y:S01]  /*44b20*/  IMAD.MOV.U32 R73, RZ, RZ, R71 ;  /* 0x000000ffff497224 */ /* 0x000fe200078e0047 */
[----:B------:R-:W4:Y:S01]  /*44b30*/  LDL.LU R90, [R1+0xe8] ;  /* 0x0000e800015a7983 */ /* 0x000f220000300800 */
[C---:B------:R-:W-:Y:S01]  /*44b40*/  VIADD R71, R70.reuse, UR5 ;  /* 0x0000000546477c36 */ /* 0x040fe20008000000 */
[----:B0-----:R-:W-:-:S02]  /*44b50*/  IADD3 R68, P0, PT, R70, R2, RZ ;  /* 0x0000000246447210 */ /* 0x001fc40007f1e0ff */
[----:B------:R-:W4:Y:S02]  /*44b60*/  LDL.LU R88, [R1+0xec] ;  /* 0x0000ec0001587983 */ /* 0x000f240000300800 */
        /* <DEDUP_REMOVED lines=20> */
[----:B------:R-:W5:Y:S01]  /*44cb0*/  LDL.LU R75, [R1+0x1240] ;  /* 0x00124000014b7983 */ /* 0x000f620000300800 */
[----:B------:R-:W2:Y:S03]  /*44cc0*/  LDCU UR4, c[0x0][0x39c] ;  /* 0x00007380ff0477ac */ /* 0x000ea60008000800 */
[----:B------:R-:W1:Y:S01]  /*44cd0*/  LDL.LU R79, [R1+0x1248] ;  /* 0x00124800014f7983 */ /* 0x000e620000300800 */
[----:B----4-:R-:W-:Y:S01]  /*44ce0*/  F2FP.SATFINITE.E4M3.F32.PACK_AB_MERGE_C R3, R87, R85, RZ ;  /* 0x000000555703723e */ /* 0x010fe200048070ff */
[----:B------:R-:W3:Y:S02]  /*44cf0*/  LDCU UR6, c[0x0][0x39c] ;  /* 0x00007380ff0677ac */ /* 0x000ee40008000800 */
[----:B------:R-:W4:Y:S01]  /*44d00*/  LDL.LU R89, [R1+0xf0] ;  /* 0x0000f00001597983 */ /* 0x000f220000300800 */
[----:B------:R-:W5:Y:S03]  /*44d10*/  LDCU UR7, c[0x0][0x39c] ;  /* 0x00007380ff0777ac */ /* 0x000f660008000800 */
[----:B------:R-:W4:Y:S04]  /*44d20*/  LDL.LU R91, [R1+0xf4] ;  /* 0x0000f400015b7983 */ /* 0x000f280000300800 */
[----:B------:R0:W-:Y:S01]  /*44d30*/  @P2 STG.E.U8 desc[UR18][R68.64], R74 ;  /* 0x0000004a44002986 */ /* 0x0001e2000c101112 */
[----:B------:R-:W-:Y:S01]  /*44d40*/  PRMT R71, R3, 0x9910, RZ ;  /* 0x0000991003477816 */ /* 0x000fe200000000ff */
[----:B------:R-:W1:Y:S02]  /*44d50*/  LDCU UR10, c[0x0][0x39c] ;  /* 0x00007380ff0a77ac */ /* 0x000e640008000800 */
[----:B------:R-:W4:Y:S04]  /*44d60*/  LDL.LU R78, [R1+0x124c] ;  /* 0x00124c00014e7983 */ /* 0x000f280000300800 */
[----:B------:R-:W4:Y:S01]  /*44d70*/  LDL.LU R92, [R1+0xf8] ;  /* 0x0000f800015c7983 */ /* 0x000f220000300800 */
[----:B0-----:R-:W-:-:S03]  /*44d80*/  IADD3 R68, P2, PT, R72, R2, RZ ;  /* 0x0000000248447210 */ /* 0x001fc60007f5e0ff */
[----:B------:R-:W4:Y:S01]  /*44d90*/  LDL.LU R93, [R1+0xfc] ;  /* 0x0000fc00015d7983 */ /* 0x000f220000300800 */
[----:B------:R-:W-:Y:S02]  /*44da0*/  LEA.HI.X.SX32 R69, R72, R0, 0x1, P2 ;  /* 0x0000000048457211 */ /* 0x000fe400010f0eff */
[C---:B------:R-:W-:Y:S02]  /*44db0*/  IADD3 R70, P2, PT, R73.reuse, R2, RZ ;  /* 0x0000000249467210 */ /* 0x040fe40007f5e0ff */
[----:B------:R-:W-:Y:S02]  /*44dc0*/  SHF.R.S32.HI R74, RZ, 0x8, R71 ;  /* 0x00000008ff4a7819 */ /* 0x000fe40000011447 */
[C---:B------:R-:W-:Y:S01]  /*44dd0*/  LEA.HI.X.SX32 R71, R73.reuse, R0, 0x1, P2 ;  /* 0x0000000049477211 */ /* 0x040fe200010f0eff */
[----:B------:R-:W-:Y:S01]  /*44de0*/  VIADD R73, R73, UR5 ;  /* 0x0000000549497c36 */ /* 0x000fe20008000000 */
[----:B------:R0:W-:Y:S04]  /*44df0*/  @P5 STG.E.U8 desc[UR18][R68.64], R3 ;  /* 0x0000000344005986 */ /* 0x0001e8000c101112 */
[----:B------:R2:W-:Y:S01]  /*44e00*/  @P0 STG.E.U8 desc[UR18][R70.64], R74 ;  /* 0x0000004a46000986 */ /* 0x0005e2000c101112 */
[----:B0-----:R-:W-:-:S04]  /*44e10*/  IADD3 R68, P0, PT, R73, R2, RZ ;  /* 0x0000000249447210 */ /* 0x001fc80007f1e0ff */
[----:B------:R-:W-:Y:S02]  /*44e20*/  LEA.HI.X.SX32 R69, R73, R0, 0x1, P0 ;  /* 0x0000000049457211 */ /* 0x000fe400000f0eff */
[----:B------:R-:W-:-:S05]  /*44e30*/  F2FP.SATFINITE.E4M3.F32.PACK_AB_MERGE_C R72, R88, R90, RZ ;  /* 0x0000005a5848723e */ /* 0x000fca00048070ff */
[----:B------:R4:W-:Y:S01]  /*44e40*/  @P4 STG.E.U8 desc[UR18][R68.64], R72 ;  /* 0x0000004844004986 */ /* 0x0009e2000c101112 */
[----:B--2---:R-:W-:Y:S02]  /*44e50*/  ISETP.LT.AND P0, PT, R77, UR4, !P1 ;  /* 0x000000044d007c0c */ /* 0x004fe4000cf01270 */
[----:B---3--:R-:W-:Y:S01]  /*44e60*/  ISETP.LT.AND P2, PT, R76, UR6, !P1 ;  /* 0x000000064c007c0c */ /* 0x008fe2000cf41270 */
[----:B------:R-:W2:Y:S01]  /*44e70*/  LDL.LU R77, [R1+0x1254] ;  /* 0x00125400014d7983 */ /* 0x000ea20000300800 */
[----:B------:R-:W-:Y:S01]  /*44e80*/  VIADD R3, R73, UR5 ;  /* 0x0000000549037c36 */ /* 0x000fe20008000000 */
[----:B------:R-:W-:Y:S01]  /*44e90*/  PRMT R71, R72, 0x9910, RZ ;  /* 0x0000991048477816 */ /* 0x000fe200000000ff */
[----:B------:R-:W2:Y:S01]  /*44ea0*/  LDCU UR4, c[0x0][0x39c] ;  /* 0x00007380ff0477ac */ /* 0x000ea20008000800 */
[----:B------:R-:W3:Y:S01]  /*44eb0*/  LDL.LU R76, [R1+0x1258] ;  /* 0x00125800014c7983 */ /* 0x000ee20000300800 */
[----:B-----5:R-:W-:Y:S02]  /*44ec0*/  ISETP.LT.AND P4, PT, R75, UR7, !P1 ;  /* 0x000000074b007c0c */ /* 0x020fe4000cf81270 */
[C---:B------:R-:W-:Y:S01]  /*44ed0*/  IADD3 R70, P5, PT, R3.reuse, R2, RZ ;  /* 0x0000000203467210 */ /* 0x040fe20007fbe0ff */
[----:B------:R-:W5:Y:S01]  /*44ee0*/  LDL.LU R75, [R1+0x1238] ;  /* 0x00123800014b7983 */ /* 0x000f620000300800 */
[----:B------:R-:W-:Y:S01]  /*44ef0*/  SHF.R.S32.HI R73, RZ, 0x8, R71 ;  /* 0x00000008ff497819 */ /* 0x000fe20000011447 */
[----:B------:R-:W3:Y:S01]  /*44f00*/  LDCU UR6, c[0x0][0x39c] ;  /* 0x00007380ff0677ac */ /* 0x000ee20008000800 */
[C---:B------:R-:W-:Y:S01]  /*44f10*/  LEA.HI.X.SX32 R71, R3.reuse, R0, 0x1, P5 ;  /* 0x0000000003477211 */ /* 0x040fe200028f0eff */
[----:B------:R-:W-:Y:S01]  /*44f20*/  VIADD R3, R3, UR5 ;  /* 0x0000000503037c36 */ /* 0x000fe20008000000 */
[----:B------:R-:W5:Y:S01]  /*44f30*/  LDCU UR7, c[0x0][0x39c] ;  /* 0x00007380ff0777ac */ /* 0x000f620008000800 */
[----:B----4-:R-:W-:-:S03]  /*44f40*/  F2FP.SATFINITE.E4M3.F32.PACK_AB_MERGE_C R72, R91, R89, RZ ;  /* 0x000000595b48723e */ /* 0x010fc600048070ff */
[C---:B------:R-:W-:Y:S01]  /*44f50*/  IADD3 R68, P5, PT, R3.reuse, R2, RZ ;  /* 0x0000000203447210 */ /* 0x040fe20007fbe0ff */
[----:B------:R0:W-:Y:S03]  /*44f60*/  @P3 STG.E.U8 desc[UR18][R70.64], R73 ;  /* 0x0000004946003986 */ /* 0x0001e6000c101112 */
[C---:B------:R-:W-:Y:S02]  /*44f70*/  LEA.HI.X.SX32 R69, R3.reuse, R0, 0x1, P5 ;  /* 0x0000000003457211 */ /* 0x040fe400028f0eff */
[----:B0-----:R-:W-:Y:S01]  /*44f80*/  PRMT R71, R72, 0x9910, RZ ;  /* 0x0000991048477816 */ /* 0x001fe200000000ff */
[----:B------:R-:W-:Y:S02]  /*44f90*/  VIADD R70, R3, UR5 ;  /* 0x0000000503467c36 */ /* 0x000fe40008000000 */
[----:B------:R0:W-:Y:S02]  /*44fa0*/  @P0 STG.E.U8 desc[UR18][R68.64], R72 ;  /* 0x0000004844000986 */ /* 0x0001e4000c101112 */
[----:B------:R-:W-:-:S02]  /*44fb0*/  IMAD.MOV.U32 R73, RZ, RZ, R71 ;  /* 0x000000ffff497224 */ /* 0x000fc400078e0047 */
[C---:B------:R-:W-:Y:S01]  /*44fc0*/  VIADD R71, R70.reuse, UR5 ;  /* 0x0000000546477c36 */ /* 0x040fe20008000000 */
[----:B-1----:R-:W-:Y:S01]  /*44fd0*/  ISETP.LT.AND P3, PT, R79, UR9, !P1 ;  /* 0x000000094f007c0c */ /* 0x002fe2000cf61270 */
[----:B------:R-:W1:Y:S01]  /*44fe0*/  LDCU UR9, c[0x0][0x39c] ;  /* 0x00007380ff0977ac */ /* 0x000e620008000800 */
[----:B------:R-:W-:Y:S02]  /*44ff0*/  SHF.R.S32.HI R73, RZ, 0x8, R73 ;  /* 0x00000008ff497819 */ /* 0x000fe40000011449 */
[C---:B0-----:R-:W-:Y:S01]  /*45000*/  IADD3 R68, P0, PT, R70.reuse, R2, RZ ;  /* 0x0000000246447210 */ /* 0x041fe20007f1e0ff */
[----:B------:R-:W-:Y:S01]  /*45010*/  VIADD R72, R71, UR5 ;  /* 0x0000000547487c36 */ /* 0x000fe20008000000 */
[----:B------:R-:W-:Y:S02]  /*45020*/  F2FP.SATFINITE.E4M3.F32.PACK_AB_MERGE_C R3, R93, R92, RZ ;  /* 0x0000005c5d03723e */ /* 0x000fe400048070ff */
[----:B------:R-:W-:Y:S02]  /*45030*/  LEA.HI.X.SX32 R69, R70, R0, 0x1, P0 ;  /* 0x0000000046457211 */ /* 0x000fe400000f0eff */
[----:B------:R-:W-:-:S02]  /*45040*/  IADD3 R70, P0, PT, R71, R2, RZ ;  /* 0x0000000247467210 */ /* 0x000fc40007f1e0ff */
[----:B------:R-:W-:Y:S01]  /*45050*/  PRMT R74, R3, 0x9910, RZ ;  /* 0x00009910034a7816 */ /* 0x000fe200000000ff */
[----:B------:R0:W-:Y:S01]  /*45060*/  @P2 STG.E.U8 desc[UR18][R68.64], R73 ;  /* 0x0000004944002986 */ /* 0x0001e2000c101112 */
[----:B------:R-:W-:Y:S01]  /*45070*/  ISETP.LT.AND P5, PT, R78, UR10, !P1 ;  /* 0x0000000a4e007c0c */ /* 0x000fe2000cfa1270 */
[----:B------:R-:W4:Y:S01]  /*45080*/  LDCU UR10, c[0x0][0x39c] ;  /* 0x00007380ff0a77ac */ /* 0x000f220008000800 */
[----:B------:R-:W-:Y:S01]  /*45090*/  LEA.HI.X.SX32 R71, R71, R0, 0x1, P0 ;  /* 0x0000000047477211 */ /* 0x000fe200000f0eff */
[----:B------:R-:W4:Y:S01]  /*450a0*/  LDL.LU R78, [R1+0x1288] ;  /* 0x00128800014e7983 */ /* 0x000f220000300800 */
[----:B------:R-:W-:Y:S02]  /*450b0*/  SHF.R.S32.HI R74, RZ, 0x8, R74 ;  /* 0x00000008ff4a7819 */ /* 0x000fe4000001144a */
[----:B0-----:R-:W-:-:S04]  /*450c0*/  IADD3 R68, P2, PT, R72, R2, RZ ;  /* 0x0000000248447210 */ /* 0x001fc80007f5e0ff */
[C---:B------:R-:W-:Y:S01]  /*450d0*/  LEA.HI.X.SX32 R69, R72.reuse, R0, 0x1, P2 ;  /* 0x0000000048457211 */ /* 0x040fe200010f0eff */
[----:B------:R-:W-:Y:S01]  /*450e0*/  VIADD R72, R72, UR5 ;  /* 0x0000000548487c36 */ /* 0x000fe20008000000 */
[----:B------:R0:W-:Y:S04]  /*450f0*/  @P4 STG.E.U8 desc[UR18][R70.64], R3 ;  /* 0x0000000346004986 */ /* 0x0001e8000c101112 */
[----:B------:R1:W-:Y:S01]  /*45100*/  @P3 STG.E.U8 desc[UR18][R68.64], R74 ;  /* 0x0000004a44003986 */ /* 0x0003e2000c101112 */
[----:B0-----:R-:W-:Y:S01]  /*45110*/  F2FP.SATFINITE.E4M3.F32.PACK_AB_MERGE_C R3, R5, R4, RZ ;  /* 0x000000040503723e */ /* 0x001fe200048070ff */
[C---:B------:R-:W-:Y:S01]  /*45120*/  VIADD R71, R72.reuse, UR5 ;  /* 0x0000000548477c36 */ /* 0x040fe20008000000 */
[----:B------:R-:W-:Y:S02]  /*45130*/  IADD3 R4, P3, PT, R72, R2, RZ ;  /* 0x0000000248047210 */ /* 0x000fe40007f7e0ff */
[----:B-1----:R-:W-:-:S02]  /*45140*/  PRMT R69, R3, 0x9910, RZ ;  /* 0x0000991003457816 */ /* 0x002fc400000000ff */
[----:B------:R-:W-:Y:S02]  /*45150*/  LEA.HI.X.SX32 R5, R72, R0, 0x1, P3 ;  /* 0x0000000048057211 */ /* 0x000fe400018f0eff */
[----:B------:R-:W-:Y:S02]  /*45160*/  IADD3 R68, P3, PT, R71, R2, RZ ;  /* 0x0000000247447210 */ /* 0x000fe40007f7e0ff */
[----:B------:R-:W-:Y:S02]  /*45170*/  F2FP.SATFINITE.E4M3.F32.PACK_AB_MERGE_C R70, R7, R6, RZ ;  /* 0x000000060746723e */ /* 0x000fe400048070ff */
[----:B------:R-:W-:Y:S02]  /*45180*/  SHF.R.S32.HI R6, RZ, 0x8, R69 ;  /* 0x00000008ff067819 */ /* 0x000fe40000011445 */
[C---:B------:R-:W-:Y:S01]  /*45190*/  LEA.HI.X.SX32 R69, R71.reuse, R0, 0x1, P3 ;  /* 0x0000000047457211 */ /* 0x040fe200018f0eff */
[----:B------:R-:W-:Y:S01]  /*451a0*/  VIADD R71, R71, UR5 ;  /* 0x0000000547477c36 */ /* 0x000fe20008000000 */
[----:B------:R0:W-:Y:S03]  /*451b0*/  @P5 STG.E.U8 desc[UR18][R4.64], R3 ;  /* 0x0000000304005986 */ /* 0x0001e6000c101112 */
[----:B0-----:R-:W-:Y:S01]  /*451c0*/  VIADD R3, R71, UR5 ;  /* 0x0000000547037c36 */ /* 0x001fe20008000000 */
[----:B--2---:R-:W-:Y:S01]  /*451d0*/  ISETP.LT.AND P0, PT, R77, UR4, !P1 ;  /* 0x000000044d007c0c */ /* 0x004fe2000cf01270 */
[----:B------:R-:W4:Y:S01]  /*451e0*/  LDCU UR4, c[0x0][0x39c] ;  /* 0x00007380ff0477ac */ /* 0x000f220008000800 */
[----:B------:R-:W2:Y:S01]  /*451f0*/  LDL.LU R77, [R1+0x1284] ;  /* 0x00128400014d7983 */ /* 0x000ea20000300800 */
[----:B---3--:R-:W-:Y:S01]  /*45200*/  ISETP.LT.AND P4, PT, R76, UR6, !P1 ;  /* 0x000000064c007c0c */ /* 0x008fe2000cf81270 */
[----:B------:R-:W2:Y:S02]  /*45210*/  LDCU UR6, c[0x0][0x39c] ;  /* 0x00007380ff0677ac */ /* 0x000ea40008000800 */
[----:B------:R-:W3:Y:S01]  /*45220*/  LDL.LU R76, [R1+0x1268] ;  /* 0x00126800014c7983 */ /* 0x000ee20000300800 */
[----:B-----5:R-:W-:Y:S01]  /*45230*/  ISETP.LT.AND P2, PT, R75, UR7, !P1 ;  /* 0x000000074b007c0c */ /* 0x020fe2000cf41270 */
[----:B------:R-:W3:Y:S02]  /*45240*/  LDCU UR7, c[0x0][0x39c] ;  /* 0x00007380ff0777ac */ /* 0x000ee40008000800 */
[----:B------:R-:W5:Y:S04]  /*45250*/  LDL.LU R75, [R1+0x126c] ;  /* 0x00126c00014b7983 */ /* 0x000f680000300800 */
[----:B------:R0:W-:Y:S01]  /*45260*/  @P0 STG.E.U8 desc[UR18][R68.64], R6 ;  /* 0x0000000644000986 */ /* 0x0001e2000c101112 */
[----:B------:R-:W-:-:S03]  /*45270*/  IADD3 R4, P0, PT, R71, R2, RZ ;  /* 0x0000000247047210 */ /* 0x000fc60007f1e0ff */
[----:B------:R-:W5:Y:S01]  /*45280*/  LDL.LU R73, [R1+0x1250] ;  /* 0x0012500001497983 */ /* 0x000f620000300800 */
[----:B------:R-:W-:-:S03]  /*45290*/  LEA.HI.X.SX32 R5, R71, R0, 0x1, P0 ;  /* 0x0000000047057211 */ /* 0x000fc600000f0eff */
[----:B------:R-:W5:Y:S04]  /*452a0*/  LDL.LU R72, [R1+0x1274] ;  /* 0x0012740001487983 */ /* 0x000f680000300800 */
[----:B------:R-:W5:Y:S04]  /*452b0*/  LDL.LU R71, [R1+0x1280] ;  /* 0x0012800001477983 */ /* 0x000f680000300800 */
[----:B0-----:R-:W5:Y:S01]  /*452c0*/  LDL.LU R69, [R1+0x1264] ;  /* 0x0012640001457983 */ /* 0x001f620000300800 */
[----:B------:R-:W-:Y:S02]  /*452d0*/  PRMT R7, R70, 0x9910, RZ ;  /* 0x0000991046077816 */ /* 0x000fe400000000ff */
[----:B------:R-:W-:-:S02]  /*452e0*/  IADD3 R6, P5, PT, R3, R2, RZ ;  /* 0x0000000203067210 */ /* 0x000fc40007fbe0ff */
[----:B------:R-:W-:Y:S02]  /*452f0*/  SHF.R.S32.HI R68, RZ, 0x8, R7 ;  /* 0x00000008ff447819 */ /* 0x000fe40000011407 */
[C---:B------:R-:W-:Y:S01]  /*45300*/  LEA.HI.X.SX32 R7, R3.reuse, R0, 0x1, P5 ;  /* 0x0000000003077211 */ /* 0x040fe200028f0eff */
[----:B------:R-:W-:Y:S01]  /*45310*/  VIADD R3, R3, UR5 ;  /* 0x0000000503037c36 */ /* 0x000fe20008000000 */
[----:B------:R0:W-:Y:S01]  /*45320*/  @P4 STG.E.U8 desc[UR18][R4.64], R70 ;  /* 0x0000004604004986 */ /* 0x0001e2000c101112 */
[----:B------:R-:W-:-:S03]  /*45330*/  F2FP.SATFINITE.E4M3.F32.PACK_AB_MERGE_C R8, R9, R8, RZ ;  /* 0x000000080908723e */ /* 0x000fc600048070ff */
[----:B------:R1:W-:Y:S01]  /*45340*/  @P2 STG.E.U8 desc[UR18][R6.64], R68 ;  /* 0x0000004406002986 */ /* 0x0003e2000c101112 */
[----:B0-----:R-:W-:-:S03]  /*45350*/  IADD3 R4, P5, PT, R3, R2, RZ ;  /* 0x0000000203047210 */ /* 0x001fc60007fbe0ff */
[----:B------:R-:W5:Y:S01]  /*45360*/  LDL.LU R70, [R1+0x12a8] ;  /* 0x0012a80001467983 */ /* 0x000f620000300800 */
[----:B----4-:R-:W-:Y:S01]  /*45370*/  ISETP.LT.AND P0, PT, R78, UR4, !P1 ;  /* 0x000000044e007c0c */ /* 0x010fe2000cf01270 */
[C---:B-1----:R-:W-:Y:S01]  /*45380*/  VIADD R6, R3.reuse, UR5 ;  /* 0x0000000503067c36 */ /* 0x042fe20008000000 */
[----:B------:R-:W-:Y:S01]  /*45390*/  LEA.HI.X.SX32 R5, R3, R0, 0x1, P5 ;  /* 0x0000000003057211 */ /* 0x000fe200028f0eff */
[----:B------:R-:W0:Y:S01]  /*453a0*/  LDCU UR4, c[0x0][0x39c] ;  /* 0x00007380ff0477ac */ /* 0x000e220008000800 */
[----:B------:R-:W-:Y:S01]  /*453b0*/  PRMT R7, R8, 0x9910, RZ ;  /* 0x0000991008077816 */ /* 0x000fe200000000ff */
[----:B------:R-:W-:-:S03]  /*453c0*/  VIADD R3, R6, UR5 ;  /* 0x0000000506037c36 */ /* 0x000fc60008000000 */
[----:B------:R-:W-:-:S05]  /*453d0*/  SHF.R.S32.HI R9, RZ, 0x8, R7 ;  /* 0x00000008ff097819 */ /* 0x000fca0000011407 */
[----:B------:R1:W-:Y:S02]  /*453e0*/  @P0 STG.E.U8 desc[UR18][R4.64], R8 ;  /* 0x0000000804000986 */ /* 0x0003e4000c101112 */
[----:B-1----:R-:W-:Y:S01]  /*453f0*/  IADD3 R4, P0, PT, R6, R2, RZ ;  /* 0x0000000206047210 */ /* 0x002fe20007f1e0ff */
[----:B------:R-:W-:-:S03]  /*45400*/  VIADD R8, R3, UR5 ;  /* 0x0000000503087c36 */ /* 0x000fc60008000000 */
[----:B------:R-:W-:Y:S02]  /*45410*/  LEA.HI.X.SX32 R5, R6, R0, 0x1, P0 ;  /* 0x0000000006057211 */ /* 0x000fe400000f0eff */
[----:B------:R-:W-:Y:S02]  /*45420*/  IADD3 R6, P0, PT, R3, R2, RZ ;  /* 0x0000000203067210 */ /* 0x000fe40007f1e0ff */
[----:B------:R-:W-:Y:S02]  /*45430*/  F2FP.SATFINITE.E4M3.F32.PACK_AB_MERGE_C R10, R11, R10, RZ ;  /* 0x0000000a0b0a723e */ /* 0x000fe400048070ff */
[----:B------:R-:W-:Y:S02]  /*45440*/  LEA.HI.X.SX32 R7, R3, R0, 0x1, P0 ;  /* 0x0000000003077211 */ /* 0x000fe400000f0eff */
[----:B------:R-:W-:-:S04]  /*45450*/  PRMT R11, R10, 0x9910, RZ ;  /* 0x000099100a0b7816 */ /* 0x000fc800000000ff */
[----:B------:R-:W-:Y:S02]  /*45460*/  SHF.R.S32.HI R11, RZ, 0x8, R11 ;  /* 0x00000008ff0b7819 */ /* 0x000fe4000001140b */
[----:B------:R-:W-:Y:S02]  /*45470*/  F2FP.SATFINITE.E4M3.F32.PACK_AB_MERGE_C R12, R13, R12, RZ ;  /* 0x0000000c0d0c723e */ /* 0x000fe400048070ff */
[----:B--2---:R-:W-:Y:S01]  /*45480*/  ISETP.LT.AND P3, PT, R77, UR6, !P1 ;  /* 0x000000064d007c0c */ /* 0x004fe2000cf61270 */
[----:B------:R-:W1:Y:S01]  /*45490*/  LDCU UR6, c[0x0][0x39c] ;  /* 0x00007380ff0677ac */ /* 0x000e620008000800 */
[----:B---3--:R-:W-:Y:S01]  /*454a0*/  ISETP.LT.AND P4, PT, R76, UR7, !P1 ;  /* 0x000000074c007c0c */ /* 0x008fe2000cf81270 */
[----:B------:R-:W2:Y:S01]  /*454b0*/  LDCU UR7, c[0x0][0x39c] ;  /* 0x00007380ff0777ac */ /* 0x000ea20008000800 */
[----:B-----5:R-:W-:Y:S01]  /*454c0*/  ISETP.LT.AND P2, PT, R75, UR9, !P1 ;  /* 0x000000094b007c0c */ /* 0x020fe2000cf41270 */
[----:B------:R-:W3:Y:S08]  /*454d0*/  LDCU UR9, c[0x0][0x39c] ;  /* 0x00007380ff0977ac */ /* 0x000ef00008000800 */
[----:B------:R4:W-:Y:S04]  /*454e0*/  @P3 STG.E.U8 desc[UR18][R4.64], R9 ;  /* 0x0000000904003986 */ /* 0x0009e8000c101112 */
[----:B------:R5:W-:Y:S01]  /*454f0*/  @P4 STG.E.U8 desc[UR18][R6.64], R10 ;  /* 0x0000000a06004986 */ /* 0x000be2000c101112 */
[----:B----4-:R-:W-:-:S04]  /*45500*/  IADD3 R4, P3, PT, R8, R2, RZ ;  /* 0x0000000208047210 */ /* 0x010fc80007f7e0ff */
[C---:B------:R-:W-:Y:S02]  /*45510*/  LEA.HI.X.SX32 R5, R8.reuse, R0, 0x1, P3 ;  /* 0x0000000008057211 */ /* 0x040fe400018f0eff */
[----:B--2---:R-:W-:Y:S01]  /*45520*/  ISETP.LT.AND P3, PT, R69, UR7, !P1 ;  /* 0x0000000745007c0c */ /* 0x004fe2000cf61270 */
[----:B------:R-:W-:Y:S01]  /*45530*/  VIADD R8, R8, UR5 ;  /* 0x0000000508087c36 */ /* 0x000fe20008000000 */
[----:B------:R-:W2:Y:S01]  /*45540*/  LDL.LU R69, [R1+0x128c] ;  /* 0x00128c0001457983 */ /* 0x000ea20000300800 */
[----:B------:R-:W-:Y:S01]  /*45550*/  ISETP.LT.AND P5, PT, R73, UR10, !P1 ;  /* 0x0000000a49007c0c */ /* 0x000fe2000cfa1270 */
[----:B------:R-:W4:Y:S02]  /*45560*/  LDCU UR10, c[0x0][0x39c] ;  /* 0x00007380ff0a77ac */ /* 0x000f240008000800 */
[----:B------:R-:W3:Y:S01]  /*45570*/  LDL.LU R68, [R1+0x1290] ;  /* 0x0012900001447983 */ /* 0x000ee20000300800 */
[----:B-----5:R-:W-:Y:S01]  /*45580*/  PRMT R7, R12, 0x9910, RZ ;  /* 0x000099100c077816 */ /* 0x020fe200000000ff */
[----:B------:R-:W3:Y:S02]  /*45590*/  LDCU UR7, c[0x0][0x39c] ;  /* 0x00007380ff0777ac */ /* 0x000ee40008000800 */
[----:B------:R-:W5:Y:S04]  /*455a0*/  LDL.LU R10, [R1+0x1294] ;  /* 0x00129400010a7983 */ /* 0x000f680000300800 */
[----:B------:R-:W4:Y:S04]  /*455b0*/  LDL.LU R9, [R1+0x1270] ;  /* 0x0012700001097983 */ /* 0x000f280000300800 */
[----:B------:R0:W-:Y:S04]  /*455c0*/  @P2 STG.E.U8 desc[UR18][R4.64], R11 ;  /* 0x0000000b04002986 */ /* 0x0001e8000c101112 */
[----:B------:R-:W5:Y:S01]  /*455d0*/  LDL.LU R13, [R1+0x12a0] ;  /* 0x0012a000010d7983 */ /* 0x000f620000300800 */
[----:B0-----:R-:W-:-:S04]  /*455e0*/  IADD3 R4, P2, PT, R8, R2, RZ ;  /* 0x0000000208047210 */ /* 0x001fc80007f5e0ff */
[----:B------:R-:W-:-:S05]  /*455f0*/  LEA.HI.X.SX32 R5, R8, R0, 0x1, P2 ;  /* 0x0000000008057211 */ /* 0x000fca00010f0eff */
[----:B------:R0:W-:Y:S04]  /*45600*/  @P5 STG.E.U8 desc[UR18][R4.64], R12 ;  /* 0x0000000c04005986 */ /* 0x0001e8000c101112 */
[----:B0-----:R-:W5:Y:S01]  /*45610*/  LDL.LU R12, [R1+0x127c] ;  /* 0x00127c00010c7983 */ /* 0x001f620000300800 */
[----:B------:R-:W-:Y:S01]  /*45620*/  VIADD R3, R8, UR5 ;  /* 0x0000000508037c36 */ /* 0x000fe20008000000 */
[----:B------:R-:W-:Y:S01]  /*45630*/  ISETP.LT.AND P0, PT, R72, UR4, !P1 ;  /* 0x0000000448007c0c */ /* 0x000fe2000cf01270 */
[----:B------:R-:W0:Y:S01]  /*45640*/  LDCU UR4, c[0x0][0x39c] ;  /* 0x00007380ff0477ac */ /* 0x000e220008000800 */
[----:B------:R-:W-:Y:S01]  /*45650*/  F2FP.SATFINITE.E4M3.F32.PACK_AB_MERGE_C R14, R15, R14, RZ ;  /* 0x0000000e0f0e723e */ /* 0x000fe200048070ff */
[----:B------:R-:W5:Y:S01]  /*45660*/  LDL.LU R11, [R1+0x1278] ;  /* 0x00127800010b7983 */ /* 0x000f620000300800 */
[----:B------:R-:W-:-:S02]  /*45670*/  IADD3 R6, P2, PT, R3, R2, RZ ;  /* 0x0000000203067210 */ /* 0x000fc40007f5e0ff */
[----:B------:R-:W-:Y:S02]  /*45680*/  SHF.R.S32.HI R8, RZ, 0x8, R7 ;  /* 0x00000008ff087819 */ /* 0x000fe40000011407 */
[C---:B------:R-:W-:Y:S01]  /*45690*/  LEA.HI.X.SX32 R7, R3.reuse, R0, 0x1, P2 ;  /* 0x0000000003077211 */ /* 0x040fe200010f0eff */
[----:B------:R-:W-:Y:S01]  /*456a0*/  VIADD R3, R3, UR5 ;  /* 0x0000000503037c36 */ /* 0x000fe20008000000 */
[----:B-1----:R-:W-:Y:S01]  /*456b0*/  ISETP.LT.AND P4, PT, R71, UR6, !P1 ;  /* 0x0000000647007c0c */ /* 0x002fe2000cf81270 */
[----:B------:R-:W2:Y:S02]  /*456c0*/  LDCU UR6, c[0x0][0x39c] ;  /* 0x00007380ff0677ac */ /* 0x000ea40008000800 */
[----:B------:R1:W-:Y:S01]  /*456d0*/  @P0 STG.E.U8 desc[UR18][R6.64], R8 ;  /* 0x0000000806000986 */ /* 0x0003e2000c101112 */
[----:B------:R-:W-:-:S04]  /*456e0*/  IADD3 R4, P0, PT, R3, R2, RZ ;  /* 0x0000000203047210 */ /* 0x000fc80007f1e0ff */
[C---:B------:R-:W-:Y:S01]  /*456f0*/  LEA.HI.X.SX32 R5, R3.reuse, R0, 0x1, P0 ;  /* 0x0000000003057211 */ /* 0x040fe200000f0eff */
[----:B-1----:R-:W-:Y:S01]  /*45700*/  VIADD R8, R3, UR5 ;  /* 0x0000000503087c36 */ /* 0x002fe20008000000 */
[----:B------:R-:W-:-:S04]  /*45710*/  PRMT R7, R14, 0x9910, RZ ;  /* 0x000099100e077816 */ /* 0x000fc800000000ff */
[C---:B------:R-:W-:Y:S02]  /*45720*/  IADD3 R6, P5, PT, R8.reuse, R2, RZ ;  /* 0x0000000208067210 */ /* 0x040fe40007fbe0ff */
[----:B------:R-:W-:Y:S02]  /*45730*/  SHF.R.S32.HI R3, RZ, 0x8, R7 ;  /* 0x00000008ff037819 */ /* 0x000fe40000011407 */
[C---:B------:R-:W-:Y:S01]  /*45740*/  LEA.HI.X.SX32 R7, R8.reuse, R0, 0x1, P5 ;  /* 0x0000000008077211 */ /* 0x040fe200028f0eff */
[----:B------:R-:W-:Y:S01]  /*45750*/  VIADD R8, R8, UR5 ;  /* 0x0000000508087c36 */ /* 0x000fe20008000000 */
[----:B0-----:R-:W-:Y:S01]  /*45760*/  ISETP.LT.AND P0, PT, R70, UR4, !P1 ;  /* 0x0000000446007c0c */ /* 0x001fe2000cf01270 */
[----:B------:R0:W-:Y:S01]  /*45770*/  @P4 STG.E.U8 desc[UR18][R4.64], R14 ;  /* 0x0000000e04004986 */ /* 0x0001e2000c101112 */
[----:B------:R-:W-:Y:S01]  /*45780*/  F2FP.SATFINITE.E4M3.F32.PACK_AB_MERGE_C R16, R17, R16, RZ ;  /* 0x000000101110723e */ /* 0x000fe200048070ff */
[----:B------:R-:W1:Y:S02]  /*45790*/  LDCU UR4, c[0x0][0x39c] ;  /* 0x00007380ff0477ac */ /* 0x000e640008000800 */
[----:B------:R1:W-:Y:S01]  /*457a0*/  @P3 STG.E.U8 desc[UR18][R6.64], R3 ;  /* 0x0000000306003986 */ /* 0x0003e2000c101112 */
[----:B0-----:R-:W-:-:S04]  /*457b0*/  IADD3 R4, P5, PT, R8, R2, RZ ;  /* 0x0000000208047210 */ /* 0x001fc80007fbe0ff */
[C---:B------:R-:W-:Y:S01]  /*457c0*/  LEA.HI.X.SX32 R5, R8.reuse, R0, 0x1, P5 ;  /* 0x0000000008057211 */ /* 0x040fe200028f0eff */
[----:B------:R-:W-:Y:S01]  /*457d0*/  VIADD R8, R8, UR5 ;  /* 0x0000000508087c36 */ /* 0x000fe20008000000 */
[----:B-1----:R-:W-:-:S03]  /*457e0*/  PRMT R3, R16, 0x9910, RZ ;  /* 0x0000991010037816 */ /* 0x002fc600000000ff */
[----:B------:R0:W-:Y:S01]  /*457f0*/  @P0 STG.E.U8 desc[UR18][R4.64], R16 ;  /* 0x0000001004000986 */ /* 0x0001e2000c101112 */
[----:B------:R-:W-:Y:S02]  /*45800*/  F2FP.SATFINITE.E4M3.F32.PACK_AB_MERGE_C R18, R19, R18, RZ ;  /* 0x000000121312723e */ /* 0x000fe400048070ff */
[----:B0-----:R-:W-:-:S04]  /*45810*/  IADD3 R4, P0, PT, R8, R2, RZ ;  /* 0x0000000208047210 */ /* 0x001fc80007f1e0ff */
[----:B------:R-:W-:Y:S02]  /*45820*/  LEA.HI.X.SX32 R5, R8, R0, 0x1, P0 ;  /* 0x0000000008057211 */ /* 0x000fe400000f0eff */
[----:B--2---:R-:W-:Y:S01]  /*45830*/  ISETP.LT.AND P2, PT, R69, UR6, !P1 ;  /* 0x0000000645007c0c */ /* 0x004fe2000cf41270 */
[----:B------:R-:W0:Y:S01]  /*45840*/  LDCU UR6, c[0x0][0x39c] ;  /* 0x00007380ff0677ac */ /* 0x000e220008000800 */
[----:B---3--:R-:W-:Y:S01]  /*45850*/  ISETP.LT.AND P4, PT, R68, UR7, !P1 ;  /* 0x0000000744007c0c */ /* 0x008fe2000cf81270 */
[----:B------:R-:W1:Y:S01]  /*45860*/  LDCU UR7, c[0x0][0x39c] ;  /* 0x00007380ff0777ac */ /* 0x000e620008000800 */
[----:B----4-:R-:W-:Y:S01]  /*45870*/  ISETP.LT.AND P5, PT, R9, UR10, !P1 ;  /* 0x0000000a09007c0c */ /* 0x010fe2000cfa1270 */
[----:B------:R-:W-:Y:S01]  /*45880*/  IMAD.MOV.U32 R9, RZ, RZ, R3 ;  /* 0x000000ffff097224 */ /* 0x000fe200078e0003 */
[----:B-----5:R-:W-:Y:S01]  /*45890*/  ISETP.LT.AND P3, PT, R10, UR9, !P1 ;  /* 0x000000090a007c0c */ /* 0x020fe2000cf61270 */
[----:B------:R-:W-:Y:S01]  /*458a0*/  VIADD R3, R8, UR5 ;  /* 0x0000000508037c36 */ /* 0x000fe20008000000 */
[----:B------:R-:W-:Y:S01]  /*458b0*/  F2FP.SATFINITE.E4M3.F32.PACK_AB_MERGE_C R20, R21, R20, RZ ;  /* 0x000000141514723e */ /* 0x000fe200048070ff */
[----:B------:R-:W2:Y:S03]  /*458c0*/  LDCU UR9, c[0x0][0x39c] ;  /* 0x00007380ff0977ac */ /* 0x000ea60008000800 */
[----:B------:R-:W-:Y:S01]  /*458d0*/  IADD3 R6, P0, PT, R3, R2, RZ ;  /* 0x0000000203067210 */ /* 0x000fe20007f1e0ff */
[----:B------:R-:W3:Y:S01]  /*458e0*/  LDCU UR10, c[0x0][0x39c] ;  /* 0x00007380ff0a77ac */ /* 0x000ee20008000800 */
[----:B------:R-:W-:-:S02]  /*458f0*/  SHF.R.S32.HI R9, RZ, 0x8, R9 ;  /* 0x00000008ff097819 */ /* 0x000fc40000011409 */
[----:B------:R-:W-:-:S03]  /*45900*/  LEA.HI.X.SX32 R7, R3, R0, 0x1, P0 ;  /* 0x0000000003077211 */ /* 0x000fc600000f0eff */
[----:B------:R4:W-:Y:S04]  /*45910*/  @P2 STG.E.U8 desc[UR18][R4.64], R9 ;  /* 0x0000000904002986 */ /* 0x0009e8000c101112 */
[----:B------:R5:W-:Y:S01]  /*45920*/  @P4 STG.E.U8 desc[UR18][R6.64], R18 ;  /* 0x0000001206004986 */ /* 0x000be2000c101112 */
[----:B0-----:R-:W-:Y:S01]  /*45930*/  ISETP.LT.AND P4, PT, R12, UR6, !P1 ;  /* 0x000000060c007c0c */ /* 0x001fe2000cf81270 */
[----:B------:R-:W-:Y:S02]  /*45940*/  VIADD R8, R3, UR5 ;  /* 0x0000000503087c36 */ /* 0x000fe40008000000 */
[----:B------:R-:W2:Y:S01]  /*45950*/  LDL.LU R12, [R1+0xf88] ;  /* 0x000f8800010c7983 */ /* 0x000ea20000300800 */
[----:B------:R-:W-:Y:S01]  /*45960*/  PRMT R10, R18, 0x9910, RZ ;  /* 0x00009910120a7816 */ /* 0x000fe200000000ff */
[----:B------:R-:W0:Y:S01]  /*45970*/  LDCU UR6, c[0x0][0x39c] ;  /* 0x00007380ff0677ac */ /* 0x000e220008000800 */
[----:B----4-:R-:W-:Y:S01]  /*45980*/  IADD3 R4, P2, PT, R8, R2, RZ ;  /* 0x0000000208047210 */ /* 0x010fe20007f5e0ff */
[----:B------:R-:W0:Y:S01]  /*45990*/  LDL.LU R9, [R1+0xf38] ;  /* 0x000f380001097983 */ /* 0x000e220000300800 */
[----:B------:R-:W-:-:S02]  /*459a0*/  SHF.R.S32.HI R10, RZ, 0x8, R10 ;  /* 0x00000008ff0a7819 */ /* 0x000fc4000001140a */
[C---:B------:R-:W-:Y:S01]  /*459b0*/  LEA.HI.X.SX32 R5, R8.reuse, R0, 0x1, P2 ;  /* 0x0000000008057211 */ /* 0x040fe200010f0eff */
[----:B------:R-:W-:Y:S01]  /*459c0*/  VIADD R8, R8, UR5 ;  /* 0x0000000508087c36 */ /* 0x000fe20008000000 */
[----:B------:R-:W-:Y:S01]  /*459d0*/  ISETP.LT.AND P0, PT, R13, UR4, !P1 ;  /* 0x000000040d007c0c */ /* 0x000fe2000cf01270 */
[----:B------:R-:W2:Y:S01]  /*459e0*/  LDCU UR4, c[0x0][0x39c] ;  /* 0x00007380ff0477ac */ /* 0x000ea20008000800 */
[----:B-----5:R-:W-:Y:S01]  /*459f0*/  PRMT R7, R20, 0x9910, RZ ;  /* 0x0000991014077816 */ /* 0x020fe200000000ff */
[----:B------:R4:W-:Y:S01]  /*45a00*/  @P3 STG.E.U8 desc[UR18][R4.64], R10 ;  /* 0x0000000a04003986 */ /* 0x0009e2000c101112 */
[----:B------:R-:W-:-:S03]  /*45a10*/  VIADD R3, R8, UR5 ;  /* 0x0000000508037c36 */ /* 0x000fc60008000000 */
[----:B------:R-:W5:Y:S01]  /*45a20*/  LDL.LU R15, [R1+0xf34] ;  /* 0x000f3400010f7983 */ /* 0x000f620000300800 */
[----:B-1----:R-:W-:Y:S01]  /*45a30*/  ISETP.LT.AND P2, PT, R11, UR7, !P1 ;  /* 0x000000070b007c0c */ /* 0x002fe2000cf41270 */
[----:B------:R-:W5:Y:S02]  /*45a40*/  LDCU UR7, c[0x0][0x39c] ;  /* 0x00007380ff0777ac */ /* 0x000f640008000800 */
[----:B------:R-:W3:Y:S01]  /*45a50*/  LDL.LU R14, [R1+0xf3c] ;  /* 0x000f3c00010e7983 */ /* 0x000ee20000300800 */
[----:B----4-:R-:W-:-:S03]  /*45a60*/  IADD3 R4, P3, PT, R8, R2, RZ ;  /* 0x0000000208047210 */ /* 0x010fc60007f7e0ff */
[----:B------:R-:W4:Y:S01]  /*45a70*/  LDL.LU R11, [R1+0x129c] ;  /* 0x00129c00010b7983 */ /* 0x000f220000300800 */
[----:B------:R-:W-:-:S03]  /*45a80*/  LEA.HI.X.SX32 R5, R8, R0, 0x1, P3 ;  /* 0x0000000008057211 */ /* 0x000fc600018f0eff */
[----:B------:R-:W3:Y:S01]  /*45a90*/  LDL.LU R13, [R1+0x12ac] ;  /* 0x0012ac00010d7983 */ /* 0x000ee20000300800 */
[C---:B------:R-:W-:Y:S02]  /*45aa0*/  IADD3 R6, P3, PT, R3.reuse, R2, RZ ;  /* 0x0000000203067210 */ /* 0x040fe40007f7e0ff */
[----:B------:R-:W-:Y:S02]  /*45ab0*/  SHF.R.S32.HI R8, RZ, 0x8, R7 ;  /* 0x00000008ff087819 */ /* 0x000fe40000011407 */
[C---:B------:R-:W-:Y:S01]  /*45ac0*/  LEA.HI.X.SX32 R7, R3.reuse, R0, 0x1, P3 ;  /* 0x0000000003077211 */ /* 0x040fe200018f0eff */
[----:B------:R-:W-:Y:S01]  /*45ad0*/  VIADD R3, R3, UR5 ;  /* 0x0000000503037c36 */ /* 0x000fe20008000000 */
[----:B------:R1:W-:Y:S04]  /*45ae0*/  @P5 STG.E.U8 desc[UR18][R4.64], R20 ;  /* 0x0000001404005986 */ /* 0x0003e8000c101112 */
[----:B------:R2:W-:Y:S01]  /*45af0*/  @P0 STG.E.U8 desc[UR18][R6.64], R8 ;  /* 0x0000000806000986 */ /* 0x0005e2000c101112 */
[----:B-1----:R-:W-:-:S04]  /*45b00*/  IADD3 R4, P0, PT, R3, R2, RZ ;  /* 0x0000000203047210 */ /* 0x002fc80007f1e0ff */
[C---:B------:R-:W-:Y:S02]  /*45b10*/  LEA.HI.X.SX32 R5, R3.reuse, R0, 0x1, P0 ;  /* 0x0000000003057211 */ /* 0x040fe400000f0eff */
[----:B--2---:R-:W-:Y:S01]  /*45b20*/  ISETP.LT.AND P0, PT, R12, UR4, !P1 ;  /* 0x000000040c007c0c */ /* 0x004fe2000cf01270 */
[----:B------:R-:W-:Y:S01]  /*45b30*/  VIADD R8, R3, UR5 ;  /* 0x0000000503087c36 */ /* 0x000fe20008000000 */
[----:B------:R-:W2:Y:S01]  /*45b40*/  LDL.LU R12, [R1+0xf44] ;  /* 0x000f4400010c7983 */ /* 0x000ea20000300800 */
[----:B------:R-:W-:Y:S01]  /*45b50*/  F2FP.SATFINITE.E4M3.F32.PACK_AB_MERGE_C R22, R23, R22, RZ ;  /* 0x000000161716723e */ /* 0x000fe200048070ff */
[----:B------:R-:W1:Y:S01]  /*45b60*/  LDCU UR4, c[0x0][0x39c] ;  /* 0x00007380ff0477ac */ /* 0x000e620008000800 */
[----:B0-----:R-:W-:Y:S01]  /*45b70*/  ISETP.LT.AND P3, PT, R9, UR6, !P1 ;  /* 0x0000000609007c0c */ /* 0x001fe2000cf61270 */
[----:B------:R-:W-:Y:S01]  /*45b80*/  VIADD R9, R8, UR5 ;  /* 0x0000000508097c36 */ /* 0x000fe20008000000 */
[----:B------:R-:W-:Y:S02]  /*45b90*/  PRMT R7, R22, 0x9910, RZ ;  /* 0x0000991016077816 */ /* 0x000fe400000000ff */
[C---:B------:R-:W-:Y:S01]  /*45ba0*/  IADD3 R6, P5, PT, R8.reuse, R2, RZ ;  /* 0x0000000208067210 */ /* 0x040fe20007fbe0ff */
[----:B------:R0:W-:Y:S01]  /*45bb0*/  @P4 STG.E.U8 desc[UR18][R4.64], R22 ;  /* 0x0000001604004986 */ /* 0x0001e2000c101112 */
[----:B------:R-:W-:Y:S01]  /*45bc0*/  SHF.R.S32.HI R3, RZ, 0x8, R7 ;  /* 0x00000008ff037819 */ /* 0x000fe20000011407 */
[----:B------:R-:W2:Y:S01]  /*45bd0*/  LDCU UR6, c[0x0][0x39c] ;  /* 0x00007380ff0677ac */ /* 0x000ea20008000800 */
[----:B------:R-:W-:Y:S01]  /*45be0*/  LEA.HI.X.SX32 R7, R8, R0, 0x1, P5 ;  /* 0x0000000008077211 */ /* 0x000fe200028f0eff */
[----:B------:R-:W4:Y:S01]  /*45bf0*/  LDL.LU R10, [R1+0xf40] ;  /* 0x000f4000010a7983 */ /* 0x000f220000300800 */
[----:B------:R-:W-:-:S02]  /*45c00*/  F2FP.SATFINITE.E4M3.F32.PACK_AB_MERGE_C R25, R25, R24, RZ ;  /* 0x000000181919723e */ /* 0x000fc400048070ff */
[C---:B0-----:R-:W-:Y:S01]  /*45c10*/  IADD3 R4, P5, PT, R9.reuse, R2, RZ ;  /* 0x0000000209047210 */ /* 0x041fe20007fbe0ff */
[----:B------:R0:W-:Y:S03]  /*45c20*/  @P2 STG.E.U8 desc[UR18][R6.64], R3 ;  /* 0x0000000306002986 */ /* 0x0001e6000c101112 */
[C---:B------:R-:W-:Y:S01]  /*45c30*/  LEA.HI.X.SX32 R5, R9.reuse, R0, 0x1, P5 ;  /* 0x0000000009057211 */ /* 0x040fe200028f0eff */
[----:B------:R-:W-:Y:S01]  /*45c40*/  VIADD R9, R9, UR5 ;  /* 0x0000000509097c36 */ /* 0x000fe20008000000 */
[----:B------:R-:W-:Y:S01]  /*45c50*/  PRMT R8, R25, 0x9910, RZ ;  /* 0x0000991019087816 */ /* 0x000fe200000000ff */
[----:B------:R-:W4:Y:S01]  /*45c60*/  LDL.LU R16, [R1+0xf30] ;  /* 0x000f300001107983 */ /* 0x000f220000300800 */
[----:B-----5:R-:W-:Y:S01]  /*45c70*/  ISETP.LT.AND P4, PT, R15, UR7, !P1 ;  /* 0x000000070f007c0c */ /* 0x020fe2000cf81270 */
[----:B------:R-:W5:Y:S02]  /*45c80*/  LDCU UR7, c[0x0][0x39c] ;  /* 0x00007380ff0777ac */ /* 0x000f640008000800 */
[----:B------:R1:W-:Y:S01]  /*45c90*/  @P0 STG.E.U8 desc[UR18][R4.64], R25 ;  /* 0x0000001904000986 */ /* 0x0003e2000c101112 */
[----:B0-----:R-:W-:-:S02]  /*45ca0*/  VIADD R7, R9, UR5 ;  /* 0x0000000509077c36 */ /* 0x001fc40008000000 */
[----:B------:R-:W-:Y:S01]  /*45cb0*/  IMAD.MOV.U32 R3, RZ, RZ, R8 ;  /* 0x000000ffff037224 */ /* 0x000fe200078e0008 */
[----:B-1----:R-:W-:-:S04]  /*45cc0*/  IADD3 R4, P0, PT, R9, R2, RZ ;  /* 0x0000000209047210 */ /* 0x002fc80007f1e0ff */
[----:B------:R-:W-:Y:S02]  /*45cd0*/  LEA.HI.X.SX32 R5, R9, R0, 0x1, P0 ;  /* 0x0000000009057211 */ /* 0x000fe400000f0eff */
[C---:B------:R-:W-:Y:S02]  /*45ce0*/  IADD3 R6, P0, PT, R7.reuse, R2, RZ ;  /* 0x0000000207067210 */ /* 0x040fe40007f1e0ff */
[----:B------:R-:W-:Y:S01]  /*45cf0*/  SHF.R.S32.HI R9, RZ, 0x8, R3 ;  /* 0x00000008ff097819 */ /* 0x000fe20000011403 */
[----:B------:R-:W-:Y:S01]  /*45d00*/  VIADD R3, R7, UR5 ;  /* 0x0000000507037c36 */ /* 0x000fe20008000000 */
[----:B------:R-:W-:Y:S02]  /*45d10*/  F2FP.SATFINITE.E4M3.F32.PACK_AB_MERGE_C R27, R27, R26, RZ ;  /* 0x0000001a1b1b723e */ /* 0x000fe400048070ff */
[----:B------:R-:W-:Y:S01]  /*45d20*/  LEA.HI.X.SX32 R7, R7, R0, 0x1, P0 ;  /* 0x0000000007077211 */ /* 0x000fe200000f0eff */
[----:B------:R0:W-:Y:S04]  /*45d30*/  @P3 STG.E.U8 desc[UR18][R4.64], R9 ;  /* 0x0000000904003986 */ /* 0x0001e8000c101112 */
[----:B------:R-:W-:Y:S01]  /*45d40*/  @P4 STG.E.U8 desc[UR18][R6.64], R27 ;  /* 0x0000001b06004986 */ /* 0x000fe2000c101112 */
[----:B--2---:R-:W-:Y:S01]  /*45d50*/  ISETP.LT.AND P4, PT, R12, UR6, !P1 ;  /* 0x000000060c007c0c */ /* 0x004fe2000cf81270 */
[----:B------:R-:W1:Y:S02]  /*45d60*/  LDCU UR6, c[0x0][0x39c] ;  /* 0x00007380ff0677ac */ /* 0x000e640008000800 */
[----:B------:R-:W1:Y:S01]  /*45d70*/  LDL.LU R12, [R1+0xf2c] ;  /* 0x000f2c00010c7983 */ /* 0x000e620000300800 */
[----:B---3--:R-:W-:-:S02]  /*45d80*/  ISETP.LT.AND P2, PT, R14, UR9, !P1 ;  /* 0x000000090e007c0c */ /* 0x008fc4000cf41270 */
[----:B----4-:R-:W-:Y:S01]  /*45d90*/  ISETP.LT.AND P5, PT, R11, UR10, !P1 ;  /* 0x0000000a0b007c0c */ /* 0x010fe2000cfa1270 */
[----:B------:R-:W2:Y:S01]  /*45da0*/  LDCU UR10, c[0x0][0x39c] ;  /* 0x00007380ff0a77ac */ /* 0x000ea20008000800 */
[----:B------:R-:W-:Y:S02]  /*45db0*/  PRMT R11, R27, 0x9910, RZ ;  /* 0x000099101b0b7816 */ /* 0x000fe400000000ff */
[C---:B0-----:R-:W-:Y:S01]  /*45dc0*/  IADD3 R4, P3, PT, R3.reuse, R2, RZ ;  /* 0x0000000203047210 */ /* 0x041fe20007f7e0ff */
[----:B------:R-:W0:Y:S01]  /*45dd0*/  LDCU UR9, c[0x0][0x39c] ;  /* 0x00007380ff0977ac */ /* 0x000e220008000800 */
[----:B------:R-:W-:Y:S02]  /*45de0*/  SHF.R.S32.HI R11, RZ, 0x8, R11 ;  /* 0x00000008ff0b7819 */ /* 0x000fe4000001140b */
[C---:B------:R-:W-:Y:S01]  /*45df0*/  LEA.HI.X.SX32 R5, R3.reuse, R0, 0x1, P3 ;  /* 0x0000000003057211 */ /* 0x040fe200018f0eff */
[----:B------:R-:W-:-:S04]  /*45e00*/  VIADD R3, R3, UR5 ;  /* 0x0000000503037c36 */ /* 0x000fc80008000000 */
[----:B------:R3:W-:Y:S01]  /*45e10*/  @P2 STG.E.U8 desc[UR18][R4.64], R11 ;  /* 0x0000000b04002986 */ /* 0x0007e2000c101112 */
[C---:B------:R-:W-:Y:S01]  /*45e20*/  VIADD R9, R3.reuse, UR5 ;  /* 0x0000000503097c36 */ /* 0x040fe20008000000 */
[----:B-----5:R-:W-:Y:S01]  /*45e30*/  ISETP.LT.AND P3, PT, R10, UR7, !P1 ;  /* 0x000000070a007c0c */ /* 0x020fe2000cf61270 */
[----:B------:R-:W4:Y:S01]  /*45e40*/  LDCU UR7, c[0x0][0x39c] ;  /* 0x00007380ff0777ac */ /* 0x000f220008000800 */
[----:B------:R-:W4:Y:S04]  /*45e50*/  LDL.LU R10, [R1+0xf28] ;  /* 0x000f2800010a7983 */ /* 0x000f280000300800 */
[----:B------:R-:W0:Y:S01]  /*45e60*/  LDL.LU R15, [R1+0xf24] ;  /* 0x000f2400010f7983 */ /* 0x000e220000300800 */
[----:B---3--:R-:W-:-:S03]  /*45e70*/  IADD3 R4, P2, PT, R3, R2, RZ ;  /* 0x0000000203047210 */ /* 0x008fc60007f5e0ff */
[----:B------:R-:W2:Y:S01]  /*45e80*/  LDL.LU R14, [R1+0x12b0] ;  /* 0x0012b000010e7983 */ /* 0x000ea20000300800 */
[----:B------:R-:W-:Y:S02]  /*45e90*/  LEA.HI.X.SX32 R5, R3, R0, 0x1, P2 ;  /* 0x0000000003057211 */ /* 0x000fe400010f0eff */
[----:B------:R-:W-:-:S04]  /*45ea0*/  IADD3 R6, P2, PT, R9, R2, RZ ;  /* 0x0000000209067210 */ /* 0x000fc80007f5e0ff */
[----:B------:R-:W-:Y:S02]  /*45eb0*/  LEA.HI.X.SX32 R7, R9, R0, 0x1, P2 ;  /* 0x0000000009077211 */ /* 0x000fe400010f0eff */
[----:B------:R-:W-:Y:S01]  /*45ec0*/  ISETP.LT.AND P0, PT, R13, UR4, !P1 ;  /* 0x000000040d007c0c */ /* 0x000fe2000cf01270 */
[----:B------:R-:W3:Y:S01]  /*45ed0*/  LDCU UR4, c[0x0][0x39c] ;  /* 0x00007380ff0477ac */ /* 0x000ee20008000800 */
[----:B------:R-:W-:Y:S02]  /*45ee0*/  F2FP.SATFINITE.E4M3.F32.PACK_AB_MERGE_C R29, R29, R28, RZ ;  /* 0x0000001c1d1d723e */ /* 0x000fe400048070ff */
[----:B-1----:R-:W-:Y:S01]  /*45ef0*/  ISETP.LT.AND P2, PT, R12, UR6, !P1 ;  /* 0x000000060c007c0c */ /* 0x002fe2000cf41270 */
[----:B------:R-:W-:Y:S01]  /*45f00*/  VIADD R9, R9, UR5 ;  /* 0x0000000509097c36 */ /* 0x000fe20008000000 */
[----:B------:R-:W5:Y:S01]  /*45f10*/  LDL.LU R12, [R1+0x12b4] ;  /* 0x0012b400010c7983 */ /* 0x000f620000300800 */
[----:B------:R-:W-:Y:S01]  /*45f20*/  PRMT R13, R29, 0x9910, RZ ;  /* 0x000099101d0d7816 */ /* 0x000fe200000000ff */
[----:B------:R-:W1:Y:S01]  /*45f30*/  LDCU UR6, c[0x0][0x39c] ;  /* 0x00007380ff0677ac */ /* 0x000e620008000800 */
[----:B------:R-:W-:Y:S01]  /*45f40*/  VIADD R3, R9, UR5 ;  /* 0x0000000509037c36 */ /* 0x000fe20008000000 */
[----:B------:R3:W-:Y:S01]  /*45f50*/  @P5 STG.E.U8 desc[UR18][R4.64], R29 ;  /* 0x0000001d04005986 */ /* 0x0007e2000c101112 */
[----:B------:R-:W-:-:S02]  /*45f60*/  SHF.R.S32.HI R13, RZ, 0x8, R13 ;  /* 0x00000008ff0d7819 */ /* 0x000fc4000001140d */
[----:B------:R-:W-:Y:S01]  /*45f70*/  F2FP.SATFINITE.E4M3.F32.PACK_AB_MERGE_C R31, R31, R30, RZ ;  /* 0x0000001e1f1f723e */ /* 0x000fe200048070ff */
[----:B------:R-:W1:Y:S04]  /*45f80*/  LDL.LU R11, [R1+0xf20] ;  /* 0x000f2000010b7983 */ /* 0x000e680000300800 */
[----:B------:R0:W-:Y:S01]  /*45f90*/  @P0 STG.E.U8 desc[UR18][R6.64], R13 ;  /* 0x0000000d06000986 */ /* 0x0001e2000c101112 */
[----:B---3--:R-:W-:-:S04]  /*45fa0*/  IADD3 R4, P0, PT, R9, R2, RZ ;  /* 0x0000000209047210 */ /* 0x008fc80007f1e0ff */
[----:B------:R-:W-:Y:S02]  /*45fb0*/  LEA.HI.X.SX32 R5, R9, R0, 0x1, P0 ;  /* 0x0000000009057211 */ /* 0x000fe400000f0eff */
[C---:B0-----:R-:W-:Y:S02]  /*45fc0*/  IADD3 R6, P5, PT, R3.reuse, R2, RZ ;  /* 0x0000000203067210 */ /* 0x041fe40007fbe0ff */
[----:B------:R-:W-:Y:S01]  /*45fd0*/  ISETP.LT.AND P0, PT, R16, UR4, !P1 ;  /* 0x0000000410007c0c */ /* 0x000fe2000cf01270 */
[----:B------:R0:W-:Y:S01]  /*45fe0*/  @P4 STG.E.U8 desc[UR18][R4.64], R31 ;  /* 0x0000001f04004986 */ /* 0x0001e2000c101112 */
[C---:B------:R-:W-:Y:S01]  /*45ff0*/  LEA.HI.X.SX32 R7, R3.reuse, R0, 0x1, P5 ;  /* 0x0000000003077211 */ /* 0x040fe200028f0eff */
[----:B------:R-:W-:Y:S01]  /*46000*/  VIADD R3, R3, UR5 ;  /* 0x0000000503037c36 */ /* 0x000fe20008000000 */
[----:B------:R-:W-:Y:S01]  /*46010*/  PRMT R8, R31, 0x9910, RZ ;  /* 0x000099101f087816 */ /* 0x000fe200000000ff */
[----:B------:R-:W5:Y:S01]  /*46020*/  LDCU UR4, c[0x0][0x39c] ;  /* 0x00007380ff0477ac */ /* 0x000f620008000800 */
[----:B------:R-:W-:-:S02]  /*46030*/  F2FP.SATFINITE.E4M3.F32.PACK_AB_MERGE_C R33, R33, R32, RZ ;  /* 0x000000202121723e */ /* 0x000fc400048070ff */
[----:B------:R-:W-:Y:S02]  /*46040*/  SHF.R.S32.HI R9, RZ, 0x8, R8 ;  /* 0x00000008ff097819 */ /* 0x000fe40000011408 */
[----:B0-----:R-:W-:-:S04]  /*46050*/  IADD3 R4, P5, PT, R3, R2, RZ ;  /* 0x0000000203047210 */ /* 0x001fc80007fbe0ff */
[C---:B------:R-:W-:Y:S01]  /*46060*/  LEA.HI.X.SX32 R5, R3.reuse, R0, 0x1, P5 ;  /* 0x0000000003057211 */ /* 0x040fe200028f0eff */
[----:B------:R-:W-:Y:S01]  /*46070*/  VIADD R3, R3, UR5 ;  /* 0x0000000503037c36 */ /* 0x000fe20008000000 */
[----:B------:R0:W-:Y:S04]  /*46080*/  @P3 STG.E.U8 desc[UR18][R6.64], R9 ;  /* 0x0000000906003986 */ /* 0x0001e8000c101112 */
[----:B------:R3:W-:Y:S01]  /*46090*/  @P0 STG.E.U8 desc[UR18][R4.64], R33 ;  /* 0x0000002104000986 */ /* 0x0007e2000c101112 */
[C---:B0-----:R-:W-:Y:S01]  /*460a0*/  VIADD R7, R3.reuse, UR5 ;  /* 0x0000000503077c36 */ /* 0x041fe20008000000 */
[----:B---3--:R-:W-:-:S04]  /*460b0*/  IADD3 R4, P0, PT, R3, R2, RZ ;  /* 0x0000000203047210 */ /* 0x008fc80007f1e0ff */
[----:B------:R-:W-:Y:S02]  /*460c0*/  LEA.HI.X.SX32 R5, R3, R0, 0x1, P0 ;  /* 0x0000000003057211 */ /* 0x000fe400000f0eff */
[C---:B------:R-:W-:Y:S01]  /*460d0*/  IADD3 R6, P0, PT, R7.reuse, R2, RZ ;  /* 0x0000000207067210 */ /* 0x040fe20007f1e0ff */
[C---:B------:R-:W-:Y:S01]  /*460e0*/  VIADD R3, R7.reuse, UR5 ;  /* 0x0000000507037c36 */ /* 0x040fe20008000000 */
[----:B----4-:R-:W-:Y:S01]  /*460f0*/  ISETP.LT.AND P4, PT, R10, UR7, !P1 ;  /* 0x000000070a007c0c */ /* 0x010fe2000cf81270 */
[----:B------:R-:W0:Y:S01]  /*46100*/  LDCU UR7, c[0x0][0x39c] ;  /* 0x00007380ff0777ac */ /* 0x000e220008000800 */
[----:B------:R-:W0:Y:S01]  /*46110*/  LDL.LU R10, [R1+0xf1c] ;  /* 0x000f1c00010a7983 */ /* 0x000e220000300800 */
[----:B--2---:R-:W-:Y:S02]  /*46120*/  ISETP.LT.AND P5, PT, R14, UR10, !P1 ;  /* 0x0000000a0e007c0c */ /* 0x004fe4000cfa1270 */
[----:B------:R-:W-:Y:S01]  /*46130*/  LEA.HI.X.SX32 R7, R7, R0, 0x1, P0 ;  /* 0x0000000007077211 */ /* 0x000fe200000f0eff */
[----:B------:R-:W2:Y:S01]  /*46140*/  LDL.LU R14, [R1+0xf18] ;  /* 0x000f1800010e7983 */ /* 0x000ea20000300800 */
[----:B------:R-:W-:Y:S01]  /*46150*/  PRMT R8, R33, 0x9910, RZ ;  /* 0x0000991021087816 */ /* 0x000fe200000000ff */
[----:B------:R-:W3:Y:S01]  /*46160*/  LDCU UR10, c[0x0][0x39c] ;  /* 0x00007380ff0a77ac */ /* 0x000ee20008000800 */
[----:B-----5:R-:W-:-:S03]  /*46170*/  ISETP.LT.AND P0, PT, R12, UR4, !P1 ;  /* 0x000000040c007c0c */ /* 0x020fc6000cf01270 */
[----:B------:R-:W-:Y:S01]  /*46180*/  IMAD.MOV.U32 R9, RZ, RZ, R8 ;  /* 0x000000ffff097224 */ /* 0x000fe200078e0008 */
[----:B------:R-:W4:Y:S01]  /*46190*/  LDL.LU R12, [R1+0xf14] ;  /* 0x000f1400010c7983 */ /* 0x000f220000300800 */
[----:B------:R-:W-:Y:S01]  /*461a0*/  ISETP.LT.AND P3, PT, R15, UR9, !P1 ;  /* 0x000000090f007c0c */ /* 0x000fe2000cf61270 */
[----:B------:R-:W2:Y:S02]  /*461b0*/  LDCU UR4, c[0x0][0x39c] ;  /* 0x00007380ff0477ac */ /* 0x000ea40008000800 */
[----:B------:R-:W-:Y:S01]  /*461c0*/  SHF.R.S32.HI R9, RZ, 0x8, R9 ;  /* 0x00000008ff097819 */ /* 0x000fe20000011409 */
[----:B------:R-:W5:Y:S01]  /*461d0*/  LDL.LU R18, [R1+0xf10] ;  /* 0x000f100001127983 */ /* 0x000f620000300800 */
[----:B------:R-:W-:Y:S01]  /*461e0*/  F2FP.SATFINITE.E4M3.F32.PACK_AB_MERGE_C R35, R35, R34, RZ ;  /* 0x000000222323723e */ /* 0x000fe200048070ff */
[----:B------:R-:W0:Y:S02]  /*461f0*/  LDCU UR9, c[0x0][0x39c] ;  /* 0x00007380ff0977ac */ /* 0x000e240008000800 */
[----:B------:R1:W-:Y:S01]  /*46200*/  @P2 STG.E.U8 desc[UR18][R4.64], R9 ;  /* 0x0000000904002986 */ /* 0x0003e2000c101112 */
[----:B------:R-:W-:-:S02]  /*46210*/  PRMT R13, R35, 0x9910, RZ ;  /* 0x00009910230d7816 */ /* 0x000fc400000000ff */
[----:B------:R-:W-:Y:S01]  /*46220*/  F2FP.SATFINITE.E4M3.F32.PACK_AB_MERGE_C R37, R37, R36, RZ ;  /* 0x000000242525723e */ /* 0x000fe200048070ff */
[----:B------:R-:W3:Y:S01]  /*46230*/  LDL.LU R17, [R1+0xf0c] ;  /* 0x000f0c0001117983 */ /* 0x000ee20000300800 */
[----:B------:R-:W-:Y:S02]  /*46240*/  SHF.R.S32.HI R13, RZ, 0x8, R13 ;  /* 0x00000008ff0d7819 */ /* 0x000fe4000001140d */
[C---:B-1----:R-:W-:Y:S01]  /*46250*/  IADD3 R4, P2, PT, R3.reuse, R2, RZ ;  /* 0x0000000203047210 */ /* 0x042fe20007f5e0ff */
[----:B------:R1:W-:Y:S03]  /*46260*/  @P4 STG.E.U8 desc[UR18][R6.64], R35 ;  /* 0x0000002306004986 */ /* 0x0003e6000c101112 */
[C---:B------:R-:W-:Y:S01]  /*46270*/  LEA.HI.X.SX32 R5, R3.reuse, R0, 0x1, P2 ;  /* 0x0000000003057211 */ /* 0x040fe200010f0eff */
[----:B------:R-:W-:Y:S01]  /*46280*/  VIADD R3, R3, UR5 ;  /* 0x0000000503037c36 */ /* 0x000fe20008000000 */
[----:B------:R-:W-:Y:S01]  /*46290*/  ISETP.LT.AND P4, PT, R11, UR6, !P1 ;  /* 0x000000060b007c0c */ /* 0x000fe2000cf81270 */
[----:B------:R-:W4:Y:S01]  /*462a0*/  LDCU UR6, c[0x0][0x39c] ;  /* 0x00007380ff0677ac */ /* 0x000f220008000800 */
[----:B------:R-:W-:Y:S01]  /*462b0*/  PRMT R15, R37, 0x9910, RZ ;  /* 0x00009910250f7816 */ /* 0x000fe200000000ff */
[----:B------:R1:W-:Y:S01]  /*462c0*/  @P3 STG.E.U8 desc[UR18][R4.64], R13 ;  /* 0x0000000d04003986 */ /* 0x0003e2000c101112 */
[C---:B------:R-:W-:Y:S01]  /*462d0*/  IADD3 R8, P3, PT, R3.reuse, R2, RZ ;  /* 0x0000000203087210 */ /* 0x040fe20007f7e0ff */
[----:B------:R-:W-:-:S02]  /*462e0*/  VIADD R11, R3, UR5 ;  /* 0x00000005030b7c36 */ /* 0x000fc40008000000 */
[----:B------:R-:W3:Y:S01]  /*462f0*/  LDL.LU R16, [R1+0x12b8] ;  /* 0x0012b80001107983 */ /* 0x000ee20000300800 */
[----:B------:R-:W-:Y:S02]  /*46300*/  LEA.HI.X.SX32 R9, R3, R0, 0x1, P3 ;  /* 0x0000000003097211 */ /* 0x000fe400018f0eff */
[C---:B-1----:R-:W-:Y:S02]  /*46310*/  IADD3 R6, P3, PT, R11.reuse, R2, RZ ;  /* 0x000000020b067210 */ /* 0x042fe40007f7e0ff */
[----:B------:R-:W-:Y:S02]  /*46320*/  SHF.R.S32.HI R15, RZ, 0x8, R15 ;  /* 0x00000008ff0f7819 */ /* 0x000fe4000001140f */
[C---:B------:R-:W-:Y:S01]  /*46330*/  LEA.HI.X.SX32 R7, R11.reuse, R0, 0x1, P3 ;  /* 0x000000000b077211 */ /* 0x040fe200018f0eff */
[----:B------:R-:W-:Y:S01]  /*46340*/  VIADD R11, R11, UR5 ;  /* 0x000000050b0b7c36 */ /* 0x000fe20008000000 */
[----:B------:R1:W-:Y:S04]  /*46350*/  @P5 STG.E.U8 desc[UR18][R8.64], R37 ;  /* 0x0000002508005986 */ /* 0x0003e8000c101112 */
[----:B------:R0:W-:Y:S01]  /*46360*/  @P0 STG.E.U8 desc[UR18][R6.64], R15 ;  /* 0x0000000f06000986 */ /* 0x0001e2000c101112 */
[----:B------:R-:W-:-:S04]  /*46370*/  IADD3 R4, P0, PT, R11, R2, RZ ;  /* 0x000000020b047210 */ /* 0x000fc80007f1e0ff */
[C---:B------:R-:W-:Y:S02]  /*46380*/  LEA.HI.X.SX32 R5, R11.reuse, R0, 0x1, P0 ;  /* 0x000000000b057211 */ /* 0x040fe400000f0eff */
[----:B--2---:R-:W-:Y:S02]  /*46390*/  ISETP.LT.AND P0, PT, R14, UR4, !P1 ;  /* 0x000000040e007c0c */ /* 0x004fe4000cf01270 */
[----:B----4-:R-:W-:Y:S01]  /*463a0*/  ISETP.LT.AND P3, PT, R12, UR6, !P1 ;  /* 0x000000060c007c0c */ /* 0x010fe2000cf61270 */
[----:B------:R-:W2:Y:S01]  /*463b0*/  LDL.LU R14, [R1+0x12a4] ;  /* 0x0012a400010e7983 */ /* 0x000ea20000300800 */
[----:B------:R-:W-:Y:S01]  /*463c0*/  VIADD R3, R11, UR5 ;  /* 0x000000050b037c36 */ /* 0x000fe20008000000 */
[----:B0-----:R-:W-:Y:S01]  /*463d0*/  ISETP.LT.AND P2, PT, R10, UR7, !P1 ;  /* 0x000000070a007c0c */ /* 0x001fe2000cf41270 */
[----:B------:R-:W5:Y:S01]  /*463e0*/  LDCU UR7, c[0x0][0x39c] ;  /* 0x00007380ff0777ac */ /* 0x000f620008000800 */
[----:B------:R-:W4:Y:S02]  /*463f0*/  LDL.LU R12, [R1+0xf04] ;  /* 0x000f0400010c7983 */ /* 0x000f240000300800 */
[----:B-1----:R-:W-:Y:S01]  /*46400*/  IADD3 R8, P5, PT, R3, R2, RZ ;  /* 0x0000000203087210 */ /* 0x002fe20007fbe0ff */
[----:B------:R-:W2:Y:S01]  /*46410*/  LDCU UR4, c[0x0][0x39c] ;  /* 0x00007380ff0477ac */ /* 0x000ea20008000800 */
[----:B------:R-:W-:-:S02]  /*46420*/  F2FP.SATFINITE.E4M3.F32.PACK_AB_MERGE_C R39, R39, R38, RZ ;  /* 0x000000262727723e */ /* 0x000fc400048070ff */
[C---:B------:R-:W-:Y:S01]  /*46430*/  LEA.HI.X.SX32 R9, R3.reuse, R0, 0x1, P5 ;  /* 0x0000000003097211 */ /* 0x040fe200028f0eff */
[----:B------:R-:W-:Y:S01]  /*46440*/  VIADD R3, R3, UR5 ;  /* 0x0000000503037c36 */ /* 0x000fe20008000000 */
[----:B------:R-:W-:Y:S01]  /*46450*/  PRMT R10, R39, 0x9910, RZ ;  /* 0x00009910270a7816 */ /* 0x000fe200000000ff */
[----:B------:R-:W4:Y:S03]  /*46460*/  LDCU UR6, c[0x0][0x39c] ;  /* 0x00007380ff0677ac */ /* 0x000f260008000800 */
[----:B------:R-:W-:Y:S02]  /*46470*/  IADD3 R6, P5, PT, R3, R2, RZ ;  /* 0x0000000203067210 */ /* 0x000fe40007fbe0ff */
[----:B------:R-:W-:Y:S02]  /*46480*/  SHF.R.S32.HI R11, RZ, 0x8, R10 ;  /* 0x00000008ff0b7819 */ /* 0x000fe4000001140a */
[----:B------:R-:W-:Y:S01]  /*46490*/  F2FP.SATFINITE.E4M3.F32.PACK_AB_MERGE_C R41, R41, R40, RZ ;  /* 0x000000282929723e */ /* 0x000fe200048070ff */
[----:B------:R0:W-:Y:S01]  /*464a0*/  @P4 STG.E.U8 desc[UR18][R4.64], R39 ;  /* 0x0000002704004986 */ /* 0x0001e2000c101112 */
[C---:B------:R-:W-:Y:S01]  /*464b0*/  LEA.HI.X.SX32 R7, R3.reuse, R0, 0x1, P5 ;  /* 0x0000000003077211 */ /* 0x040fe200028f0eff */
[----:B------:R-:W-:-:S02]  /*464c0*/  VIADD R3, R3, UR5 ;  /* 0x0000000503037c36 */ /* 0x000fc40008000000 */
[----:B------:R1:W-:Y:S01]  /*464d0*/  @P2 STG.E.U8 desc[UR18][R8.64], R11 ;  /* 0x0000000b08002986 */ /* 0x0003e2000c101112 */
[----:B-----5:R-:W-:Y:S01]  /*464e0*/  ISETP.LT.AND P4, PT, R18, UR7, !P1 ;  /* 0x0000000712007c0c */ /* 0x020fe2000cf81270 */
[----:B------:R-:W5:Y:S02]  /*464f0*/  LDCU UR7, c[0x0][0x39c] ;  /* 0x00007380ff0777ac */ /* 0x000f640008000800 */
[----:B------:R2:W-:Y:S01]  /*46500*/  @P0 STG.E.U8 desc[UR18][R6.64], R41 ;  /* 0x0000002906000986 */ /* 0x0005e2000c101112 */
[----:B0-----:R-:W-:-:S03]  /*46510*/  PRMT R5, R41, 0x9910, RZ ;  /* 0x0000991029057816 */ /* 0x001fc600000000ff */
[----:B------:R-:W5:Y:S01]  /*46520*/  LDL.LU R10, [R1+0xf00] ;  /* 0x000f0000010a7983 */ /* 0x000f620000300800 */
[C---:B------:R-:W-:Y:S01]  /*46530*/  IADD3 R4, P0, PT, R3.reuse, R2, RZ ;  /* 0x0000000203047210 */ /* 0x040fe20007f1e0ff */
[C---:B-1----:R-:W-:Y:S02]  /*46540*/  VIADD R9, R3.reuse, UR5 ;  /* 0x0000000503097c36 */ /* 0x042fe40008000000 */
[----:B------:R-:W-:Y:S01]  /*46550*/  IMAD.MOV.U32 R11, RZ, RZ, R5 ;  /* 0x000000ffff0b7224 */ /* 0x000fe200078e0005 */
[----:B------:R-:W-:Y:S02]  /*46560*/  LEA.HI.X.SX32 R5, R3, R0, 0x1, P0 ;  /* 0x0000000003057211 */ /* 0x000fe400000f0eff */
[C---:B------:R-:W-:Y:S01]  /*46570*/  IADD3 R8, P0, PT, R9.reuse, R2, RZ ;  /* 0x0000000209087210 */ /* 0x040fe20007f1e0ff */
[----:B------:R-:W-:Y:S01]  /*46580*/  VIADD R3, R9, UR5 ;  /* 0x0000000509037c36 */ /* 0x000fe20008000000 */
[----:B------:R-:W-:Y:S02]  /*46590*/  SHF.R.S32.HI R11, RZ, 0x8, R11 ;  /* 0x00000008ff0b7819 */ /* 0x000fe4000001140b */
[----:B------:R-:W-:-:S02]  /*465a0*/  F2FP.SATFINITE.E4M3.F32.PACK_AB_MERGE_C R43, R43, R42, RZ ;  /* 0x0000002a2b2b723e */ /* 0x000fc400048070ff */
[----:B------:R-:W-:Y:S01]  /*465b0*/  LEA.HI.X.SX32 R9, R9, R0, 0x1, P0 ;  /* 0x0000000009097211 */ /* 0x000fe200000f0eff */
[----:B------:R0:W-:Y:S04]  /*465c0*/  @P3 STG.E.U8 desc[UR18][R4.64], R11 ;  /* 0x0000000b04003986 */ /* 0x0001e8000c101112 */
[----:B------:R1:W-:Y:S01]  /*465d0*/  @P4 STG.E.U8 desc[UR18][R8.64], R43 ;  /* 0x0000002b08004986 */ /* 0x0003e2000c101112 */
[----:B--2---:R-:W-:Y:S01]  /*465e0*/  ISETP.LT.AND P0, PT, R14, UR4, !P1 ;  /* 0x000000040e007c0c */ /* 0x004fe2000cf01270 */
[----:B------:R-:W2:Y:S02]  /*465f0*/  LDCU UR4, c[0x0][0x39c] ;  /* 0x00007380ff0477ac */ /* 0x000ea40008000800 */
[----:B------:R-:W2:Y:S01]  /*46600*/  LDL.LU R14, [R1+0xefc] ;  /* 0x000efc00010e7983 */ /* 0x000ea20000300800 */
[----:B----4-:R-:W-:Y:S01]  /*46610*/  ISETP.LT.AND P4, PT, R12, UR6, !P1 ;  /* 0x000000060c007c0c */ /* 0x010fe2000cf81270 */
[----:B------:R-:W4:Y:S02]  /*46620*/  LDCU UR6, c[0x0][0x39c] ;  /* 0x00007380ff0677ac */ /* 0x000f240008000800 */
[----:B------:R-:W4:Y:S01]  /*46630*/  LDL.LU R12, [R1+0xef8] ;  /* 0x000ef800010c7983 */ /* 0x000f220000300800 */
[----:B---3--:R-:W-:-:S02]  /*46640*/  ISETP.LT.AND P2, PT, R17, UR9, !P1 ;  /* 0x0000000911007c0c */ /* 0x008fc4000cf41270 */
[----:B------:R-:W-:Y:S01]  /*46650*/  PRMT R13, R43, 0x9910, RZ ;  /* 0x000099102b0d7816 */ /* 0x000fe200000000ff */
[----:B------:R-:W3:Y:S01]  /*46660*/  LDL.LU R18, [R1+0xef4] ;  /* 0x000ef40001127983 */ /* 0x000ee20000300800 */
[C---:B------:R-:W-:Y:S01]  /*46670*/  IADD3 R6, P3, PT, R3.reuse, R2, RZ ;  /* 0x0000000203067210 */ /* 0x040fe20007f7e0ff */
[----:B------:R-:W2:Y:S01]  /*46680*/  LDCU UR9, c[0x0][0x39c] ;  /* 0x00007380ff0977ac */ /* 0x000ea20008000800 */
[----:B------:R-:W-:Y:S01]  /*46690*/  SHF.R.S32.HI R13, RZ, 0x8, R13 ;  /* 0x00000008ff0d7819 */ /* 0x000fe2000001140d */
[----:B------:R-:W3:Y:S01]  /*466a0*/  LDL.LU R17, [R1+0xec8] ;  /* 0x000ec80001117983 */ /* 0x000ee20000300800 */
[C---:B------:R-:W-:Y:S01]  /*466b0*/  LEA.HI.X.SX32 R7, R3.reuse, R0, 0x1, P3 ;  /* 0x0000000003077211 */ /* 0x040fe200018f0eff */
[----:B------:R-:W-:Y:S01]  /*466c0*/  VIADD R3, R3, UR5 ;  /* 0x0000000503037c36 */ /* 0x000fe20008000000 */
[----:B------:R-:W-:Y:S01]  /*466d0*/  ISETP.LT.AND P5, PT, R16, UR10, !P1 ;  /* 0x0000000a10007c0c */ /* 0x000fe2000cfa1270 */
[----:B------:R-:W2:Y:S01]  /*466e0*/  LDCU UR10, c[0x0][0x39c] ;  /* 0x00007380ff0a77ac */ /* 0x000ea20008000800 */
[----:B------:R-:W-:Y:S01]  /*466f0*/  F2FP.SATFINITE.E4M3.F32.PACK_AB_MERGE_C R45, R45, R44, RZ ;  /* 0x0000002c2d2d723e */ /* 0x000fe200048070ff */
[----:B------:R5:W-:Y:S01]  /*46700*/  @P2 STG.E.U8 desc[UR18][R6.64], R13 ;  /* 0x0000000d06002986 */ /* 0x000be2000c101112 */
[C---:B0-----:R-:W-:Y:S01]  /*46710*/  IADD3 R4, P2, PT, R3.reuse, R2, RZ ;  /* 0x0000000203047210 */ /* 0x041fe20007f5e0ff */
[----:B------:R-:W-:Y:S01]  /*46720*/  VIADD R11, R3, UR5 ;  /* 0x00000005030b7c36 */ /* 0x000fe20008000000 */
[----:B------:R-:W-:Y:S01]  /*46730*/  PRMT R15, R45, 0x9910, RZ ;  /* 0x000099102d0f7816 */ /* 0x000fe200000000ff */
[----:B------:R-:W3:Y:S01]  /*46740*/  LDL.LU R16, [R1+0x1298] ;  /* 0x0012980001107983 */ /* 0x000ee20000300800 */
[----:B------:R-:W-:-:S02]  /*46750*/  LEA.HI.X.SX32 R5, R3, R0, 0x1, P2 ;  /* 0x0000000003057211 */ /* 0x000fc400010f0eff */
[C---:B-1----:R-:W-:Y:S02]  /*46760*/  IADD3 R8, P2, PT, R11.reuse, R2, RZ ;  /* 0x000000020b087210 */ /* 0x042fe40007f5e0ff */
[----:B------:R-:W-:Y:S02]  /*46770*/  SHF.R.S32.HI R15, RZ, 0x8, R15 ;  /* 0x00000008ff0f7819 */ /* 0x000fe4000001140f */
[C---:B------:R-:W-:Y:S01]  /*46780*/  LEA.HI.X.SX32 R9, R11.reuse, R0, 0x1, P2 ;  /* 0x000000000b097211 */ /* 0x040fe200010f0eff */
[----:B------:R-:W-:Y:S01]  /*46790*/  VIADD R11, R11, UR5 ;  /* 0x000000050b0b7c36 */ /* 0x000fe20008000000 */
[----:B------:R0:W-:Y:S04]  /*467a0*/  @P5 STG.E.U8 desc[UR18][R4.64], R45 ;  /* 0x0000002d04005986 */ /* 0x0001e8000c101112 */
[----:B------:R1:W-:Y:S01]  /*467b0*/  @P0 STG.E.U8 desc[UR18][R8.64], R15 ;  /* 0x0000000f08000986 */ /* 0x0003e2000c101112 */
[----:B-----5:R-:W-:-:S04]  /*467c0*/  IADD3 R6, P0, PT, R11, R2, RZ ;  /* 0x000000020b067210 */ /* 0x020fc80007f1e0ff */
[C---:B------:R-:W-:Y:S02]  /*467d0*/  LEA.HI.X.SX32 R7, R11.reuse, R0, 0x1, P0 ;  /* 0x000000000b077211 */ /* 0x040fe400000f0eff */
[----:B--2---:R-:W-:Y:S02]  /*467e0*/  ISETP.LT.AND P0, PT, R14, UR4, !P1 ;  /* 0x000000040e007c0c */ /* 0x004fe4000cf01270 */
[----:B----4-:R-:W-:Y:S01]  /*467f0*/  ISETP.LT.AND P2, PT, R12, UR6, !P1 ;  /* 0x000000060c007c0c */ /* 0x010fe2000cf41270 */
[----:B------:R-:W2:Y:S01]  /*46800*/  LDL.LU R14, [R1+0x1244] ;  /* 0x00124400010e7983 */ /* 0x000ea20000300800 */
[----:B------:R-:W-:Y:S01]  /*46810*/  VIADD R3, R11, UR5 ;  /* 0x000000050b037c36 */ /* 0x000fe20008000000 */
[----:B------:R-:W-:Y:S01]  /*46820*/  ISETP.LT.AND P3, PT, R10, UR7, !P1 ;  /* 0x000000070a007c0c */ /* 0x000fe2000cf61270 */
[----:B------:R-:W3:Y:S01]  /*46830*/  LDCU UR7, c[0x0][0x39c] ;  /* 0x00007380ff0777ac */ /* 0x000ee20008000800 */
[----:B------:R-:W4:Y:S02]  /*46840*/  LDL.LU R12, [R1+0xef0] ;  /* 0x000ef000010c7983 */ /* 0x000f240000300800 */
[----:B0-----:R-:W-:Y:S01]  /*46850*/  IADD3 R4, P5, PT, R3, R2, RZ ;  /* 0x0000000203047210 */ /* 0x001fe20007fbe0ff */
[----:B------:R-:W2:Y:S01]  /*46860*/  LDCU UR4, c[0x0][0x39c] ;  /* 0x00007380ff0477ac */ /* 0x000ea20008000800 */
[----:B------:R-:W-:-:S02]  /*46870*/  F2FP.SATFINITE.E4M3.F32.PACK_AB_MERGE_C R47, R47, R46, RZ ;  /* 0x0000002e2f2f723e */ /* 0x000fc400048070ff */
[C---:B------:R-:W-:Y:S01]  /*46880*/  LEA.HI.X.SX32 R5, R3.reuse, R0, 0x1, P5 ;  /* 0x0000000003057211 */ /* 0x040fe200028f0eff */
[----:B------:R-:W-:Y:S01]  /*46890*/  VIADD R3, R3, UR5 ;  /* 0x0000000503037c36 */ /* 0x000fe20008000000 */
[----:B------:R-:W-:Y:S01]  /*468a0*/  PRMT R10, R47, 0x9910, RZ ;  /* 0x000099102f0a7816 */ /* 0x000fe200000000ff */
[----:B------:R-:W4:Y:S03]  /*468b0*/  LDCU UR6, c[0x0][0x39c] ;  /* 0x00007380ff0677ac */ /* 0x000f260008000800 */
[----:B-1----:R-:W-:Y:S02]  /*468c0*/  IADD3 R8, P5, PT, R3, R2, RZ ;  /* 0x0000000203087210 */ /* 0x002fe40007fbe0ff */
[----:B------:R-:W-:Y:S02]  /*468d0*/  SHF.R.S32.HI R11, RZ, 0x8, R10 ;  /* 0x00000008ff0b7819 */ /* 0x000fe4000001140a */
[----:B------:R-:W-:Y:S01]  /*468e0*/  F2FP.SATFINITE.E4M3.F32.PACK_AB_MERGE_C R49, R49, R48, RZ ;  /* 0x000000303131723e */ /* 0x000fe200048070ff */
[----:B------:R0:W-:Y:S01]  /*468f0*/  @P4 STG.E.U8 desc[UR18][R6.64], R47 ;  /* 0x0000002f06004986 */ /* 0x0001e2000c101112 */
[C---:B------:R-:W-:Y:S01]  /*46900*/  LEA.HI.X.SX32 R9, R3.reuse, R0, 0x1, P5 ;  /* 0x0000000003097211 */ /* 0x040fe200028f0eff */
[----:B------:R-:W-:-:S02]  /*46910*/  VIADD R3, R3, UR5 ;  /* 0x0000000503037c36 */ /* 0x000fc40008000000 */
[----:B------:R1:W-:Y:S01]  /*46920*/  @P3 STG.E.U8 desc[UR18][R4.64], R11 ;  /* 0x0000000b04003986 */ /* 0x0003e2000c101112 */
[----:B---3--:R-:W-:Y:S01]  /*46930*/  ISETP.LT.AND P4, PT, R18, UR7, !P1 ;  /* 0x0000000712007c0c */ /* 0x008fe2000cf81270 */
[----:B------:R-:W3:Y:S02]  /*46940*/  LDCU UR7, c[0x0][0x39c] ;  /* 0x00007380ff0777ac */ /* 0x000ee40008000800 */
[----:B------:R5:W-:Y:S01]  /*46950*/  @P0 STG.E.U8 desc[UR18][R8.64], R49 ;  /* 0x0000003108000986 */ /* 0x000be2000c101112 */
[----:B0-----:R-:W-:Y:S01]  /*46960*/  PRMT R6, R49, 0x9910, RZ ;  /* 0x0000991031067816 */ /* 0x001fe200000000ff */
[----:B------:R-:W-:Y:S01]  /*46970*/  VIADD R7, R3, UR5 ;  /* 0x0000000503077c36 */ /* 0x000fe20008000000 */
[----:B------:R-:W-:Y:S01]  /*46980*/  F2FP.SATFINITE.E4M3.F32.PACK_AB_MERGE_C R51, R51, R50, RZ ;  /* 0x000000323333723e */ /* 0x000fe200048070ff */
[----:B------:R-:W3:Y:S01]  /*46990*/  LDL.LU R10, [R1+0xeec] ;  /* 0x000eec00010a7983 */ /* 0x000ee20000300800 */
[----:B-1----:R-:W-:Y:S01]  /*469a0*/  IADD3 R4, P0, PT, R3, R2, RZ ;  /* 0x0000000203047210 */ /* 0x002fe20007f1e0ff */
[----:B------:R-:W-:-:S03]  /*469b0*/  IMAD.MOV.U32 R11, RZ, RZ, R6 ;  /* 0x000000ffff0b7224 */ /* 0x000fc600078e0006 */
[----:B------:R-:W-:Y:S02]  /*469c0*/  LEA.HI.X.SX32 R5, R3, R0, 0x1, P0 ;  /* 0x0000000003057211 */ /* 0x000fe400000f0eff */
[C---:B------:R-:W-:Y:S01]  /*469d0*/  IADD3 R6, P0, PT, R7.reuse, R2, RZ ;  /* 0x0000000207067210 */ /* 0x040fe20007f1e0ff */
[C---:B------:R-:W-:Y:S01]  /*469e0*/  VIADD R3, R7.reuse, UR5 ;  /* 0x0000000507037c36 */ /* 0x040fe20008000000 */
[----:B------:R-:W-:Y:S02]  /*469f0*/  SHF.R.S32.HI R11, RZ, 0x8, R11 ;  /* 0x00000008ff0b7819 */ /* 0x000fe4000001140b */
[----:B------:R-:W-:-:S03]  /*46a00*/  LEA.HI.X.SX32 R7, R7, R0, 0x1, P0 ;  /* 0x0000000007077211 */ /* 0x000fc600000f0eff */
        /* <DEDUP_REMOVED lines=8> */
[----:B------:R-:W-:-:S02]  /*46a90*/  ISETP.LT.AND P3, PT, R17, UR9, !P1 ;  /* 0x0000000911007c0c */ /* 0x000fc4000cf61270 */
[----:B------:R-:W-:Y:S01]  /*46aa0*/  PRMT R13, R51, 0x9910, RZ ;  /* 0x00009910330d7816 */ /* 0x000fe200000000ff */
[----:B------:R-:W3:Y:S01]  /*46ab0*/  LDL.LU R18, [R1+0xee0] ;  /* 0x000ee00001127983 */ /* 0x000ee20000300800 */
[C---:B-----5:R-:W-:Y:S01]  /*46ac0*/  IADD3 R8, P2, PT, R3.reuse, R2, RZ ;  /* 0x0000000203087210 */ /* 0x060fe20007f5e0ff */
[----:B------:R-:W5:Y:S01]  /*46ad0*/  LDCU UR9, c[0x0][0x39c] ;  /* 0x00007380ff0977ac */ /* 0x000f620008000800 */
[----:B------:R-:W-:Y:S01]  /*46ae0*/  SHF.R.S32.HI R13, RZ, 0x8, R13 ;  /* 0x00000008ff0d7819 */ /* 0x000fe2000001140d */
[----:B------:R-:W5:Y:S01]  /*46af0*/  LDL.LU R17, [R1+0xec4] ;  /* 0x000ec40001117983 */ /* 0x000f620000300800 */
        /* <DEDUP_REMOVED lines=9> */
[----:B------:R-:W5:Y:S01]  /*46b90*/  LDL.LU R16, [R1+0x11f0] ;  /* 0x0011f00001107983 */ /* 0x000f620000300800 */
[----:B------:R-:W-:-:S02]  /*46ba0*/  LEA.HI.X.SX32 R5, R3, R0, 0x1, P3 ;  /* 0x0000000003057211 */ /* 0x000fc400018f0eff */
        /* <DEDUP_REMOVED lines=8> */
[----:B----4-:R-:W-:Y:S01]  /*46c30*/  ISETP.LT.AND P3, PT, R12, UR6, !P1 ;  /* 0x000000060c007c0c */ /* 0x010fe2000cf61270 */
[----:B------:R-:W-:Y:S01]  /*46c40*/  VIADD R3, R11, UR5 ;  /* 0x000000050b037c36 */ /* 0x000fe20008000000 */
[----:B------:R-:W4:Y:S01]  /*46c50*/  LDL.LU R12, [R1+0x1178] ;  /* 0x00117800010c7983 */ /* 0x000f220000300800 */
[----:B--2---:R-:W-:Y:S01]  /*46c60*/  ISETP.LT.AND P0, PT, R14, UR4, !P1 ;  /* 0x000000040e007c0c */ /* 0x004fe2000cf01270 */
[----:B------:R-:W4:Y:S02]  /*46c70*/  LDCU UR4, c[0x0][0x39c] ;  /* 0x00007380ff0477ac */ /* 0x000f240008000800 */
[----:B------:R-:W2:Y:S01]  /*46c80*/  LDL.LU R14, [R1+0xedc] ;  /* 0x000edc00010e7983 */ /* 0x000ea20000300800 */
[----:B0-----:R-:W-:Y:S01]  /*46c90*/  IADD3 R4, P5, PT, R3, R2, RZ ;  /* 0x0000000203047210 */ /* 0x001fe20007fbe0ff */
[----:B------:R-:W2:Y:S01]  /*46ca0*/  LDCU UR6, c[0x0][0x39c] ;  /* 0x00007380ff0677ac */ /* 0x000ea20008000800 */
[----:B---3--:R-:W-:-:S02]  /*46cb0*/  ISETP.LT.AND P2, PT, R10, UR7, !P1 ;  /* 0x000000070a007c0c */ /* 0x008fc4000cf41270 */
[C---:B------:R-:W-:Y:S01]  /*46cc0*/  LEA.HI.X.SX32 R5, R3.reuse, R0, 0x1, P5 ;  /* 0x0000000003057211 */ /* 0x040fe200028f0eff */
[----:B------:R-:W-:Y:S01]  /*46cd0*/  VIADD R3, R3, UR5 ;  /* 0x0000000503037c36 */ /* 0x000fe20008000000 */
[----:B------:R-:W-:Y:S01]  /*46ce0*/  F2FP.SATFINITE.E4M3.F32.PACK_AB_MERGE_C R55, R55, R54, RZ ;  /* 0x000000363737723e */ /* 0x000fe200048070ff */
[----:B------:R-:W0:Y:S03]  /*46cf0*/  LDCU UR7, c[0x0][0x39c] ;  /* 0x00007380ff0777ac */ /* 0x000e260008000800 */
[----:B------:R-:W-:Y:S02]  /*46d00*/  PRMT R10, R55, 0x9910, RZ ;  /* 0x00009910370a7816 */ /* 0x000fe400000000ff */
[----:B-1----:R-:W-:Y:S02]  /*46d10*/  IADD3 R6, P5, PT, R3, R2, RZ ;  /* 0x0000000203067210 */ /* 0x002fe40007fbe0ff */
[----:B------:R-:W-:-:S02]  /*46d20*/  SHF.R.S32.HI R11, RZ, 0x8, R10 ;  /* 0x00000008ff0b7819 */ /* 0x000fc4000001140a */
[----:B------:R-:W-:Y:S01]  /*46d30*/  F2FP.SATFINITE.E4M3.F32.PACK_AB_MERGE_C R57, R57, R56, RZ ;  /* 0x000000383939723e */ /* 0x000fe200048070ff */
[----:B------:R1:W-:Y:S01]  /*46d40*/  @P4 STG.E.U8 desc[UR18][R8.64], R55 ;  /* 0x0000003708004986 */ /* 0x0003e2000c101112 */
[C---:B------:R-:W-:Y:S01]  /*46d50*/  LEA.HI.X.SX32 R7, R3.reuse, R0, 0x1, P5 ;  /* 0x0000000003077211 */ /* 0x040fe200028f0eff */
[----:B------:R-:W-:Y:S02]  /*46d60*/  VIADD R3, R3, UR5 ;  /* 0x0000000503037c36 */ /* 0x000fe40008000000 */
[----:B------:R3:W-:Y:S04]  /*46d70*/  @P2 STG.E.U8 desc[UR18][R4.64], R11 ;  /* 0x0000000b04002986 */ /* 0x0007e8000c101112 */
[----:B------:R2:W-:Y:S01]  /*46d80*/  @P0 STG.E.U8 desc[UR18][R6.64], R57 ;  /* 0x0000003906000986 */ /* 0x0005e2000c101112 */
[----:B-1----:R-:W-:-:S03]  /*46d90*/  PRMT R8, R57, 0x9910, RZ ;  /* 0x0000991039087816 */ /* 0x002fc600000000ff */
[----:B------:R-:W2:Y:S01]  /*46da0*/  LDL.LU R10, [R1+0xed8] ;  /* 0x000ed800010a7983 */ /* 0x000ea20000300800 */
[C---:B------:R-:W-:Y:S01]  /*46db0*/  VIADD R9, R3.reuse, UR5 ;  /* 0x0000000503097c36 */ /* 0x040fe20008000000 */
[C---:B---3--:R-:W-:Y:S01]  /*46dc0*/  IADD3 R4, P0, PT, R3.reuse, R2, RZ ;  /* 0x0000000203047210 */ /* 0x048fe20007f1e0ff */
[----:B------:R-:W-:Y:S01]  /*46dd0*/  IMAD.MOV.U32 R11, RZ, RZ, R8 ;  /* 0x000000ffff0b7224 */ /* 0x000fe200078e0008 */
[----:B0-----:R-:W-:Y:S01]  /*46de0*/  ISETP.LT.AND P4, PT, R18, UR7, !P1 ;  /* 0x0000000712007c0c */ /* 0x001fe2000cf81270 */
[----:B------:R-:W0:Y:S01]  /*46df0*/  LDCU UR7, c[0x0][0x39c] ;  /* 0x00007380ff0777ac */ /* 0x000e220008000800 */
[----:B------:R-:W-:Y:S02]  /*46e00*/  LEA.HI.X.SX32 R5, R3, R0, 0x1, P0 ;  /* 0x0000000003057211 */ /* 0x000fe400000f0eff */
[C---:B------:R-:W-:Y:S01]  /*46e10*/  IADD3 R8, P0, PT, R9.reuse, R2, RZ ;  /* 0x0000000209087210 */ /* 0x040fe20007f1e0ff */
[----:B------:R-:W-:Y:S01]  /*46e20*/  VIADD R3, R9, UR5 ;  /* 0x0000000509037c36 */ /* 0x000fe20008000000 */
[----:B------:R-:W-:-:S02]  /*46e30*/  SHF.R.S32.HI R11, RZ, 0x8, R11 ;  /* 0x00000008ff0b7819 */ /* 0x000fc4000001140b */
[----:B------:R-:W-:Y:S02]  /*46e40*/  LEA.HI.X.SX32 R9, R9, R0, 0x1, P0 ;  /* 0x0000000009097211 */ /* 0x000fe400000f0eff */
[----:B------:R-:W-:Y:S01]  /*46e50*/  F2FP.SATFINITE.E4M3.F32.PACK_AB_MERGE_C R59, R59, R58, RZ ;  /* 0x0000003a3b3b723e */ /* 0x000fe200048070ff */
[----:B------:R1:W-:Y:S01]  /*46e60*/  @P3 STG.E.U8 desc[UR18][R4.64], R11 ;  /* 0x0000000b04003986 */ /* 0x0003e2000c101112 */
[----:B-----5:R-:W-:-:S03]  /*46e70*/  ISETP.LT.AND P5, PT, R16, UR10, !P1 ;  /* 0x0000000a10007c0c */ /* 0x020fc6000cfa1270 */
[----:B------:R3:W-:Y:S01]  /*46e80*/  @P4 STG.E.U8 desc[UR18][R8.64], R59 ;  /* 0x0000003b08004986 */ /* 0x0007e2000c101112 */
[----:B----4-:R-:W-:Y:S01]  /*46e90*/  ISETP.LT.AND P0, PT, R12, UR4, !P1 ;  /* 0x000000040c007c0c */ /* 0x010fe2000cf01270 */
[----:B------:R-:W4:Y:S02]  /*46ea0*/  LDCU UR4, c[0x0][0x39c] ;  /* 0x00007380ff0477ac */ /* 0x000f240008000800 */
[----:B------:R-:W4:Y:S01]  /*46eb0*/  LDL.LU R12, [R1+0xed4] ;  /* 0x000ed400010c7983 */ /* 0x000f220000300800 */
[----:B--2---:R-:W-:Y:S01]  /*46ec0*/  ISETP.LT.AND P4, PT, R14, UR6, !P1 ;  /* 0x000000060e007c0c */ /* 0x004fe2000cf81270 */
[----:B------:R-:W2:Y:S02]  /*46ed0*/  LDCU UR6, c[0x0][0x39c] ;  /* 0x00007380ff0677ac */ /* 0x000ea40008000800 */
[----:B------:R-:W2:Y:S04]  /*46ee0*/  LDL.LU R16, [R1+0xed0] ;  /* 0x000ed00001107983 */ /* 0x000ea80000300800 */
[----:B------:R-:W5:Y:S01]  /*46ef0*/  LDL.LU R14, [R1+0xecc] ;  /* 0x000ecc00010e7983 */ /* 0x000f620000300800 */
[----:B------:R-:W-:-:S02]  /*46f00*/  ISETP.LT.AND P2, PT, R17, UR9, !P1 ;  /* 0x0000000911007c0c */ /* 0x000fc4000cf41270 */
[----:B------:R-:W-:Y:S02]  /*46f10*/  PRMT R13, R59, 0x9910, RZ ;  /* 0x000099103b0d7816 */ /* 0x000fe400000000ff */
[C---:B------:R-:W-:Y:S02]  /*46f20*/  IADD3 R6, P3, PT, R3.reuse, R2, RZ ;  /* 0x0000000203067210 */ /* 0x040fe40007f7e0ff */
[----:B------:R-:W-:Y:S02]  /*46f30*/  SHF.R.S32.HI R13, RZ, 0x8, R13 ;  /* 0x00000008ff0d7819 */ /* 0x000fe4000001140d */
[C---:B------:R-:W-:Y:S01]  /*46f40*/  LEA.HI.X.SX32 R7, R3.reuse, R0, 0x1, P3 ;  /* 0x0000000003077211 */ /* 0x040fe200018f0eff */
[----:B------:R-:W-:-:S04]  /*46f50*/  VIADD R3, R3, UR5 ;  /* 0x0000000503037c36 */ /* 0x000fc80008000000 */
[----:B------:R0:W-:Y:S01]  /*46f60*/  @P2 STG.E.U8 desc[UR18][R6.64], R13 ;  /* 0x0000000d06002986 */ /* 0x0001e2000c101112 */
[C---:B-1----:R-:W-:Y:S01]  /*46f70*/  IADD3 R4, P2, PT, R3.reuse, R2, RZ ;  /* 0x0000000203047210 */ /* 0x042fe20007f5e0ff */
[----:B------:R-:W-:Y:S01]  /*46f80*/  VIADD R11, R3, UR5 ;  /* 0x00000005030b7c36 */ /* 0x000fe20008000000 */
[----:B------:R-:W-:Y:S02]  /*46f90*/  F2FP.SATFINITE.E4M3.F32.PACK_AB_MERGE_C R61, R61, R60, RZ ;  /* 0x0000003c3d3d723e */ /* 0x000fe400048070ff */
[----:B------:R-:W-:Y:S01]  /*46fa0*/  LEA.HI.X.SX32 R5, R3, R0, 0x1, P2 ;  /* 0x0000000003057211 */ /* 0x000fe200010f0eff */
[C---:B------:R-:W-:Y:S01]  /*46fb0*/  VIADD R3, R11.reuse, UR5 ;  /* 0x000000050b037c36 */ /* 0x040fe20008000000 */
[----:B---3--:R-:W-:Y:S02]  /*46fc0*/  IADD3 R8, P2, PT, R11, R2, RZ ;  /* 0x000000020b087210 */ /* 0x008fe40007f5e0ff */
[----:B------:R-:W-:Y:S02]  /*46fd0*/  PRMT R19, R61, 0x9910, RZ ;  /* 0x000099103d137816 */ /* 0x000fe400000000ff */
[----:B------:R-:W-:Y:S01]  /*46fe0*/  LEA.HI.X.SX32 R9, R11, R0, 0x1, P2 ;  /* 0x000000000b097211 */ /* 0x000fe200010f0eff */
[----:B------:R-:W-:Y:S01]  /*46ff0*/  VIADD R11, R3, UR5 ;  /* 0x00000005030b7c36 */ /* 0x000fe20008000000 */
[----:B------:R-:W-:Y:S01]  /*47000*/  SHF.R.S32.HI R19, RZ, 0x8, R19 ;  /* 0x00000008ff137819 */ /* 0x000fe20000011413 */
[----:B------:R1:W-:Y:S01]  /*47010*/  @P5 STG.E.U8 desc[UR18][R4.64], R61 ;  /* 0x0000003d04005986 */ /* 0x0003e2000c101112 */
[----:B0-----:R-:W-:Y:S01]  /*47020*/  ISETP.LT.AND P3, PT, R10, UR7, !P1 ;  /* 0x000000070a007c0c */ /* 0x001fe2000cf61270 */
[----:B------:R-:W-:Y:S01]  /*47030*/  VIADD R13, R11, UR5 ;  /* 0x000000050b0d7c36 */ /* 0x000fe20008000000 */
[----:B------:R-:W5:Y:S01]  /*47040*/  LDCU UR7, c[0x0][0x39c] ;  /* 0x00007380ff0777ac */ /* 0x000f620008000800 */
[----:B------:R0:W-:Y:S01]  /*47050*/  @P0 STG.E.U8 desc[UR18][R8.64], R19 ;  /* 0x0000001308000986 */ /* 0x0001e2000c101112 */
[-C--:B------:R-:W-:Y:S01]  /*47060*/  IADD3 R6, P0, PT, R3, R2.reuse, RZ ;  /* 0x0000000203067210 */ /* 0x080fe20007f1e0ff */
[----:B------:R-:W-:Y:S01]  /*47070*/  VIADD R15, R13, UR5 ;  /* 0x000000050d0f7c36 */ /* 0x000fe20008000000 */
[----:B------:R-:W-:-:S02]  /*47080*/  IADD3 R10, P5, PT, R11, R2, RZ ;  /* 0x000000020b0a7210 */ /* 0x000fc40007fbe0ff */
[-C--:B------:R-:W-:Y:S01]  /*47090*/  LEA.HI.X.SX32 R7, R3, R0.reuse, 0x1, P0 ;  /* 0x0000000003077211 */ /* 0x080fe200000f0eff */
[----:B------:R-:W-:Y:S01]  /*470a0*/  VIADD R3, R15, UR5 ;  /* 0x000000050f037c36 */ /* 0x000fe20008000000 */
[----:B------:R-:W-:Y:S02]  /*470b0*/  LEA.HI.X.SX32 R11, R11, R0, 0x1, P5 ;  /* 0x000000000b0b7211 */ /* 0x000fe400028f0eff */
[----:B-1----:R-:W-:Y:S01]  /*470c0*/  IADD3 R4, P0, PT, R13, R2, RZ ;  /* 0x000000020d047210 */ /* 0x002fe20007f1e0ff */
[----:B------:R-:W-:Y:S01]  /*470d0*/  VIADD R17, R3, UR5 ;  /* 0x0000000503117c36 */ /* 0x000fe20008000000 */
[----:B------:R-:W-:Y:S02]  /*470e0*/  F2FP.SATFINITE.E4M3.F32.PACK_AB_MERGE_C R63, R63, R62, RZ ;  /* 0x0000003e3f3f723e */ /* 0x000fe400048070ff */
[----:B------:R-:W-:Y:S02]  /*470f0*/  LEA.HI.X.SX32 R5, R13, R0, 0x1, P0 ;  /* 0x000000000d057211 */ /* 0x000fe400000f0eff */
[----:B------:R-:W-:-:S02]  /*47100*/  F2FP.SATFINITE.E4M3.F32.PACK_AB_MERGE_C R65, R65, R64, RZ ;  /* 0x000000404141723e */ /* 0x000fc400048070ff */
[----:B------:R-:W-:-:S04]  /*47110*/  F2FP.SATFINITE.E4M3.F32.PACK_AB_MERGE_C R67, R67, R66, RZ ;  /* 0x000000424343723e */ /* 0x000fc800048070ff */
[----:B0-----:R-:W-:Y:S01]  /*47120*/  PRMT R19, R67, 0x9910, RZ ;  /* 0x0000991043137816 */ /* 0x001fe200000000ff */
[----:B------:R0:W-:Y:S03]  /*47130*/  @P4 STG.E.U8 desc[UR18][R6.64], R63 ;  /* 0x0000003f06004986 */ /* 0x0001e6000c101112 */
[----:B------:R-:W-:Y:S02]  /*47140*/  SHF.R.S32.HI R19, RZ, 0x8, R19 ;  /* 0x00000008ff137819 */ /* 0x000fe40000011413 */
[----:B----4-:R-:W-:Y:S02]  /*47150*/  ISETP.LT.AND P2, PT, R12, UR4, !P1 ;  /* 0x000000040c007c0c */ /* 0x010fe4000cf41270 */
[----:B------:R-:W-:Y:S02]  /*47160*/  IADD3 R12, P5, PT, R15, R2, RZ ;  /* 0x000000020f0c7210 */ /* 0x000fe40007fbe0ff */
[----:B--2---:R-:W-:-:S02]  /*47170*/  ISETP.LT.AND P0, PT, R16, UR6, !P1 ;  /* 0x0000000610007c0c */ /* 0x004fc4000cf01270 */
[----:B------:R-:W-:Y:S02]  /*47180*/  LEA.HI.X.SX32 R13, R15, R0, 0x1, P5 ;  /* 0x000000000f0d7211 */ /* 0x000fe400028f0eff */
[----:B------:R-:W-:Y:S02]  /*47190*/  IADD3 R8, P5, PT, R17, R2, RZ ;  /* 0x0000000211087210 */ /* 0x000fe40007fbe0ff */
[----:B-----5:R-:W-:Y:S02]  /*471a0*/  ISETP.LT.AND P1, PT, R14, UR7, !P1 ;  /* 0x000000070e007c0c */ /* 0x020fe4000cf21270 */
[----:B------:R-:W-:Y:S02]  /*471b0*/  PRMT R15, R63, 0x9910, RZ ;  /* 0x000099103f0f7816 */ /* 0x000fe400000000ff */
[----:B------:R-:W-:Y:S02]  /*471c0*/  LEA.HI.X.SX32 R9, R17, R0, 0x1, P5 ;  /* 0x0000000011097211 */ /* 0x000fe400028f0eff */
[----:B------:R-:W-:-:S02]  /*471d0*/  PRMT R17, R65, 0x9910, RZ ;  /* 0x0000991041117816 */ /* 0x000fc400000000ff */
[C---:B------:R-:W-:Y:S02]  /*471e0*/  IADD3 R2, P5, PT, R3.reuse, R2, RZ ;  /* 0x0000000203027210 */ /* 0x040fe40007fbe0ff */
[----:B------:R-:W-:Y:S02]  /*471f0*/  SHF.R.S32.HI R15, RZ, 0x8, R15 ;  /* 0x00000008ff0f7819 */ /* 0x000fe4000001140f */
[----:B------:R-:W-:Y:S02]  /*47200*/  SHF.R.S32.HI R17, RZ, 0x8, R17 ;  /* 0x00000008ff117819 */ /* 0x000fe40000011411 */
[----:B------:R-:W-:Y:S01]  /*47210*/  LEA.HI.X.SX32 R3, R3, R0, 0x1, P5 ;  /* 0x0000000003037211 */ /* 0x000fe200028f0eff */
[----:B------:R0:W-:Y:S04]  /*47220*/  @P3 STG.E.U8 desc[UR18][R10.64], R15 ;  /* 0x0000000f0a003986 */ /* 0x0001e8000c101112 */
[----:B------:R0:W-:Y:S04]  /*47230*/  @P2 STG.E.U8 desc[UR18][R4.64], R65 ;  /* 0x0000004104002986 */ /* 0x0001e8000c101112 */
[----:B------:R0:W-:Y:S04]  /*47240*/  @P0 STG.E.U8 desc[UR18][R12.64], R17 ;  /* 0x000000110c000986 */ /* 0x0001e8000c101112 */
[----:B------:R0:W-:Y:S04]  /*47250*/  @P1 STG.E.U8 desc[UR18][R2.64], R67 ;  /* 0x0000004302001986 */ /* 0x0001e8000c101112 */
[----:B------:R0:W-:Y:S01]  /*47260*/  @P6 STG.E.U8 desc[UR18][R8.64], R19 ;  /* 0x0000001308006986 */ /* 0x0001e2000c101112 */
[----:B------:R-:W-:Y:S06]  /*47270*/  BAR.SYNC.DEFER_BLOCKING 0x0 ;  /* 0x0000000000007b1d */ /* 0x000fec0000010000 */
[----:B------:R-:W-:Y:S05]  /*47280*/  BRA.U UP0, `(.L_x_13) ;  /* 0x0000000100a07547 */ /* 0x000fea000b800000 */
[----:B------:R-:W1:Y:S01]  /*47290*/  S2UR UR5, SR_CgaCtaId ;  /* 0x00000000000579c3 */ /* 0x000e620000008800 */
[----:B------:R-:W-:Y:S01]  /*472a0*/  NOP ;  /* 0x0000000000007918 */ /* 0x000fe20000000000 */
[----:B------:R-:W-:Y:S01]  /*472b0*/  UMOV UR4, 0x50 ;  /* 0x0000005000047882 */ /* 0x000fe20000000000 */
[----:B------:R-:W-:Y:S02]  /*472c0*/  IMAD.U32 R0, RZ, RZ, UR8 ;  /* 0x00000008ff007e24 */ /* 0x000fe4000f8e00ff */
[----:B0-----:R-:W-:Y:S02]  /*472d0*/  IMAD.MOV.U32 R3, RZ, RZ, 0xff ;  /* 0x000000ffff037424 */ /* 0x001fe400078e00ff */
[----:B------:R-:W-:Y:S01]  /*472e0*/  IMAD.MOV.U32 R7, RZ, RZ, 0x1 ;  /* 0x00000001ff077424 */ /* 0x000fe200078e00ff */
[----:B------:R-:W-:-:S04]  /*472f0*/  LOP3.LUT R0, R0, 0xffff, RZ, 0xc0, !PT ;  /* 0x0000ffff00007812 */ /* 0x000fc800078ec0ff */
[----:B------:R-:W-:-:S05]  /*47300*/  SHF.R.U32.HI R0, RZ, 0x5, R0 ;  /* 0x00000005ff007819 */ /* 0x000fca0000011600 */
[----:B------:R-:W-:Y:S01]  /*47310*/  VIADD R2, R0, 0x10 ;  /* 0x0000001000027836 */ /* 0x000fe20000000000 */
[----:B------:R-:W-:Y:S01]  /*47320*/  SHF.L.U32 R0, R3, R0, RZ ;  /* 0x0000000003007219 */ /* 0x000fe200000006ff */
[----:B-1----:R-:W-:-:S03]  /*47330*/  ULEA UR6, UR5, UR4, 0x18 ;  /* 0x0000000405067291 */ /* 0x002fc6000f8ec0ff */
[----:B------:R-:W-:-:S04]  /*47340*/  SHF.L.U32 R3, R7, R2, RZ ;  /* 0x0000000207037219 */ /* 0x000fc800000006ff */
[----:B------:R-:W-:Y:S02]  /*47350*/  LOP3.LUT R0, R3, R0, RZ, 0xfc, !PT ;  /* 0x0000000003007212 */ /* 0x000fe400078efcff */
[----:B------:R-:W0:Y:S02]  /*47360*/  LDS R5, [UR6] ;  /* 0x00000006ff057984 */ /* 0x000e240008000800 */
[C---:B------:R-:W-:Y:S02]  /*47370*/  LOP3.LUT R2, R0.reuse, 0xffff, RZ, 0xc0, !PT ;  /* 0x0000ffff00027812 */ /* 0x040fe400078ec0ff */
[----:B0-----:R-:W-:-:S04]  /*47380*/  LOP3.LUT R3, R0, 0xffff, R5, 0x80, !PT ;  /* 0x0000ffff00037812 */ /* 0x001fc800078e8005 */
[----:B------:R-:W-:-:S13]  /*47390*/  ISETP.NE.AND P0, PT, R3, R2, PT ;  /* 0x000000020300720c */ /* 0x000fda0003f05270 */
[----:B------:R-:W-:Y:S05]  /*473a0*/  @P0 BRA `(.L_x_14) ;  /* 0x0000000000500947 */ /* 0x000fea0003800000 */
[----:B------:R-:W-:Y:S02]  /*473b0*/  SHF.R.U32.HI R5, RZ, 0x10, R5 ;  /* 0x00000010ff057819 */ /* 0x000fe40000011605 */
[----:B------:R-:W-:-:S04]  /*473c0*/  SHF.R.U32.HI R2, RZ, 0x10, R0 ;  /* 0x00000010ff027819 */ /* 0x000fc80000011600 */
[----:B------:R-:W-:-:S04]  /*473d0*/  LOP3.LUT R5, R5, R2, RZ, 0xc0, !PT ;  /* 0x0000000205057212 */ /* 0x000fc800078ec0ff */
[----:B------:R-:W-:-:S13]  /*473e0*/  ISETP.NE.AND P0, PT, R5, R2, PT ;  /* 0x000000020500720c */ /* 0x000fda0003f05270 */
[----:B------:R-:W-:Y:S05]  /*473f0*/  @P0 BRA `(.L_x_15) ;  /* 0x0000000000300947 */ /* 0x000fea0003800000 */
[----:B------:R-:W-:Y:S01]  /*47400*/  R2UR UR4, R0 ;  /* 0x00000000000472ca */ /* 0x000fe200000e0000 */
[----:B------:R-:W-:Y:S01]  /*47410*/  VOTEU.ANY UR5, UPT, PT ;  /* 0x0000000000057886 */ /* 0x000fe200038e0100 */
[----:B------:R-:W0:Y:S01]  /*47420*/  S2R R0, SR_LANEID ;  /* 0x0000000000007919 */ /* 0x000e220000000000 */
[----:B------:R-:W-:-:S10]  /*47430*/  UFLO.U32 UR5, UR5 ;  /* 0x00000005000572bd */ /* 0x000fd400080e0000 */
[----:B------:R-:W-:-:S06]  /*47440*/  ULOP3.LUT UR4, URZ, UR4, URZ, 0x33, !UPT ;  /* 0x00000004ff047292 */ /* 0x000fcc000f8e33ff */
[----:B------:R-:W-:-:S04]  /*47450*/  IMAD.U32 R2, RZ, RZ, UR4 ;  /* 0x00000004ff027e24 */ /* 0x000fc8000f8e00ff */
[----:B------:R-:W1:Y:S02]  /*47460*/  REDUX UR7, R2 ;  /* 0x00000000020773c4 */ /* 0x000e640000000000 */
[----:B------:R2:W-:Y:S01]  /*47470*/  UTCATOMSWS.AND URZ, UR4 ;  /* 0x0000000400ff79e3 */ /* 0x0005e20008000000 */
[----:B0-----:R-:W-:Y:S01]  /*47480*/  ISETP.EQ.U32.AND P0, PT, R0, UR5, PT ;  /* 0x0000000500007c0c */ /* 0x001fe2000bf02070 */
[----:B-1----:R-:W-:-:S12]  /*47490*/  IMAD.U32 R0, RZ, RZ, UR7 ;  /* 0x00000007ff007e24 */ /* 0x002fd8000f8e00ff */
[----:B------:R2:W-:Y:S01]  /*474a0*/  @P0 ATOMS.AND RZ, [UR6], R0 ;  /* 0x00000000ffff098c */ /* 0x0005e2000a800006 */
[----:B------:R-:W-:Y:S05]  /*474b0*/  BRA `(.L_x_13) ;  /* 0x0000000000147947 */ /* 0x000fea0003800000 */
.L_x_15:
[----:B------:R-:W-:-:S07]  /*474c0*/  MOV R2, 0x474e0 ;  /* 0x000474e000027802 */ /* 0x000fce0000000f00 */
[----:B------:R-:W-:Y:S05]  /*474d0*/  CALL.REL.NOINC `($__internal_0_$__cuda_sm10x_tcgen05_guardrail_trap_col_being_dealloced_not_returned_by_alloc) ;  /* 0x00000000002c7944 */ /* 0x000fea0003c00000 */
[----:B------:R-:W-:Y:S05]  /*474e0*/  BRA `(.L_x_13) ;  /* 0x0000000000087947 */ /* 0x000fea0003800000 */
.L_x_14:
[----:B------:R-:W-:-:S07]  /*474f0*/  MOV R2, 0x47510 ;  /* 0x0004751000027802 */ /* 0x000fce0000000f00 */
[----:B------:R-:W-:Y:S05]  /*47500*/  CALL.REL.NOINC `($__internal_2_$__cuda_sm10x_tcgen05_guardrail_trap_unallocated_columns_being_dealloced) ;  /* 0x0000000000387944 */ /* 0x000fea0003c00000 */
.L_x_13:
[----:B------:R-:W-:Y:S01]  /*47510*/  NOP ;  /* 0x0000000000007918 */ /* 0x000fe20000000000 */
[----:B--2---:R-:W-:Y:S05]  /*47520*/  EXIT ;  /* 0x000000000000794d */ /* 0x004fea0003800000 */
.L_x_8:
[----:B------:R-:W0:Y:S02]  /*47530*/  SYNCS.PHASECHK.TRANS64.TRYWAIT P1, [UR6], R7 ;  /* 0x00000007ff0075a7 */ /* 0x000e240008021106 */
[----:B0-----:R-:W-:Y:S05]  /*47540*/  @!P1 BRA `(.L_x_8) ;  /* 0xfffffffc00f89947 */ /* 0x001fea000383ffff */
[----:B------:R-:W-:Y:S05]  /*47550*/  BRA `(.L_x_16) ;  /* 0xfffffe0400d87947 */ /* 0x000fea000383ffff */
.L_x_12:
[----:B------:R-:W0:Y:S02]  /*47560*/  SYNCS.PHASECHK.TRANS64.TRYWAIT P0, [UR6], R9 ;  /* 0x00000009ff0075a7 */ /* 0x000e240008001106 */
[----:B0-----:R-:W-:Y:S05]  /*47570*/  @!P0 BRA `(.L_x_12) ;  /* 0xfffffffc00f88947 */ /* 0x001fea000383ffff */
[----:B------:R-:W-:Y:S05]  /*47580*/  BRA `(.L_x_11) ;  /* 0xffffff5c00307947 */ /* 0x000fea000383ffff */
        .weak           $__internal_0_$__cuda_sm10x_tcgen05_guardrail_trap_col_being_dealloced_not_returned_by_alloc
        .type           $__internal_0_$__cuda_sm10x_tcgen05_guardrail_trap_col_being_dealloced_not_returned_by_alloc,@function
        .size           $__internal_0_$__cuda_sm10x_tcgen05_guardrail_trap_col_being_dealloced_not_returned_by_alloc,($__internal_1_$__cuda_sm10x_tcgen05_guardrail_trap_phase_invalid_during_alloc - $__internal_0_$__cuda_sm10x_tcgen05_guardrail_trap_col_being_dealloced_not_returned_by_alloc)
$__internal_0_$__cuda_sm10x_tcgen05_guardrail_trap_col_being_dealloced_not_returned_by_alloc:
[----:B------:R-:W-:Y:S05]  /*47590*/  BPT.TRAP 0x1 ;  /* 0x000000040000795c */ /* 0x000fea0000300000 */
[----:B------:R-:W-:-:S04]  /*475a0*/  IMAD.MOV.U32 R3, RZ, RZ, 0x0 ;  /* 0x00000000ff037424 */ /* 0x000fc800078e00ff */
[----:B------:R-:W-:Y:S05]  /*475b0*/  RET.REL.NODEC R2 `(matmul_kernel) ;  /* 0xfffffb8802907950 */ /* 0x000fea0003c3ffff */
        .weak           $__internal_1_$__cuda_sm10x_tcgen05_guardrail_trap_phase_invalid_during_alloc
        .type           $__internal_1_$__cuda_sm10x_tcgen05_guardrail_trap_phase_invalid_during_alloc,@function
        .size           $__internal_1_$__cuda_sm10x_tcgen05_guardrail_trap_phase_invalid_during_alloc,($__internal_2_$__cuda_sm10x_tcgen05_guardrail_trap_unallocated_columns_being_dealloced - $__internal_1_$__cuda_sm10x_tcgen05_guardrail_trap_phase_invalid_during_alloc)
$__internal_1_$__cuda_sm10x_tcgen05_guardrail_trap_phase_invalid_during_alloc:
[----:B------:R-:W-:Y:S05]  /*475c0*/  BPT.TRAP 0x1 ;  /* 0x000000040000795c */ /* 0x000fea0000300000 */
[----:B------:R-:W-:-:S04]  /*475d0*/  IMAD.MOV.U32 R3, RZ, RZ, 0x0 ;  /* 0x00000000ff037424 */ /* 0x000fc800078e00ff */
[----:B------:R-:W-:Y:S05]  /*475e0*/  RET.REL.NODEC R2 `(matmul_kernel) ;  /* 0xfffffb8802847950 */ /* 0x000fea0003c3ffff */
        .weak           $__internal_2_$__cuda_sm10x_tcgen05_guardrail_trap_unallocated_columns_being_dealloced
        .type           $__internal_2_$__cuda_sm10x_tcgen05_guardrail_trap_unallocated_columns_being_dealloced,@function
        .size           $__internal_2_$__cuda_sm10x_tcgen05_guardrail_trap_unallocated_columns_being_dealloced,(.L_x_20 - $__internal_2_$__cuda_sm10x_tcgen05_guardrail_trap_unallocated_columns_being_dealloced)
$__internal_2_$__cuda_sm10x_tcgen05_guardrail_trap_unallocated_columns_being_dealloced:
[----:B------:R-:W-:Y:S05]  /*475f0*/  BPT.TRAP 0x1 ;  /* 0x000000040000795c */ /* 0x000fea0000300000 */
[----:B------:R-:W-:-:S04]  /*47600*/  IMAD.MOV.U32 R3, RZ, RZ, 0x0 ;  /* 0x00000000ff037424 */ /* 0x000fc800078e00ff */
[----:B------:R-:W-:Y:S05]  /*47610*/  RET.REL.NODEC R2 `(matmul_kernel) ;  /* 0xfffffb8802787950 */ /* 0x000fea0003c3ffff */
.L_x_17:
[----:B------:R-:W-:-:S00]  /*47620*/  BRA `(.L_x_17) ;  /* 0xfffffffc00fc7947 */ /* 0x000fc0000383ffff */
[----:B------:R-:W-:-:S00]  /*47630*/  NOP ;  /* 0x0000000000007918 */ /* 0x000fc00000000000 */
        /* <DEDUP_REMOVED lines=12> */
.L_x_20:


//--------------------- .nv.shared.matmul_kernel  --------------------------
	.section	.nv.shared.matmul_kernel,"aw",@nobits
	.sectionflags	@""
	.align	16
	.zero		1024


//--------------------- .nv.shared.reserved.0     --------------------------
	.section	.nv.shared.reserved.0,"aw",@nobits
	.align	8
	.weak		__nv_reservedSMEM_offset_0_alias
	.size		__nv_reservedSMEM_offset_0_alias, 0, 64
	.other		__nv_reservedSMEM_offset_0_alias,@"STO_CUDA_RESERVED_SHARED STV_DEFAULT"
__nv_reservedSMEM_offset_0_alias:
	.zero		0
.nv.shared.reserved.0:
	.zero		64
	.weak		__nv_reservedSMEM_allocation_phase
	.type		__nv_reservedSMEM_allocation_phase,@object
	.size		__nv_reservedSMEM_allocation_phase,(.L_0 - __nv_reservedSMEM_allocation_phase)
__nv_reservedSMEM_allocation_phase:
	.zero		1
.L_0:
	.zero		7
	.weak		__nv_reservedSMEM_devtool_atexit_pc
	.type		__nv_reservedSMEM_devtool_atexit_pc,@object
	.size		__nv_reservedSMEM_devtool_atexit_pc,(__nv_reservedSMEM_allocation_mask - __nv_reservedSMEM_devtool_atexit_pc)
__nv_reservedSMEM_devtool_atexit_pc:
	.zero		8
	.weak		__nv_reservedSMEM_allocation_mask
	.type		__nv_reservedSMEM_allocation_mask,@object
	.size		__nv_reservedSMEM_allocation_mask,(.L_2 - __nv_reservedSMEM_allocation_mask)
__nv_reservedSMEM_allocation_mask:
	.zero		4
.L_2:


//--------------------- .nv.constant0.matmul_kernel --------------------------
	.section	.nv.constant0.matmul_kernel,"a",@progbits
	.sectionflags	@""
	.align	4
.nv.constant0.matmul_kernel:
	.zero		976


//--------------------- SYMBOLS --------------------------

	.type		.nv.reservedSmem.offset0,@object
	.size		.nv.reservedSmem.offset0,0x4
	.type		.nv.reservedSmem.cap,@object
	.size		.nv.reservedSmem.cap,0x4
